def matmul_kernel(
    a_ptr,
    b_ptr,
    c_ptr,
    M,
    N,
    K,
    stride_am,
    stride_ak,
    stride_bk,
    stride_bn,
    stride_cm,
    stride_cn,
    BLOCK_M: tl.constexpr,
    BLOCK_N: tl.constexpr,
    BLOCK_K: tl.constexpr,
    GROUP_M: tl.constexpr,
):
    pid = tl.program_id(axis=0)
    num_pid_m = tl.cdiv(M, BLOCK_M)
    num_pid_n = tl.cdiv(N, BLOCK_N)
    num_pid_in_group = GROUP_M * num_pid_n
    group_id = pid // num_pid_in_group
    first_pid_m = group_id * GROUP_M
    group_size_m = min(num_pid_m - first_pid_m, GROUP_M)
    pid_m = first_pid_m + ((pid % num_pid_in_group) % group_size_m)
    pid_n = (pid % num_pid_in_group) // group_size_m

    offs_am = (pid_m * BLOCK_M + tl.arange(0, BLOCK_M)) % M
    offs_bn = (pid_n * BLOCK_N + tl.arange(0, BLOCK_N)) % N
    offs_k = tl.arange(0, BLOCK_K)
    a_ptrs = a_ptr + offs_am[:, None] * stride_am + offs_k[None, :] * stride_ak
    b_ptrs = b_ptr + offs_k[:, None] * stride_bk + offs_bn[None, :] * stride_bn

    acc = tl.zeros((BLOCK_M, BLOCK_N), dtype=tl.float32)
    for kk in range(0, tl.cdiv(K, BLOCK_K)):
        a = tl.load(a_ptrs, mask=offs_k[None, :] < K - kk * BLOCK_K, other=0.0)
        b = tl.load(b_ptrs, mask=offs_k[:, None] < K - kk * BLOCK_K, other=0.0)
        acc = tl.dot(a, b, acc)
        a_ptrs += BLOCK_K * stride_ak
        b_ptrs += BLOCK_K * stride_bk

    c = acc.to(c_ptr.dtype.element_ty)
    offs_cm = pid_m * BLOCK_M + tl.arange(0, BLOCK_M)
    offs_cn = pid_n * BLOCK_N + tl.arange(0, BLOCK_N)
    c_ptrs = c_ptr + offs_cm[:, None] * stride_cm + offs_cn[None, :] * stride_cn
    mask = (offs_cm[:, None] < M) & (offs_cn[None, :] < N)
    tl.store(c_ptrs, c, mask=mask)

# config = {"BLOCK_K": 128, "BLOCK_M": 256, "BLOCK_N": 128, "GROUP_M": 8, "arch": "sm_90", "dtype": "fp32", "num_ctas": 1, "num_stages": 3, "num_warps": 16}
# arch = sm_90


// ===== COMPILED SASS (sm_90a) =====

	.target	sm_90a

	.elftype	@"ET_EXEC"


//--------------------- .note.nv.tkinfo           --------------------------
	.section	.note.nv.tkinfo,"",@"SHT_NOTE"
	.sectionflags	@"SHF_NOTE_NV_TKINFO"
	.tkinfo
        /*0018*/ 	.word	0x00000002
        /*0030*/ 	.string	""
        /*0030*/ 	.string	"ptxas"
        /*0030*/ 	.string	"Cuda compilation tools, release 13.0, V13.0.88"
        /*0030*/ 	.string	"Build cuda_13.0.r13.0/compiler.36424714_0"
        /*0030*/ 	.string	"-v  -suppress-debug-info  -lineinfo  -arch sm_90a "



//--------------------- .note.nv.cuinfo           --------------------------
	.section	.note.nv.cuinfo,"",@"SHT_NOTE"
	.sectionflags	@"SHF_NOTE_NV_CUINFO"
        /*0018*/ 	.short	0x0002
        /*001a*/ 	.short	0x005a
        /*001c*/ 	.short	0x0082
	.zero		2


//--------------------- .nv.info                  --------------------------
	.section	.nv.info,"",@"SHT_CUDA_INFO"
	.align	4


	//----- nvinfo : EIATTR_REGCOUNT
	.align		4
        /*0000*/ 	.byte	0x04, 0x2f
        /*0002*/ 	.short	(.L_1 - .L_0)
	.align		4
.L_0:
        /*0004*/ 	.word	index@(matmul_kernel)
        /*0008*/ 	.word	0x00000080


	//----- nvinfo : EIATTR_FRAME_SIZE
	.align		4
.L_1:
        /*000c*/ 	.byte	0x04, 0x11
        /*000e*/ 	.short	(.L_3 - .L_2)
	.align		4
.L_2:
        /*0010*/ 	.word	index@(matmul_kernel)
        /*0014*/ 	.word	0x00000430


	//----- nvinfo : EIATTR_MIN_STACK_SIZE
	.align		4
.L_3:
        /*0018*/ 	.byte	0x04, 0x12
        /*001a*/ 	.short	(.L_5 - .L_4)
	.align		4
.L_4:
        /*001c*/ 	.word	index@(matmul_kernel)
        /*0020*/ 	.word	0x00000430
.L_5:


//--------------------- .nv.compat                --------------------------
	.section	.nv.compat,"",@"SHT_CUDA_COMPAT_INFO"
	.align	4
        /*0000*/ 	.byte	0x02, 0x09, 0x01, 0x00, 0x02, 0x02, 0x04, 0x00, 0x02, 0x05, 0x05, 0x00, 0x03, 0x07, 0x01, 0x01
        /*0010*/ 	.byte	0x02, 0x03, 0x00, 0x00, 0x02, 0x06, 0x01, 0x00, 0x04, 0x0b, 0x08, 0x00, 0x00, 0x00, 0x00, 0x00
        /*0020*/ 	.byte	0x00, 0x00, 0x00, 0x00


//--------------------- .nv.info.matmul_kernel    --------------------------
	.section	.nv.info.matmul_kernel,"",@"SHT_CUDA_INFO"
	.sectionflags	@""
	.align	4


	//----- nvinfo : EIATTR_CUDA_API_VERSION
	.align		4
        /*0000*/ 	.byte	0x04, 0x37
        /*0002*/ 	.short	(.L_7 - .L_6)
.L_6:
        /*0004*/ 	.word	0x00000082


	//----- nvinfo : EIATTR_KPARAM_INFO
	.align		4
.L_7:
        /*0008*/ 	.byte	0x04, 0x17
        /*000a*/ 	.short	(.L_9 - .L_8)
.L_8:
        /*000c*/ 	.word	0x00000000
        /*0010*/ 	.short	0x000d
        /*0012*/ 	.short	0x0048
        /*0014*/ 	.byte	0x00, 0xf4, 0x21, 0x00


	//----- nvinfo : EIATTR_KPARAM_INFO
	.align		4
.L_9:
        /*0018*/ 	.byte	0x04, 0x17
        /*001a*/ 	.short	(.L_11 - .L_10)
.L_10:
        /*001c*/ 	.word	0x00000000
        /*0020*/ 	.short	0x000c
        /*0022*/ 	.short	0x0040
        /*0024*/ 	.byte	0x00, 0xf4, 0x21, 0x00


	//----- nvinfo : EIATTR_KPARAM_INFO
	.align		4
.L_11:
        /*0028*/ 	.byte	0x04, 0x17
        /*002a*/ 	.short	(.L_13 - .L_12)
.L_12:
        /*002c*/ 	.word	0x00000000
        /*0030*/ 	.short	0x000b
        /*0032*/ 	.short	0x0038
        /*0034*/ 	.byte	0x00, 0xf0, 0x11, 0x00


	//----- nvinfo : EIATTR_KPARAM_INFO
	.align		4
.L_13:
        /*0038*/ 	.byte	0x04, 0x17
        /*003a*/ 	.short	(.L_15 - .L_14)
.L_14:
        /*003c*/ 	.word	0x00000000
        /*0040*/ 	.short	0x000a
        /*0042*/ 	.short	0x0034
        /*0044*/ 	.byte	0x00, 0xf0, 0x11, 0x00


	//----- nvinfo : EIATTR_KPARAM_INFO
	.align		4
.L_15:
        /*0048*/ 	.byte	0x04, 0x17
        /*004a*/ 	.short	(.L_17 - .L_16)
.L_16:
        /*004c*/ 	.word	0x00000000
        /*0050*/ 	.short	0x0009
        /*0052*/ 	.short	0x0030
        /*0054*/ 	.byte	0x00, 0xf0, 0x11, 0x00


	//----- nvinfo : EIATTR_KPARAM_INFO
	.align		4
.L_17:
        /*0058*/ 	.byte	0x04, 0x17
        /*005a*/ 	.short	(.L_19 - .L_18)
.L_18:
        /*005c*/ 	.word	0x00000000
        /*0060*/ 	.short	0x0008
        /*0062*/ 	.short	0x002c
        /*0064*/ 	.byte	0x00, 0xf0, 0x11, 0x00


	//----- nvinfo : EIATTR_KPARAM_INFO
	.align		4
.L_19:
        /*0068*/ 	.byte	0x04, 0x17
        /*006a*/ 	.short	(.L_21 - .L_20)
.L_20:
        /*006c*/ 	.word	0x00000000
        /*0070*/ 	.short	0x0007
        /*0072*/ 	.short	0x0028
        /*0074*/ 	.byte	0x00, 0xf0, 0x11, 0x00


	//----- nvinfo : EIATTR_KPARAM_INFO
	.align		4
.L_21:
        /*0078*/ 	.byte	0x04, 0x17
        /*007a*/ 	.short	(.L_23 - .L_22)
.L_22:
        /*007c*/ 	.word	0x00000000
        /*0080*/ 	.short	0x0006
        /*0082*/ 	.short	0x0024
        /*0084*/ 	.byte	0x00, 0xf0, 0x11, 0x00


	//----- nvinfo : EIATTR_KPARAM_INFO
	.align		4
.L_23:
        /*0088*/ 	.byte	0x04, 0x17
        /*008a*/ 	.short	(.L_25 - .L_24)
.L_24:
        /*008c*/ 	.word	0x00000000
        /*0090*/ 	.short	0x0005
        /*0092*/ 	.short	0x0020
        /*0094*/ 	.byte	0x00, 0xf0, 0x11, 0x00


	//----- nvinfo : EIATTR_KPARAM_INFO
	.align		4
.L_25:
        /*0098*/ 	.byte	0x04, 0x17
        /*009a*/ 	.short	(.L_27 - .L_26)
.L_26:
        /*009c*/ 	.word	0x00000000
        /*00a0*/ 	.short	0x0004
        /*00a2*/ 	.short	0x001c
        /*00a4*/ 	.byte	0x00, 0xf0, 0x11, 0x00


	//----- nvinfo : EIATTR_KPARAM_INFO
	.align		4
.L_27:
        /*00a8*/ 	.byte	0x04, 0x17
        /*00aa*/ 	.short	(.L_29 - .L_28)
.L_28:
        /*00ac*/ 	.word	0x00000000
        /*00b0*/ 	.short	0x0003
        /*00b2*/ 	.short	0x0018
        /*00b4*/ 	.byte	0x00, 0xf0, 0x11, 0x00


	//----- nvinfo : EIATTR_KPARAM_INFO
	.align		4
.L_29:
        /*00b8*/ 	.byte	0x04, 0x17
        /*00ba*/ 	.short	(.L_31 - .L_30)
.L_30:
        /*00bc*/ 	.word	0x00000000
        /*00c0*/ 	.short	0x0002
        /*00c2*/ 	.short	0x0010
        /*00c4*/ 	.byte	0x00, 0xf4, 0x21, 0x00


	//----- nvinfo : EIATTR_KPARAM_INFO
	.align		4
.L_31:
        /*00c8*/ 	.byte	0x04, 0x17
        /*00ca*/ 	.short	(.L_33 - .L_32)
.L_32:
        /*00cc*/ 	.word	0x00000000
        /*00d0*/ 	.short	0x0001
        /*00d2*/ 	.short	0x0008
        /*00d4*/ 	.byte	0x00, 0xf4, 0x21, 0x00


	//----- nvinfo : EIATTR_KPARAM_INFO
	.align		4
.L_33:
        /*00d8*/ 	.byte	0x04, 0x17
        /*00da*/ 	.short	(.L_35 - .L_34)
.L_34:
        /*00dc*/ 	.word	0x00000000
        /*00e0*/ 	.short	0x0000
        /*00e2*/ 	.short	0x0000
        /*00e4*/ 	.byte	0x00, 0xf4, 0x21, 0x00


	//----- nvinfo : EIATTR_SPARSE_MMA_MASK
	.align		4
.L_35:
        /*00e8*/ 	.byte	0x03, 0x50
        /*00ea*/ 	.short	0x0000


	//----- nvinfo : EIATTR_MAXREG_COUNT
	.align		4
        /*00ec*/ 	.byte	0x03, 0x1b
        /*00ee*/ 	.short	0x0080


	//----- nvinfo : EIATTR_NUM_BARRIERS
	.align		4
        /*00f0*/ 	.byte	0x02, 0x4c
        /*00f2*/ 	.byte	0x01
	.zero		1


	//----- nvinfo : EIATTR_ANNOTATIONS
	.align		4
        /*00f4*/ 	.byte	0x04, 0x55
        /*00f6*/ 	.short	(.L_37 - .L_36)


	//   ....[0]....
.L_36:
        /*00f8*/ 	.word	0x00000001
        /*00fc*/ 	.byte	0xa0, 0x06, 0x00, 0x00, 0x01, 0x00, 0x00, 0x00, 0x70, 0x07, 0x00, 0x00, 0x01, 0x00, 0x00, 0x00
        /* <DEDUP_REMOVED lines=335> */
        /*15fc*/ 	.byte	0xa0, 0xf7, 0x00, 0x00, 0x01, 0x00, 0x00, 0x00, 0x90, 0xf8, 0x00, 0x00


	//----- nvinfo : EIATTR_MERCURY_ISA_VERSION
	.align		4
.L_37:
        /*1608*/ 	.byte	0x03, 0x5f
        /*160a*/ 	.short	0x0101


	//----- nvinfo : EIATTR_EXIT_INSTR_OFFSETS
	.align		4
        /*160c*/ 	.byte	0x04, 0x1c
        /*160e*/ 	.short	(.L_39 - .L_38)


	//   ....[0]....
.L_38:
        /*1610*/ 	.word	0x00011520


	//   ....[1]....
        /*1614*/ 	.word	0x00011540


	//----- nvinfo : EIATTR_REQNTID
	.align		4
.L_39:
        /*1618*/ 	.byte	0x04, 0x10
        /*161a*/ 	.short	(.L_41 - .L_40)
.L_40:
        /*161c*/ 	.word	0x00000200
        /*1620*/ 	.word	0x00000001
        /*1624*/ 	.word	0x00000001


	//----- nvinfo : EIATTR_CBANK_PARAM_SIZE
	.align		4
.L_41:
        /*1628*/ 	.byte	0x03, 0x19
        /*162a*/ 	.short	0x0050


	//----- nvinfo : EIATTR_PARAM_CBANK
	.align		4
        /*162c*/ 	.byte	0x04, 0x0a
        /*162e*/ 	.short	(.L_43 - .L_42)
	.align		4
.L_42:
        /*1630*/ 	.word	index@(.nv.constant0.matmul_kernel)
        /*1634*/ 	.short	0x0210
        /*1636*/ 	.short	0x0050


	//----- nvinfo : EIATTR_SW_WAR
	.align		4
.L_43:
        /*1638*/ 	.byte	0x04, 0x36
        /*163a*/ 	.short	(.L_45 - .L_44)
.L_44:
        /*163c*/ 	.word	0x00000008
.L_45:


//--------------------- .nv.callgraph             --------------------------
	.section	.nv.callgraph,"",@"SHT_CUDA_CALLGRAPH"
	.align	4
	.sectionentsize	8
	.align		4
        /*0000*/ 	.word	0x00000000
	.align		4
        /*0004*/ 	.word	0xffffffff
	.align		4
        /*0008*/ 	.word	0x00000000
	.align		4
        /*000c*/ 	.word	0xfffffffe
	.align		4
        /*0010*/ 	.word	0x00000000
	.align		4
        /*0014*/ 	.word	0xfffffffd
	.align		4
        /*0018*/ 	.word	0x00000000
	.align		4
        /*001c*/ 	.word	0xfffffffc


//--------------------- .text.matmul_kernel       --------------------------
	.section	.text.matmul_kernel,"ax",@progbits
	.align	128
        .global         matmul_kernel
        .type           matmul_kernel,@function
        .size           matmul_kernel,(.L_x_3 - matmul_kernel)
        .other          matmul_kernel,@"STO_CUDA_ENTRY STV_DEFAULT"
matmul_kernel:
.text.matmul_kernel:
[----:B------:R-:W1:Y:S08]  /*0000*/  LDC R1, c[0x0][0x28] ;  /* 0x00000a00ff017b82 */ /* 0x000e700000000800 */
[----:B------:R-:W2:Y:S01]  /*0010*/  LDC.64 R92, c[0x0][0x228] ;  /* 0x00008a00ff5c7b82 */ /* 0x000ea20000000a00 */
[----:B------:R-:W3:Y:S01]  /*0020*/  S2R R5, SR_CTAID.X ;  /* 0x0000000000057919 */ /* 0x000ee20000002500 */
[----:B-1----:R-:W-:Y:S01]  /*0030*/  VIADD R1, R1, 0xfffffbd0 ;  /* 0xfffffbd001017836 */ /* 0x002fe20000000000 */
[----:B------:R-:W-:Y:S01]  /*0040*/  ULDC.64 UR10, c[0x0][0x218] ;  /* 0x00008600000a7ab9 */ /* 0x000fe20000000a00 */
[----:B------:R-:W-:Y:S01]  /*0050*/  ULDC UR5, c[0x0][0x240] ;  /* 0x0000900000057ab9 */ /* 0x000fe20000000800 */
[----:B------:R-:W1:Y:S01]  /*0060*/  S2R R88, SR_TID.X ;  /* 0x0000000000587919 */ /* 0x000e620000002100 */
[----:B------:R-:W-:-:S02]  /*0070*/  ULDC.64 UR8, c[0x0][0x210] ;  /* 0x0000840000087ab9 */ /* 0x000fc40000000a00 */
[----:B------:R-:W4:Y:S08]  /*0080*/  LDC.64 R118, c[0x0][0x230] ;  /* 0x00008c00ff767b82 */ /* 0x000f300000000a00 */
[----:B------:R-:W4:Y:S01]  /*0090*/  S2UR UR4, SR_CgaCtaId ;  /* 0x00000000000479c3 */ /* 0x000f220000008800 */
[----:B------:R-:W-:Y:S01]  /*00a0*/  UMOV UR7, 0x400 ;  /* 0x0000040000077882 */ /* 0x000fe20000000000 */
[----:B------:R-:W-:Y:S01]  /*00b0*/  ULDC.64 UR16, c[0x0][0x208] ;  /* 0x0000820000107ab9 */ /* 0x000fe20000000a00 */
[----:B------:R-:W-:Y:S01]  /*00c0*/  ULDC UR12, c[0x0][0x230] ;  /* 0x00008c00000c7ab9 */ /* 0x000fe20000000800 */
[----:B--2---:R-:W-:-:S05]  /*00d0*/  VIADD R0, R93, 0x7f ;  /* 0x0000007f5d007836 */ /* 0x004fca0000000000 */
[----:B------:R-:W-:-:S04]  /*00e0*/  SHF.R.S32.HI R3, RZ, 0x1f, R0 ;  /* 0x0000001fff037819 */ /* 0x000fc80000011400 */
[----:B------:R-:W-:Y:S02]  /*00f0*/  LEA.HI R3, R3, R0, RZ, 0x7 ;  /* 0x0000000003037211 */ /* 0x000fe400078f38ff */
[----:B---3--:R-:W-:Y:S02]  /*0100*/  IABS R8, R5 ;  /* 0x0000000500087213 */ /* 0x008fe40000000000 */
[----:B------:R-:W-:-:S05]  /*0110*/  SHF.R.S32.HI R3, RZ, 0x7, R3 ;  /* 0x00000007ff037819 */ /* 0x000fca0000011403 */
[----:B------:R-:W-:-:S05]  /*0120*/  IMAD.SHL.U32 R4, R3, 0x8, RZ ;  /* 0x0000000803047824 */ /* 0x000fca00078e00ff */
[-C--:B------:R-:W-:Y:S02]  /*0130*/  IABS R7, R4.reuse ;  /* 0x0000000400077213 */ /* 0x080fe40000000000 */
[----:B------:R-:W-:Y:S02]  /*0140*/  IABS R10, R4 ;  /* 0x00000004000a7213 */ /* 0x000fe40000000000 */
[----:B------:R-:W2:Y:S08]  /*0150*/  I2F.RP R0, R7 ;  /* 0x0000000700007306 */ /* 0x000eb00000209400 */
[----:B--2---:R-:W2:Y:S02]  /*0160*/  MUFU.RCP R0, R0 ;  /* 0x0000000000007308 */ /* 0x004ea40000001000 */
[----:B--2---:R-:W-:-:S02]  /*0170*/  VIADD R2, R0, 0xffffffe ;  /* 0x0ffffffe00027836 */ /* 0x004fc40000000000 */
[----:B------:R-:W-:-:S04]  /*0180*/  IMAD.MOV R0, RZ, RZ, -R10 ;  /* 0x000000ffff007224 */ /* 0x000fc800078e0a0a */
[----:B------:R2:W3:Y:S02]  /*0190*/  F2I.FTZ.U32.TRUNC.NTZ R3, R2 ;  /* 0x0000000200037305 */ /* 0x0004e4000021f000 */
[----:B--2---:R-:W-:Y:S02]  /*01a0*/  IMAD.MOV.U32 R2, RZ, RZ, RZ ;  /* 0x000000ffff027224 */ /* 0x004fe400078e00ff */
[----:B---3--:R-:W-:-:S04]  /*01b0*/  IMAD.MOV R6, RZ, RZ, -R3 ;  /* 0x000000ffff067224 */ /* 0x008fc800078e0a03 */
[----:B------:R-:W-:Y:S02]  /*01c0*/  IMAD R9, R6, R7, RZ ;  /* 0x0000000706097224 */ /* 0x000fe400078e02ff */
[----:B------:R-:W-:Y:S02]  /*01d0*/  IMAD.MOV.U32 R6, RZ, RZ, R8 ;  /* 0x000000ffff067224 */ /* 0x000fe400078e0008 */
[----:B------:R-:W-:-:S06]  /*01e0*/  IMAD.HI.U32 R3, R3, R9, R2 ;  /* 0x0000000903037227 */ /* 0x000fcc00078e0002 */
[----:B------:R-:W-:-:S04]  /*01f0*/  IMAD.HI.U32 R3, R3, R6, RZ ;  /* 0x0000000603037227 */ /* 0x000fc800078e00ff */
[----:B------:R-:W-:-:S05]  /*0200*/  IMAD R0, R3, R0, R6 ;  /* 0x0000000003007224 */ /* 0x000fca00078e0206 */
[----:B------:R-:W-:-:S13]  /*0210*/  ISETP.GT.U32.AND P1, PT, R7, R0, PT ;  /* 0x000000000700720c */ /* 0x000fda0003f24070 */
[----:B------:R-:W-:Y:S02]  /*0220*/  @!P1 IMAD.IADD R0, R0, 0x1, -R7 ;  /* 0x0000000100009824 */ /* 0x000fe400078e0a07 */
[----:B------:R-:W-:Y:S01]  /*0230*/  @!P1 VIADD R3, R3, 0x1 ;  /* 0x0000000103039836 */ /* 0x000fe20000000000 */
[----:B------:R-:W-:Y:S02]  /*0240*/  ISETP.NE.AND P1, PT, R4, RZ, PT ;  /* 0x000000ff0400720c */ /* 0x000fe40003f25270 */
[----:B------:R-:W-:Y:S02]  /*0250*/  ISETP.GE.U32.AND P0, PT, R0, R7, PT ;  /* 0x000000070000720c */ /* 0x000fe40003f06070 */
[----:B------:R-:W-:Y:S02]  /*0260*/  LOP3.LUT R0, R5, R4, RZ, 0x3c, !PT ;  /* 0x0000000405007212 */ /* 0x000fe400078e3cff */
[----:B------:R-:W-:Y:S02]  /*0270*/  IABS R7, R93 ;  /* 0x0000005d00077213 */ /* 0x000fe40000000000 */
[----:B------:R-:W-:Y:S01]  /*0280*/  ISETP.GE.AND P2, PT, R0, RZ, PT ;  /* 0x000000ff0000720c */ /* 0x000fe20003f46270 */
[----:B------:R-:W-:-:S06]  /*0290*/  VIADD R0, R92, 0xff ;  /* 0x000000ff5c007836 */ /* 0x000fcc0000000000 */
[----:B------:R-:W-:-:S04]  /*02a0*/  @P0 VIADD R3, R3, 0x1 ;  /* 0x0000000103030836 */ /* 0x000fc80000000000 */
[----:B------:R-:W-:Y:S01]  /*02b0*/  IMAD.MOV.U32 R2, RZ, RZ, R3 ;  /* 0x000000ffff027224 */ /* 0x000fe200078e0003 */
[----:B------:R-:W-:-:S03]  /*02c0*/  SHF.R.S32.HI R3, RZ, 0x1f, R0 ;  /* 0x0000001fff037819 */ /* 0x000fc60000011400 */
[----:B------:R-:W-:Y:S01]  /*02d0*/  @!P2 IMAD.MOV R2, RZ, RZ, -R2 ;  /* 0x000000ffff02a224 */ /* 0x000fe200078e0a02 */
[----:B------:R-:W-:Y:S02]  /*02e0*/  @!P1 LOP3.LUT R2, RZ, R4, RZ, 0x33, !PT ;  /* 0x00000004ff029212 */ /* 0x000fe400078e33ff */
[----:B------:R-:W-:-:S03]  /*02f0*/  LEA.HI R3, R3, R0, RZ, 0x8 ;  /* 0x0000000003037211 */ /* 0x000fc600078f40ff */
[----:B------:R-:W-:Y:S02]  /*0300*/  IMAD.SHL.U32 R17, R2, 0x8, RZ ;  /* 0x0000000802117824 */ /* 0x000fe400078e00ff */
[----:B------:R-:W-:-:S03]  /*0310*/  IMAD.MOV R2, RZ, RZ, -R2 ;  /* 0x000000ffff027224 */ /* 0x000fc600078e0a02 */
[----:B------:R-:W-:Y:S01]  /*0320*/  LEA.HI.SX32 R3, R3, -R17, 0x18 ;  /* 0x8000001103037211 */ /* 0x000fe200078fc2ff */
[----:B------:R-:W-:Y:S02]  /*0330*/  IMAD R20, R4, R2, R5 ;  /* 0x0000000204147224 */ /* 0x000fe400078e0205 */
[----:B------:R-:W-:Y:S01]  /*0340*/  IMAD.MOV.U32 R5, RZ, RZ, R7 ;  /* 0x000000ffff057224 */ /* 0x000fe200078e0007 */
[----:B------:R-:W-:Y:S01]  /*0350*/  VIMNMX R19, R3, 0x8, PT ;  /* 0x0000000803137848 */ /* 0x000fe20003fe0100 */
[----:B------:R-:W-:Y:S02]  /*0360*/  IMAD.MOV.U32 R2, RZ, RZ, RZ ;  /* 0x000000ffff027224 */ /* 0x000fe400078e00ff */
[----:B------:R-:W2:Y:S01]  /*0370*/  I2F.RP R4, R5 ;  /* 0x0000000500047306 */ /* 0x000ea20000209400 */
[----:B------:R-:W-:-:S07]  /*0380*/  IABS R9, R19 ;  /* 0x0000001300097213 */ /* 0x000fce0000000000 */
[----:B------:R-:W3:Y:S08]  /*0390*/  I2F.RP R0, R9 ;  /* 0x0000000900007306 */ /* 0x000ef00000209400 */
[----:B--2---:R-:W2:Y:S08]  /*03a0*/  MUFU.RCP R4, R4 ;  /* 0x0000000400047308 */ /* 0x004eb00000001000 */
[----:B---3--:R-:W3:Y:S01]  /*03b0*/  MUFU.RCP R0, R0 ;  /* 0x0000000000007308 */ /* 0x008ee20000001000 */
[----:B--2---:R-:W-:-:S07]  /*03c0*/  VIADD R10, R4, 0xffffffe ;  /* 0x0ffffffe040a7836 */ /* 0x004fce0000000000 */
[----:B------:R2:W1:Y:S01]  /*03d0*/  F2I.FTZ.U32.TRUNC.NTZ R11, R10 ;  /* 0x0000000a000b7305 */ /* 0x000462000021f000 */
[----:B---3--:R-:W-:Y:S01]  /*03e0*/  VIADD R3, R0, 0xffffffe ;  /* 0x0ffffffe00037836 */ /* 0x008fe20000000000 */
[----:B------:R-:W-:Y:S01]  /*03f0*/  IABS R0, R19 ;  /* 0x0000001300007213 */ /* 0x000fe20000000000 */
[----:B--2---:R-:W-:-:S05]  /*0400*/  IMAD.MOV.U32 R10, RZ, RZ, RZ ;  /* 0x000000ffff0a7224 */ /* 0x004fca00078e00ff */
[----:B------:R-:W2:Y:S01]  /*0410*/  F2I.FTZ.U32.TRUNC.NTZ R3, R3 ;  /* 0x0000000300037305 */ /* 0x000ea2000021f000 */
[----:B------:R-:W-:Y:S02]  /*0420*/  IMAD.MOV R0, RZ, RZ, -R0 ;  /* 0x000000ffff007224 */ /* 0x000fe400078e0a00 */
[----:B-1----:R-:W-:-:S04]  /*0430*/  IMAD.MOV R4, RZ, RZ, -R11 ;  /* 0x000000ffff047224 */ /* 0x002fc800078e0a0b */
[----:B------:R-:W-:-:S04]  /*0440*/  IMAD R13, R4, R5, RZ ;  /* 0x00000005040d7224 */ /* 0x000fc800078e02ff */
[----:B------:R-:W-:Y:S01]  /*0450*/  IMAD.HI.U32 R10, R11, R13, R10 ;  /* 0x0000000d0b0a7227 */ /* 0x000fe200078e000a */
[----:B------:R-:W-:-:S03]  /*0460*/  LOP3.LUT R13, R88, 0xff, RZ, 0xc0, !PT ;  /* 0x000000ff580d7812 */ /* 0x000fc600078ec0ff */
[----:B--2---:R-:W-:Y:S02]  /*0470*/  IMAD.MOV R6, RZ, RZ, -R3 ;  /* 0x000000ffff067224 */ /* 0x004fe400078e0a03 */
[----:B------:R-:W-:Y:S02]  /*0480*/  IMAD.SHL.U32 R11, R13, 0x80, RZ ;  /* 0x000000800d0b7824 */ /* 0x000fe400078e00ff */
[----:B------:R-:W-:Y:S01]  /*0490*/  IMAD R7, R6, R9, RZ ;  /* 0x0000000906077224 */ /* 0x000fe200078e02ff */
[----:B------:R-:W-:-:S03]  /*04a0*/  IABS R6, R20 ;  /* 0x0000001400067213 */ /* 0x000fc60000000000 */
[----:B------:R-:W-:Y:S01]  /*04b0*/  IMAD.HI.U32 R2, R3, R7, R2 ;  /* 0x0000000703027227 */ /* 0x000fe200078e0002 */
[----:B------:R-:W-:-:S03]  /*04c0*/  IABS R7, R92 ;  /* 0x0000005c00077213 */ /* 0x000fc60000000000 */
[----:B------:R-:W-:Y:S01]  /*04d0*/  IMAD.MOV.U32 R3, RZ, RZ, R6 ;  /* 0x000000ffff037224 */ /* 0x000fe200078e0006 */
[----:B------:R-:W-:-:S03]  /*04e0*/  LOP3.LUT R6, R88, 0x100, RZ, 0xc0, !PT ;  /* 0x0000010058067812 */ /* 0x000fc600078ec0ff */
[----:B------:R-:W-:Y:S01]  /*04f0*/  IMAD.HI.U32 R2, R2, R3, RZ ;  /* 0x0000000302027227 */ /* 0x000fe200078e00ff */
[----:B------:R-:W-:-:S03]  /*0500*/  LEA.HI R11, R6, R11, RZ, 0x1a ;  /* 0x0000000b060b7211 */ /* 0x000fc600078fd0ff */
[----:B------:R-:W-:Y:S02]  /*0510*/  IMAD R0, R2, R0, R3 ;  /* 0x0000000002007224 */ /* 0x000fe400078e0203 */
[----:B------:R-:W1:Y:S03]  /*0520*/  I2F.RP R3, R7 ;  /* 0x0000000700037306 */ /* 0x000e660000209400 */
[----:B------:R-:W-:-:S05]  /*0530*/  ISETP.GT.U32.AND P1, PT, R9, R0, PT ;  /* 0x000000000900720c */ /* 0x000fca0003f24070 */
[----:B-1----:R-:W1:Y:S08]  /*0540*/  MUFU.RCP R3, R3 ;  /* 0x0000000300037308 */ /* 0x002e700000001000 */
[----:B------:R-:W-:Y:S02]  /*0550*/  @!P1 IMAD.IADD R0, R0, 0x1, -R9 ;  /* 0x0000000100009824 */ /* 0x000fe400078e0a09 */
[----:B------:R-:W-:Y:S01]  /*0560*/  @!P1 VIADD R2, R2, 0x1 ;  /* 0x0000000102029836 */ /* 0x000fe20000000000 */
[----:B------:R-:W-:-:S02]  /*0570*/  ISETP.NE.AND P1, PT, R19, RZ, PT ;  /* 0x000000ff1300720c */ /* 0x000fc40003f25270 */
[----:B------:R-:W-:Y:S01]  /*0580*/  ISETP.GE.U32.AND P0, PT, R0, R9, PT ;  /* 0x000000090000720c */ /* 0x000fe20003f06070 */
[----:B------:R-:W-:Y:S01]  /*0590*/  IMAD.SHL.U32 R9, R88, 0x4, RZ ;  /* 0x0000000458097824 */ /* 0x000fe200078e00ff */
[----:B------:R-:W-:-:S04]  /*05a0*/  LOP3.LUT R0, R20, R19, RZ, 0x3c, !PT ;  /* 0x0000001314007212 */ /* 0x000fc800078e3cff */
[----:B------:R-:W-:Y:S01]  /*05b0*/  ISETP.GE.AND P2, PT, R0, RZ, PT ;  /* 0x000000ff0000720c */ /* 0x000fe20003f46270 */
[----:B------:R-:W-:Y:S02]  /*05c0*/  IMAD.SHL.U32 R0, R88, 0x200, RZ ;  /* 0x0000020058007824 */ /* 0x000fe400078e00ff */
[----:B-1----:R-:W-:-:S03]  /*05d0*/  VIADD R3, R3, 0xffffffe ;  /* 0x0ffffffe03037836 */ /* 0x002fc60000000000 */
[----:B------:R-:W-:Y:S01]  /*05e0*/  LOP3.LUT R8, R0, 0xc07c, R9, 0xc8, !PT ;  /* 0x0000c07c00087812 */ /* 0x000fe200078ec809 */
[----:B------:R-:W-:-:S04]  /*05f0*/  @P0 VIADD R2, R2, 0x1 ;  /* 0x0000000102020836 */ /* 0x000fc80000000000 */
[----:B------:R-:W-:Y:S01]  /*0600*/  IMAD.MOV.U32 R14, RZ, RZ, R2 ;  /* 0x000000ffff0e7224 */ /* 0x000fe200078e0002 */
[----:B------:R-:W-:-:S03]  /*0610*/  SHF.R.U32.HI R2, RZ, 0x7, R88 ;  /* 0x00000007ff027819 */ /* 0x000fc60000011658 */
[----:B------:R-:W-:Y:S01]  /*0620*/  @!P2 IMAD.MOV R14, RZ, RZ, -R14 ;  /* 0x000000ffff0ea224 */ /* 0x000fe200078e0a0e */
[----:B------:R-:W-:Y:S02]  /*0630*/  @!P1 LOP3.LUT R14, RZ, R19, RZ, 0x33, !PT ;  /* 0x00000013ff0e9212 */ /* 0x000fe400078e33ff */
[----:B------:R-:W-:Y:S02]  /*0640*/  SGXT.U32 R9, R2, 0x2 ;  /* 0x000000020209781a */ /* 0x000fe40000000000 */
[----:B------:R-:W-:Y:S01]  /*0650*/  LOP3.LUT R2, R88, 0x180, RZ, 0xc0, !PT ;  /* 0x0000018058027812 */ /* 0x000fe200078ec0ff */
[----:B------:R-:W-:Y:S02]  /*0660*/  IMAD.SHL.U32 R0, R14, 0x80, RZ ;  /* 0x000000800e007824 */ /* 0x000fe400078e00ff */
[----:B------:R-:W-:Y:S01]  /*0670*/  IMAD.MOV R14, RZ, RZ, -R14 ;  /* 0x000000ffff0e7224 */ /* 0x000fe200078e0a0e */
[----:B------:R-:W-:Y:S02]  /*0680*/  LEA.HI R15, R2, R2, RZ, 0x1d ;  /* 0x00000002020f7211 */ /* 0x000fe400078fe8ff */
[----:B------:R-:W-:Y:S01]  /*0690*/  LOP3.LUT R4, R0, R9, RZ, 0xfc, !PT ;  /* 0x0000000900047212 */ /* 0x000fe200078efcff */
[----:B------:R1:W-:Y:S01]  /*06a0*/  STL [R1+0x270], R0 ;  /* 0x0002700001007387 */ /* 0x0003e20000100800 */
[----:B------:R2:W3:Y:S01]  /*06b0*/  F2I.FTZ.U32.TRUNC.NTZ R9, R3 ;  /* 0x0000000300097305 */ /* 0x0004e2000021f000 */
[----:B------:R-:W-:Y:S01]  /*06c0*/  IMAD R14, R19, R14, R20 ;  /* 0x0000000e130e7224 */ /* 0x000fe200078e0214 */
[----:B------:R-:W-:-:S02]  /*06d0*/  LOP3.LUT R21, R4, 0x7c, RZ, 0xfc, !PT ;  /* 0x0000007c04157812 */ /* 0x000fc400078efcff */
[----:B------:R-:W-:Y:S01]  /*06e0*/  IABS R16, R4 ;  /* 0x0000000400107213 */ /* 0x000fe20000000000 */
[----:B------:R-:W-:Y:S01]  /*06f0*/  IMAD.IADD R14, R17, 0x1, R14 ;  /* 0x00000001110e7824 */ /* 0x000fe200078e020e */
[----:B------:R-:W-:Y:S02]  /*0700*/  IABS R18, R21 ;  /* 0x0000001500127213 */ /* 0x000fe40000000000 */
[----:B------:R-:W-:Y:S01]  /*0710*/  LOP3.LUT R22, R4, 0x8, RZ, 0xfc, !PT ;  /* 0x0000000804167812 */ /* 0x000fe200078efcff */
[----:B------:R-:W-:Y:S01]  /*0720*/  IMAD.HI.U32 R2, R10, R16, RZ ;  /* 0x000000100a027227 */ /* 0x000fe200078e00ff */
[----:B-1----:R-:W-:Y:S02]  /*0730*/  LOP3.LUT R0, R8, R15, RZ, 0x3c, !PT ;  /* 0x0000000f08007212 */ /* 0x002fe400078e3cff */
[----:B------:R-:W-:Y:S01]  /*0740*/  LOP3.LUT R15, R4, 0x4, RZ, 0xfc, !PT ;  /* 0x00000004040f7812 */ /* 0x000fe200078efcff */
[----:B--2---:R-:W-:Y:S01]  /*0750*/  IMAD.HI.U32 R3, R10, R18, RZ ;  /* 0x000000120a037227 */ /* 0x004fe200078e00ff */
[----:B------:R-:W-:Y:S01]  /*0760*/  LOP3.LUT R23, R4, 0xc, RZ, 0xfc, !PT ;  /* 0x0000000c04177812 */ /* 0x000fe200078efcff */
[----:B------:R-:W-:Y:S01]  /*0770*/  STL [R1+0xc0], R0 ;  /* 0x0000c00001007387 */ /* 0x000fe20000100800 */
[----:B------:R-:W-:Y:S01]  /*0780*/  IABS R42, R15 ;  /* 0x0000000f002a7213 */ /* 0x000fe20000000000 */
[----:B------:R-:W-:Y:S01]  /*0790*/  IMAD.MOV R6, RZ, RZ, -R2 ;  /* 0x000000ffff067224 */ /* 0x000fe200078e0a02 */
[----:B------:R-:W-:Y:S01]  /*07a0*/  IABS R38, R23 ;  /* 0x0000001700267213 */ /* 0x000fe20000000000 */
[----:B------:R-:W-:Y:S01]  /*07b0*/  IMAD.MOV R3, RZ, RZ, -R3 ;  /* 0x000000ffff037224 */ /* 0x000fe200078e0a03 */
[----:B------:R-:W-:Y:S01]  /*07c0*/  ISETP.GE.AND P2, PT, R21, RZ, PT ;  /* 0x000000ff1500720c */ /* 0x000fe20003f46270 */
[C---:B------:R-:W-:Y:S01]  /*07d0*/  IMAD R16, R5.reuse, R6, R16 ;  /* 0x0000000605107224 */ /* 0x040fe200078e0210 */
[----:B------:R-:W-:Y:S01]  /*07e0*/  IABS R6, R22 ;  /* 0x0000001600067213 */ /* 0x000fe20000000000 */
[----:B------:R-:W-:Y:S01]  /*07f0*/  IMAD R18, R5, R3, R18 ;  /* 0x0000000305127224 */ /* 0x000fe200078e0212 */
[----:B------:R-:W-:Y:S01]  /*0800*/  ISETP.GE.AND P5, PT, R15, RZ, PT ;  /* 0x000000ff0f00720c */ /* 0x000fe20003fa6270 */
[----:B------:R-:W-:Y:S01]  /*0810*/  IMAD.SHL.U32 R8, R88, 0x10, RZ ;  /* 0x0000001058087824 */ /* 0x000fe200078e00ff */
[C---:B------:R-:W-:Y:S01]  /*0820*/  ISETP.GT.U32.AND P0, PT, R5.reuse, R16, PT ;  /* 0x000000100500720c */ /* 0x040fe20003f04070 */
[----:B---3--:R-:W-:Y:S01]  /*0830*/  IMAD.MOV R12, RZ, RZ, -R9 ;  /* 0x000000ffff0c7224 */ /* 0x008fe200078e0a09 */
[----:B------:R-:W-:Y:S01]  /*0840*/  ISETP.GT.U32.AND P1, PT, R5, R18, PT ;  /* 0x000000120500720c */ /* 0x000fe20003f24070 */
[----:B------:R-:W-:Y:S01]  /*0850*/  IMAD.HI.U32 R3, R10, R42, RZ ;  /* 0x0000002a0a037227 */ /* 0x000fe200078e00ff */
[----:B------:R-:W-:-:S02]  /*0860*/  LOP3.LUT R8, R8, 0x70, RZ, 0xc0, !PT ;  /* 0x0000007008087812 */ /* 0x000fc400078ec0ff */
[----:B------:R-:W-:Y:S01]  /*0870*/  LOP3.LUT R15, R4, 0x18, RZ, 0xfc, !PT ;  /* 0x00000018040f7812 */ /* 0x000fe200078efcff */
[----:B------:R-:W-:Y:S01]  /*0880*/  IMAD.MOV R3, RZ, RZ, -R3 ;  /* 0x000000ffff037224 */ /* 0x000fe200078e0a03 */
[----:B------:R-:W-:Y:S01]  /*0890*/  ISETP.GE.AND P3, PT, R22, RZ, PT ;  /* 0x000000ff1600720c */ /* 0x000fe20003f66270 */
[----:B------:R-:W-:Y:S01]  /*08a0*/  IMAD.IADD R2, R8, 0x1, R11 ;  /* 0x0000000108027824 */ /* 0x000fe200078e020b */
[----:B------:R-:W-:Y:S01]  /*08b0*/  IABS R81, R15 ;  /* 0x0000000f00517213 */ /* 0x000fe20000000000 */
[----:B------:R-:W-:Y:S01]  /*08c0*/  IMAD.MOV.U32 R8, RZ, RZ, RZ ;  /* 0x000000ffff087224 */ /* 0x000fe200078e00ff */
[----:B------:R-:W-:Y:S01]  /*08d0*/  LOP3.LUT R19, R4, 0x1c, RZ, 0xfc, !PT ;  /* 0x0000001c04137812 */ /* 0x000fe200078efcff */
[----:B------:R-:W-:Y:S01]  /*08e0*/  IMAD R11, R12, R7, RZ ;  /* 0x000000070c0b7224 */ /* 0x000fe200078e02ff */
[----:B------:R-:W-:Y:S01]  /*08f0*/  ISETP.GE.AND P4, PT, R23, RZ, PT ;  /* 0x000000ff1700720c */ /* 0x000fe20003f86270 */
[----:B------:R-:W-:Y:S01]  /*0900*/  @!P0 IMAD.IADD R16, R16, 0x1, -R5 ;  /* 0x0000000110108824 */ /* 0x000fe200078e0a05 */
[----:B------:R-:W-:Y:S01]  /*0910*/  IABS R77, R19 ;  /* 0x00000013004d7213 */ /* 0x000fe20000000000 */
[----:B------:R-:W-:Y:S01]  /*0920*/  IMAD.HI.U32 R12, R9, R11, R8 ;  /* 0x0000000b090c7227 */ /* 0x000fe200078e0008 */
[----:B------:R-:W-:Y:S01]  /*0930*/  LOP3.LUT R20, R4, 0x20, RZ, 0xfc, !PT ;  /* 0x0000002004147812 */ /* 0x000fe200078efcff */
[----:B------:R1:W-:Y:S01]  /*0940*/  STL [R1+0x3b8], R2 ;  /* 0x0003b80201007387 */ /* 0x0003e20000100800 */
[----:B------:R-:W-:Y:S01]  /*0950*/  SHF.R.U32.HI R17, RZ, 0x8, R88 ;  /* 0x00000008ff117819 */ /* 0x000fe20000011658 */
[----:B------:R-:W-:Y:S01]  /*0960*/  IMAD.MOV.U32 R11, RZ, RZ, R6 ;  /* 0x000000ffff0b7224 */ /* 0x000fe200078e0006 */
[----:B------:R-:W-:Y:S01]  /*0970*/  IABS R74, R20 ;  /* 0x00000014004a7213 */ /* 0x000fe20000000000 */
[----:B------:R-:W-:Y:S01]  /*0980*/  @!P1 IMAD.IADD R18, R18, 0x1, -R5 ;  /* 0x0000000112129824 */ /* 0x000fe200078e0a05 */
[C---:B------:R-:W-:Y:S01]  /*0990*/  ISETP.GT.U32.AND P1, PT, R5.reuse, R16, PT ;  /* 0x000000100500720c */ /* 0x040fe20003f24070 */
[C---:B------:R-:W-:Y:S01]  /*09a0*/  IMAD R42, R5.reuse, R3, R42 ;  /* 0x00000003052a7224 */ /* 0x040fe200078e022a */
[----:B------:R-:W-:Y:S01]  /*09b0*/  LOP3.LUT R21, R4, 0x44, RZ, 0xfc, !PT ;  /* 0x0000004404157812 */ /* 0x000fe200078efcff */
[----:B------:R-:W-:Y:S01]  /*09c0*/  IMAD.HI.U32 R3, R10, R11, RZ ;  /* 0x0000000b0a037227 */ /* 0x000fe200078e00ff */
[----:B------:R-:W-:-:S02]  /*09d0*/  ISETP.GT.U32.AND P6, PT, R5, R18, PT ;  /* 0x000000120500720c */ /* 0x000fc40003fc4070 */
[C---:B------:R-:W-:Y:S01]  /*09e0*/  ISETP.GT.U32.AND P0, PT, R5.reuse, R42, PT ;  /* 0x0000002a0500720c */ /* 0x040fe20003f04070 */
[----:B------:R-:W-:Y:S01]  /*09f0*/  IMAD.MOV R8, RZ, RZ, -R3 ;  /* 0x000000ffff087224 */ /* 0x000fe200078e0a03 */
[----:B------:R-:W-:Y:S01]  /*0a00*/  LOP3.LUT R3, R4, 0x10, RZ, 0xfc, !PT ;  /* 0x0000001004037812 */ /* 0x000fe200078efcff */
[----:B------:R-:W-:Y:S01]  /*0a10*/  IMAD.HI.U32 R6, R10, R38, RZ ;  /* 0x000000260a067227 */ /* 0x000fe200078e00ff */
[----:B------:R-:W-:Y:S02]  /*0a20*/  IABS R59, R21 ;  /* 0x00000015003b7213 */ /* 0x000fe40000000000 */
[----:B------:R-:W-:Y:S01]  /*0a30*/  IABS R39, R3 ;  /* 0x0000000300277213 */ /* 0x000fe20000000000 */
[C---:B------:R-:W-:Y:S01]  /*0a40*/  IMAD R11, R5.reuse, R8, R11 ;  /* 0x00000008050b7224 */ /* 0x040fe200078e020b */
[----:B------:R-:W-:Y:S01]  /*0a50*/  LOP3.LUT R8, R4, 0x14, RZ, 0xfc, !PT ;  /* 0x0000001404087812 */ /* 0x000fe200078efcff */
[--C-:B------:R-:W-:Y:S01]  /*0a60*/  @!P1 IMAD.IADD R16, R16, 0x1, -R5.reuse ;  /* 0x0000000110109824 */ /* 0x100fe200078e0a05 */
[----:B------:R-:W-:Y:S01]  /*0a70*/  LOP3.LUT R29, R4, 0x64, RZ, 0xfc, !PT ;  /* 0x00000064041d7812 */ /* 0x000fe200078efcff */
[--C-:B------:R-:W-:Y:S01]  /*0a80*/  @!P6 IMAD.IADD R18, R18, 0x1, -R5.reuse ;  /* 0x000000011212e824 */ /* 0x100fe200078e0a05 */
[C---:B------:R-:W-:Y:S01]  /*0a90*/  ISETP.GT.U32.AND P1, PT, R5.reuse, R11, PT ;  /* 0x0000000b0500720c */ /* 0x040fe20003f24070 */
[----:B------:R-:W-:Y:S01]  /*0aa0*/  IMAD.MOV R6, RZ, RZ, -R6 ;  /* 0x000000ffff067224 */ /* 0x000fe200078e0a06 */
[----:B------:R-:W-:Y:S01]  /*0ab0*/  ISETP.GE.AND P6, PT, R4, RZ, PT ;  /* 0x000000ff0400720c */ /* 0x000fe20003fc6270 */
[----:B------:R-:W-:Y:S01]  /*0ac0*/  @!P0 IMAD.IADD R42, R42, 0x1, -R5 ;  /* 0x000000012a2a8824 */ /* 0x000fe200078e0a05 */
[----:B------:R-:W-:Y:S01]  /*0ad0*/  IABS R82, R8 ;  /* 0x0000000800527213 */ /* 0x000fe20000000000 */
[C---:B------:R-:W-:Y:S01]  /*0ae0*/  IMAD R38, R5.reuse, R6, R38 ;  /* 0x0000000605267224 */ /* 0x040fe200078e0226 */
[----:B------:R-:W-:Y:S01]  /*0af0*/  LOP3.LUT R44, R4, 0x68, RZ, 0xfc, !PT ;  /* 0x00000068042c7812 */ /* 0x000fe200078efcff */
[----:B------:R-:W-:Y:S01]  /*0b00*/  IMAD.MOV.U32 R6, RZ, RZ, R18 ;  /* 0x000000ffff067224 */ /* 0x000fe200078e0012 */
[----:B------:R-:W-:-:S02]  /*0b10*/  ISETP.GT.U32.AND P0, PT, R5, R42, PT ;  /* 0x0000002a0500720c */ /* 0x000fc40003f04070 */
[----:B------:R-:W-:Y:S01]  /*0b20*/  LOP3.LUT R32, R4, 0x60, RZ, 0xfc, !PT ;  /* 0x0000006004207812 */ /* 0x000fe200078efcff */
[----:B------:R-:W-:Y:S01]  /*0b30*/  @!P2 IMAD.MOV R6, RZ, RZ, -R6 ;  /* 0x000000ffff06a224 */ /* 0x000fe200078e0a06 */
[----:B------:R-:W-:Y:S01]  /*0b40*/  ISETP.GE.AND P2, PT, R3, RZ, PT ;  /* 0x000000ff0300720c */ /* 0x000fe20003f46270 */
[----:B------:R-:W-:Y:S01]  /*0b50*/  @!P1 IMAD.IADD R11, R11, 0x1, -R5 ;  /* 0x000000010b0b9824 */ /* 0x000fe200078e0a05 */
[----:B------:R-:W-:Y:S01]  /*0b60*/  IABS R99, R32 ;  /* 0x0000002000637213 */ /* 0x000fe20000000000 */
[----:B------:R-:W-:Y:S01]  /*0b70*/  @!P6 IMAD.MOV R16, RZ, RZ, -R16 ;  /* 0x000000ffff10e224 */ /* 0x000fe200078e0a10 */
[C---:B------:R-:W-:Y:S01]  /*0b80*/  ISETP.GT.U32.AND P6, PT, R5.reuse, R38, PT ;  /* 0x000000260500720c */ /* 0x040fe20003fc4070 */
[----:B------:R-:W-:Y:S01]  /*0b90*/  IMAD.HI.U32 R3, R10, R39, RZ ;  /* 0x000000270a037227 */ /* 0x000fe200078e00ff */
[C---:B------:R-:W-:Y:S02]  /*0ba0*/  ISETP.GT.U32.AND P1, PT, R5.reuse, R11, PT ;  /* 0x0000000b0500720c */ /* 0x040fe40003f24070 */
[C---:B------:R-:W-:Y:S01]  /*0bb0*/  LOP3.LUT R47, R4.reuse, 0x6c, RZ, 0xfc, !PT ;  /* 0x0000006c042f7812 */ /* 0x040fe200078efcff */
[----:B------:R-:W-:Y:S01]  /*0bc0*/  IMAD.MOV R18, RZ, RZ, -R3 ;  /* 0x000000ffff127224 */ /* 0x000fe200078e0a03 */
[----:B------:R-:W-:Y:S01]  /*0bd0*/  LOP3.LUT R43, R4, 0x74, RZ, 0xfc, !PT ;  /* 0x00000074042b7812 */ /* 0x000fe200078efcff */
[----:B------:R-:W-:Y:S01]  /*0be0*/  @!P0 IMAD.IADD R42, R42, 0x1, -R5 ;  /* 0x000000012a2a8824 */ /* 0x000fe200078e0a05 */
[----:B------:R-:W-:Y:S01]  /*0bf0*/  ISETP.GE.AND P0, PT, R8, RZ, PT ;  /* 0x000000ff0800720c */ /* 0x000fe20003f06270 */
[----:B------:R-:W-:Y:S01]  /*0c00*/  IMAD R39, R5, R18, R39 ;  /* 0x0000001205277224 */ /* 0x000fe200078e0227 */
[----:B------:R-:W2:Y:S01]  /*0c10*/  LDC.64 R8, c[0x0][0x238] ;  /* 0x00008e00ff087b82 */ /* 0x000ea20000000a00 */
[----:B------:R-:W-:Y:S01]  /*0c20*/  @!P5 IMAD.MOV R42, RZ, RZ, -R42 ;  /* 0x000000ffff2ad224 */ /* 0x000fe200078e0a2a */
[----:B------:R-:W-:Y:S01]  /*0c30*/  ISETP.GE.AND P5, PT, R15, RZ, PT ;  /* 0x000000ff0f00720c */ /* 0x000fe20003fa6270 */
[--C-:B------:R-:W-:Y:S01]  /*0c40*/  @!P6 IMAD.IADD R38, R38, 0x1, -R5.reuse ;  /* 0x000000012626e824 */ /* 0x100fe200078e0a05 */
[----:B------:R-:W-:Y:S01]  /*0c50*/  LOP3.LUT R41, R4, 0x70, RZ, 0xfc, !PT ;  /* 0x0000007004297812 */ /* 0x000fe200078efcff */
[----:B------:R-:W-:Y:S01]  /*0c60*/  @!P1 IMAD.IADD R11, R11, 0x1, -R5 ;  /* 0x000000010b0b9824 */ /* 0x000fe200078e0a05 */
[C---:B------:R-:W-:Y:S01]  /*0c70*/  ISETP.GT.U32.AND P1, PT, R5.reuse, R39, PT ;  /* 0x000000270500720c */ /* 0x040fe20003f24070 */
[----:B------:R-:W-:Y:S01]  /*0c80*/  IMAD.HI.U32 R3, R10, R82, RZ ;  /* 0x000000520a037227 */ /* 0x000fe200078e00ff */
[----:B------:R-:W-:-:S02]  /*0c90*/  ISETP.GT.U32.AND P6, PT, R5, R38, PT ;  /* 0x000000260500720c */ /* 0x000fc40003fc4070 */
[----:B------:R-:W-:Y:S01]  /*0ca0*/  LOP3.LUT R28, R4, 0x78, RZ, 0xfc, !PT ;  /* 0x00000078041c7812 */ /* 0x000fe200078efcff */
[----:B------:R-:W-:Y:S01]  /*0cb0*/  IMAD.HI.U32 R15, R10, R81, RZ ;  /* 0x000000510a0f7227 */ /* 0x000fe200078e00ff */
[----:B------:R-:W-:Y:S02]  /*0cc0*/  IABS R46, R43 ;  /* 0x0000002b002e7213 */ /* 0x000fe40000000000 */
[----:B------:R-:W-:Y:S01]  /*0cd0*/  IABS R40, R41 ;  /* 0x0000002900287213 */ /* 0x000fe20000000000 */
[----:B------:R-:W-:Y:S01]  /*0ce0*/  IMAD.MOV R3, RZ, RZ, -R3 ;  /* 0x000000ffff037224 */ /* 0x000fe200078e0a03 */
[----:B------:R-:W-:Y:S01]  /*0cf0*/  IABS R54, R28 ;  /* 0x0000001c00367213 */ /* 0x000fe20000000000 */
[----:B------:R-:W-:Y:S02]  /*0d00*/  IMAD.MOV R18, RZ, RZ, -R15 ;  /* 0x000000ffff127224 */ /* 0x000fe400078e0a0f */
[----:B------:R-:W-:Y:S01]  /*0d10*/  IMAD R82, R5, R3, R82 ;  /* 0x0000000305527224 */ /* 0x000fe200078e0252 */
[----:B------:R-:W-:Y:S01]  /*0d20*/  SGXT.U32 R3, R17, 0x1 ;  /* 0x000000011103781a */ /* 0x000fe20000000000 */
[----:B------:R-:W-:-:S02]  /*0d30*/  IMAD R81, R5, R18, R81 ;  /* 0x0000001205517224 */ /* 0x000fc400078e0251 */
[--C-:B------:R-:W-:Y:S01]  /*0d40*/  @!P1 IMAD.IADD R39, R39, 0x1, -R5.reuse ;  /* 0x0000000127279824 */ /* 0x100fe200078e0a05 */
[----:B-1----:R-:W-:Y:S01]  /*0d50*/  LOP3.LUT R2, R3, 0x2, RZ, 0xfc, !PT ;  /* 0x0000000203027812 */ /* 0x002fe200078efcff */
[----:B------:R-:W-:Y:S01]  /*0d60*/  @!P6 IMAD.IADD R38, R38, 0x1, -R5 ;  /* 0x000000012626e824 */ /* 0x000fe200078e0a05 */
[C---:B------:R-:W-:Y:S01]  /*0d70*/  ISETP.GT.U32.AND P6, PT, R5.reuse, R82, PT ;  /* 0x000000520500720c */ /* 0x040fe20003fc4070 */
[----:B------:R-:W-:Y:S01]  /*0d80*/  @!P3 IMAD.MOV R11, RZ, RZ, -R11 ;  /* 0x000000ffff0bb224 */ /* 0x000fe200078e0a0b */
[C---:B------:R-:W-:Y:S01]  /*0d90*/  ISETP.GT.U32.AND P1, PT, R5.reuse, R39, PT ;  /* 0x000000270500720c */ /* 0x040fe20003f24070 */
[----:B------:R-:W-:Y:S01]  /*0da0*/  IMAD.HI.U32 R15, R10, R77, RZ ;  /* 0x0000004d0a0f7227 */ /* 0x000fe200078e00ff */
[----:B------:R-:W-:-:S03]  /*0db0*/  ISETP.GT.U32.AND P3, PT, R5, R81, PT ;  /* 0x000000510500720c */ /* 0x000fc60003f64070 */
[----:B------:R-:W-:Y:S01]  /*0dc0*/  IMAD.MOV R18, RZ, RZ, -R15 ;  /* 0x000000ffff127224 */ /* 0x000fe200078e0a0f */
[----:B------:R-:W-:Y:S01]  /*0dd0*/  LOP3.LUT R15, R4, 0x24, RZ, 0xfc, !PT ;  /* 0x00000024040f7812 */ /* 0x000fe200078efcff */
[----:B------:R-:W-:Y:S02]  /*0de0*/  @!P4 IMAD.MOV R38, RZ, RZ, -R38 ;  /* 0x000000ffff26c224 */ /* 0x000fe400078e0a26 */
[----:B------:R-:W-:Y:S01]  /*0df0*/  IMAD R77, R5, R18, R77 ;  /* 0x00000012054d7224 */ /* 0x000fe200078e024d */
[----:B------:R-:W-:Y:S01]  /*0e00*/  IABS R63, R15 ;  /* 0x0000000f003f7213 */ /* 0x000fe20000000000 */
[--C-:B------:R-:W-:Y:S01]  /*0e10*/  @!P6 IMAD.IADD R82, R82, 0x1, -R5.reuse ;  /* 0x000000015252e824 */ /* 0x100fe200078e0a05 */
[----:B------:R-:W-:Y:S01]  /*0e20*/  ISETP.GE.AND P6, PT, R19, RZ, PT ;  /* 0x000000ff1300720c */ /* 0x000fe20003fc6270 */
[--C-:B------:R-:W-:Y:S01]  /*0e30*/  @!P1 IMAD.IADD R39, R39, 0x1, -R5.reuse ;  /* 0x0000000127279824 */ /* 0x100fe200078e0a05 */
[----:B------:R-:W-:Y:S01]  /*0e40*/  ISETP.GE.AND P1, PT, R20, RZ, PT ;  /* 0x000000ff1400720c */ /* 0x000fe20003f26270 */
[----:B------:R-:W-:Y:S01]  /*0e50*/  @!P3 IMAD.IADD R81, R81, 0x1, -R5 ;  /* 0x000000015151b824 */ /* 0x000fe200078e0a05 */
[C---:B------:R-:W-:Y:S01]  /*0e60*/  ISETP.GT.U32.AND P4, PT, R5.reuse, R82, PT ;  /* 0x000000520500720c */ /* 0x040fe20003f84070 */
[----:B------:R-:W-:Y:S01]  /*0e70*/  @!P2 IMAD.MOV R39, RZ, RZ, -R39 ;  /* 0x000000ffff27a224 */ /* 0x000fe200078e0a27 */
[C---:B------:R-:W-:Y:S01]  /*0e80*/  ISETP.GT.U32.AND P2, PT, R5.reuse, R77, PT ;  /* 0x0000004d0500720c */ /* 0x040fe20003f44070 */
[----:B------:R-:W-:Y:S01]  /*0e90*/  IMAD.HI.U32 R17, R10, R74, RZ ;  /* 0x0000004a0a117227 */ /* 0x000fe200078e00ff */
[----:B------:R-:W-:-:S02]  /*0ea0*/  ISETP.GT.U32.AND P3, PT, R5, R81, PT ;  /* 0x000000510500720c */ /* 0x000fc40003f64070 */
[C---:B------:R-:W-:Y:S01]  /*0eb0*/  LOP3.LUT R19, R4.reuse, 0x34, RZ, 0xfc, !PT ;  /* 0x0000003404137812 */ /* 0x040fe200078efcff */
[----:B------:R-:W-:Y:S01]  /*0ec0*/  IMAD.MOV R17, RZ, RZ, -R17 ;  /* 0x000000ffff117224 */ /* 0x000fe200078e0a11 */
[C---:B------:R-:W-:Y:S01]  /*0ed0*/  LOP3.LUT R20, R4.reuse, 0x40, RZ, 0xfc, !PT ;  /* 0x0000004004147812 */ /* 0x040fe200078efcff */
[----:B--2---:R-:W-:Y:S01]  /*0ee0*/  IMAD R0, R3, R8, RZ ;  /* 0x0000000803007224 */ /* 0x004fe200078e02ff */
[----:B------:R-:W-:Y:S01]  /*0ef0*/  IABS R78, R19 ;  /* 0x00000013004e7213 */ /* 0x000fe20000000000 */
[----:B------:R-:W-:Y:S01]  /*0f00*/  IMAD R74, R5, R17, R74 ;  /* 0x00000011054a7224 */ /* 0x000fe200078e024a */
[----:B------:R-:W-:Y:S01]  /*0f10*/  LOP3.LUT R17, R4, 0x2c, RZ, 0xfc, !PT ;  /* 0x0000002c04117812 */ /* 0x000fe200078efcff */
[--C-:B------:R-:W-:Y:S01]  /*0f20*/  @!P4 IMAD.IADD R82, R82, 0x1, -R5.reuse ;  /* 0x000000015252c824 */ /* 0x100fe200078e0a05 */
[----:B------:R-:W-:Y:S01]  /*0f30*/  ISETP.GE.AND P4, PT, R15, RZ, PT ;  /* 0x000000ff0f00720c */ /* 0x000fe20003f86270 */
[--C-:B------:R-:W-:Y:S01]  /*0f40*/  @!P2 IMAD.IADD R77, R77, 0x1, -R5.reuse ;  /* 0x000000014d4da824 */ /* 0x100fe200078e0a05 */
[----:B------:R-:W-:Y:S01]  /*0f50*/  LOP3.LUT R15, R4, 0x28, RZ, 0xfc, !PT ;  /* 0x00000028040f7812 */ /* 0x000fe200078efcff */
[----:B------:R-:W-:Y:S01]  /*0f60*/  @!P3 IMAD.IADD R81, R81, 0x1, -R5 ;  /* 0x000000015151b824 */ /* 0x000fe200078e0a05 */
[----:B------:R-:W-:Y:S01]  /*0f70*/  ISETP.GT.U32.AND P3, PT, R5, R74, PT ;  /* 0x0000004a0500720c */ /* 0x000fe20003f64070 */
[----:B------:R-:W-:Y:S01]  /*0f80*/  @!P0 IMAD.MOV R82, RZ, RZ, -R82 ;  /* 0x000000ffff528224 */ /* 0x000fe200078e0a52 */
[----:B------:R-:W-:Y:S01]  /*0f90*/  ISETP.GE.AND P0, PT, R15, RZ, PT ;  /* 0x000000ff0f00720c */ /* 0x000fe20003f06270 */
[----:B------:R-:W-:Y:S01]  /*0fa0*/  @!P5 IMAD.MOV R81, RZ, RZ, -R81 ;  /* 0x000000ffff51d224 */ /* 0x000fe200078e0a51 */
[----:B------:R-:W-:Y:S01]  /*0fb0*/  IABS R52, R15 ;  /* 0x0000000f00347213 */ /* 0x000fe20000000000 */
[C---:B------:R-:W-:Y:S01]  /*0fc0*/  IMAD.HI.U32 R15, R10.reuse, R63, RZ ;  /* 0x0000003f0a0f7227 */ /* 0x040fe200078e00ff */
[----:B------:R-:W-:Y:S01]  /*0fd0*/  ISETP.GT.U32.AND P2, PT, R5, R77, PT ;  /* 0x0000004d0500720c */ /* 0x000fe20003f44070 */
[----:B------:R1:W-:Y:S01]  /*0fe0*/  STL [R1+0x178], R0 ;  /* 0x0001780001007387 */ /* 0x0003e20000100800 */
[----:B------:R-:W-:Y:S01]  /*0ff0*/  IABS R35, R17 ;  /* 0x0000001100237213 */ /* 0x000fe20000000000 */
[----:B------:R-:W-:Y:S01]  /*1000*/  IMAD.MOV R18, RZ, RZ, -R15 ;  /* 0x000000ffff127224 */ /* 0x000fe200078e0a0f */
[----:B------:R-:W-:Y:S01]  /*1010*/  ISETP.GE.AND P5, PT, R17, RZ, PT ;  /* 0x000000ff1100720c */ /* 0x000fe20003fa6270 */
[----:B------:R-:W-:Y:S01]  /*1020*/  IMAD.HI.U32 R15, R10, R52, RZ ;  /* 0x000000340a0f7227 */ /* 0x000fe200078e00ff */
[----:B------:R-:W-:-:S03]  /*1030*/  IABS R68, R20 ;  /* 0x0000001400447213 */ /* 0x000fc60000000000 */
[----:B------:R-:W-:Y:S02]  /*1040*/  IMAD R63, R5, R18, R63 ;  /* 0x00000012053f7224 */ /* 0x000fe400078e023f */
[----:B------:R-:W-:Y:S02]  /*1050*/  @!P3 IMAD.IADD R74, R74, 0x1, -R5 ;  /* 0x000000014a4ab824 */ /* 0x000fe400078e0a05 */
[----:B------:R-:W-:Y:S02]  /*1060*/  IMAD.MOV R15, RZ, RZ, -R15 ;  /* 0x000000ffff0f7224 */ /* 0x000fe400078e0a0f */
[----:B------:R-:W-:Y:S01]  /*1070*/  @!P2 IMAD.IADD R77, R77, 0x1, -R5 ;  /* 0x000000014d4da824 */ /* 0x000fe200078e0a05 */
[C---:B------:R-:W-:Y:S01]  /*1080*/  ISETP.GT.U32.AND P3, PT, R5.reuse, R74, PT ;  /* 0x0000004a0500720c */ /* 0x040fe20003f64070 */
[C---:B------:R-:W-:Y:S01]  /*1090*/  IMAD R52, R5.reuse, R15, R52 ;  /* 0x0000000f05347224 */ /* 0x040fe200078e0234 */
[----:B------:R-:W-:Y:S01]  /*10a0*/  ISETP.GT.U32.AND P2, PT, R5, R63, PT ;  /* 0x0000003f0500720c */ /* 0x000fe20003f44070 */
[----:B------:R-:W-:Y:S01]  /*10b0*/  IMAD.HI.U32 R17, R10, R35, RZ ;  /* 0x000000230a117227 */ /* 0x000fe200078e00ff */
[----:B------:R-:W-:-:S03]  /*10c0*/  LOP3.LUT R15, R4, 0x30, RZ, 0xfc, !PT ;  /* 0x00000030040f7812 */ /* 0x000fc600078efcff */
[----:B------:R-:W-:Y:S01]  /*10d0*/  @!P6 IMAD.MOV R77, RZ, RZ, -R77 ;  /* 0x000000ffff4de224 */ /* 0x000fe200078e0a4d */
[----:B------:R-:W-:Y:S01]  /*10e0*/  ISETP.GT.U32.AND P6, PT, R5, R52, PT ;  /* 0x000000340500720c */ /* 0x000fe20003fc4070 */
[----:B------:R-:W-:Y:S01]  /*10f0*/  IMAD.MOV R18, RZ, RZ, -R17 ;  /* 0x000000ffff127224 */ /* 0x000fe200078e0a11 */
[----:B------:R-:W-:Y:S01]  /*1100*/  IABS R31, R15 ;  /* 0x0000000f001f7213 */ /* 0x000fe20000000000 */
[----:B------:R-:W-:-:S04]  /*1110*/  IMAD.HI.U32 R17, R10, R78, RZ ;  /* 0x0000004e0a117227 */ /* 0x000fc800078e00ff */
[----:B------:R-:W-:Y:S02]  /*1120*/  IMAD R35, R5, R18, R35 ;  /* 0x0000001205237224 */ /* 0x000fe400078e0223 */
[--C-:B------:R-:W-:Y:S01]  /*1130*/  @!P3 IMAD.IADD R74, R74, 0x1, -R5.reuse ;  /* 0x000000014a4ab824 */ /* 0x100fe200078e0a05 */
[----:B------:R-:W-:Y:S01]  /*1140*/  ISETP.GE.AND P3, PT, R15, RZ, PT ;  /* 0x000000ff0f00720c */ /* 0x000fe20003f66270 */
[--C-:B------:R-:W-:Y:S02]  /*1150*/  @!P2 IMAD.IADD R63, R63, 0x1, -R5.reuse ;  /* 0x000000013f3fa824 */ /* 0x100fe400078e0a05 */
[----:B------:R-:W-:Y:S01]  /*1160*/  @!P1 IMAD.MOV R74, RZ, RZ, -R74 ;  /* 0x000000ffff4a9224 */ /* 0x000fe200078e0a4a */
[C---:B------:R-:W-:Y:S01]  /*1170*/  ISETP.GT.U32.AND P1, PT, R5.reuse, R35, PT ;  /* 0x000000230500720c */ /* 0x040fe20003f24070 */
[----:B------:R-:W-:Y:S01]  /*1180*/  @!P6 IMAD.IADD R52, R52, 0x1, -R5 ;  /* 0x000000013434e824 */ /* 0x000fe200078e0a05 */
[----:B------:R-:W-:Y:S01]  /*1190*/  ISETP.GT.U32.AND P2, PT, R5, R63, PT ;  /* 0x0000003f0500720c */ /* 0x000fe20003f44070 */
[----:B------:R-:W-:-:S03]  /*11a0*/  IMAD.HI.U32 R15, R10, R31, RZ ;  /* 0x0000001f0a0f7227 */ /* 0x000fc600078e00ff */
[C---:B------:R-:W-:Y:S01]  /*11b0*/  ISETP.GT.U32.AND P6, PT, R5.reuse, R52, PT ;  /* 0x000000340500720c */ /* 0x040fe20003fc4070 */
[----:B------:R-:W-:Y:S01]  /*11c0*/  IMAD.MOV R18, RZ, RZ, -R15 ;  /* 0x000000ffff127224 */ /* 0x000fe200078e0a0f */
[----:B------:R-:W-:Y:S01]  /*11d0*/  LOP3.LUT R15, R4, 0x38, RZ, 0xfc, !PT ;  /* 0x00000038040f7812 */ /* 0x000fe200078efcff */
[----:B------:R-:W-:Y:S02]  /*11e0*/  IMAD.MOV R17, RZ, RZ, -R17 ;  /* 0x000000ffff117224 */ /* 0x000fe400078e0a11 */
[----:B------:R-:W-:Y:S01]  /*11f0*/  IMAD R31, R5, R18, R31 ;  /* 0x00000012051f7224 */ /* 0x000fe200078e021f */
[----:B------:R-:W-:Y:S01]  /*1200*/  IABS R73, R15 ;  /* 0x0000000f00497213 */ /* 0x000fe20000000000 */
[--C-:B------:R-:W-:Y:S01]  /*1210*/  @!P1 IMAD.IADD R35, R35, 0x1, -R5.reuse ;  /* 0x0000000123239824 */ /* 0x100fe200078e0a05 */
[----:B------:R-:W-:Y:S01]  /*1220*/  ISETP.GE.AND P1, PT, R15, RZ, PT ;  /* 0x000000ff0f00720c */ /* 0x000fe20003f26270 */
[----:B------:R-:W-:Y:S01]  /*1230*/  @!P2 IMAD.IADD R63, R63, 0x1, -R5 ;  /* 0x000000013f3fa824 */ /* 0x000fe200078e0a05 */
[----:B------:R-:W-:Y:S01]  /*1240*/  ISETP.GE.AND P2, PT, R19, RZ, PT ;  /* 0x000000ff1300720c */ /* 0x000fe20003f46270 */
[----:B------:R-:W-:Y:S01]  /*1250*/  IMAD.HI.U32 R15, R10, R73, RZ ;  /* 0x000000490a0f7227 */ /* 0x000fe200078e00ff */
[----:B------:R-:W-:-:S03]  /*1260*/  LOP3.LUT R19, R4, 0x3c, RZ, 0xfc, !PT ;  /* 0x0000003c04137812 */ /* 0x000fc600078efcff */
[----:B------:R-:W-:Y:S01]  /*1270*/  @!P4 IMAD.MOV R63, RZ, RZ, -R63 ;  /* 0x000000ffff3fc224 */ /* 0x000fe200078e0a3f */
[C---:B------:R-:W-:Y:S01]  /*1280*/  ISETP.GT.U32.AND P4, PT, R5.reuse, R35, PT ;  /* 0x000000230500720c */ /* 0x040fe20003f84070 */
[----:B------:R-:W-:Y:S01]  /*1290*/  @!P6 IMAD.IADD R52, R52, 0x1, -R5 ;  /* 0x000000013434e824 */ /* 0x000fe200078e0a05 */
[C---:B------:R-:W-:Y:S01]  /*12a0*/  ISETP.GT.U32.AND P6, PT, R5.reuse, R31, PT ;  /* 0x0000001f0500720c */ /* 0x040fe20003fc4070 */
[----:B------:R-:W-:Y:S01]  /*12b0*/  IMAD.MOV R18, RZ, RZ, -R15 ;  /* 0x000000ffff127224 */ /* 0x000fe200078e0a0f */
[----:B------:R-:W-:Y:S01]  /*12c0*/  IABS R70, R19 ;  /* 0x0000001300467213 */ /* 0x000fe20000000000 */
[C---:B------:R-:W-:Y:S02]  /*12d0*/  IMAD R78, R5.reuse, R17, R78 ;  /* 0x00000011054e7224 */ /* 0x040fe400078e024e */
[C---:B------:R-:W-:Y:S02]  /*12e0*/  IMAD R73, R5.reuse, R18, R73 ;  /* 0x0000001205497224 */ /* 0x040fe400078e0249 */
[----:B------:R-:W-:Y:S01]  /*12f0*/  @!P0 IMAD.MOV R52, RZ, RZ, -R52 ;  /* 0x000000ffff348224 */ /* 0x000fe200078e0a34 */
[----:B------:R-:W-:Y:S01]  /*1300*/  ISETP.GT.U32.AND P0, PT, R5, R78, PT ;  /* 0x0000004e0500720c */ /* 0x000fe20003f04070 */
[----:B------:R-:W-:-:S04]  /*1310*/  IMAD.HI.U32 R17, R10, R70, RZ ;  /* 0x000000460a117227 */ /* 0x000fc800078e00ff */
[--C-:B------:R-:W-:Y:S01]  /*1320*/  @!P4 IMAD.IADD R35, R35, 0x1, -R5.reuse ;  /* 0x000000012323c824 */ /* 0x100fe200078e0a05 */
[----:B------:R-:W-:Y:S01]  /*1330*/  ISETP.GT.U32.AND P4, PT, R5, R73, PT ;  /* 0x000000490500720c */ /* 0x000fe20003f84070 */
[----:B------:R-:W-:Y:S02]  /*1340*/  @!P6 IMAD.IADD R31, R31, 0x1, -R5 ;  /* 0x000000011f1fe824 */ /* 0x000fe400078e0a05 */
[----:B------:R-:W-:-:S03]  /*1350*/  IMAD.HI.U32 R15, R10, R68, RZ ;  /* 0x000000440a0f7227 */ /* 0x000fc600078e00ff */
[C---:B------:R-:W-:Y:S01]  /*1360*/  ISETP.GT.U32.AND P6, PT, R5.reuse, R31, PT ;  /* 0x0000001f0500720c */ /* 0x040fe20003fc4070 */
[----:B------:R-:W-:Y:S02]  /*1370*/  IMAD.MOV R17, RZ, RZ, -R17 ;  /* 0x000000ffff117224 */ /* 0x000fe400078e0a11 */
[----:B------:R-:W-:Y:S02]  /*1380*/  IMAD.MOV R15, RZ, RZ, -R15 ;  /* 0x000000ffff0f7224 */ /* 0x000fe400078e0a0f */
[----:B------:R-:W-:Y:S01]  /*1390*/  IMAD R70, R5, R17, R70 ;  /* 0x0000001105467224 */ /* 0x000fe200078e0246 */
[----:B------:R-:W-:Y:S01]  /*13a0*/  LOP3.LUT R17, R4, 0x48, RZ, 0xfc, !PT ;  /* 0x0000004804117812 */ /* 0x000fe200078efcff */
[----:B------:R-:W-:Y:S02]  /*13b0*/  @!P4 IMAD.IADD R73, R73, 0x1, -R5 ;  /* 0x000000014949c824 */ /* 0x000fe400078e0a05 */
[----:B------:R-:W-:Y:S01]  /*13c0*/  @!P5 IMAD.MOV R35, RZ, RZ, -R35 ;  /* 0x000000ffff23d224 */ /* 0x000fe200078e0a23 */
[----:B------:R-:W-:Y:S01]  /*13d0*/  IABS R48, R17 ;  /* 0x0000001100307213 */ /* 0x000fe20000000000 */
[C---:B------:R-:W-:Y:S01]  /*13e0*/  IMAD R68, R5.reuse, R15, R68 ;  /* 0x0000000f05447224 */ /* 0x040fe200078e0244 */
[----:B------:R-:W-:Y:S01]  /*13f0*/  ISETP.GT.U32.AND P5, PT, R5, R73, PT ;  /* 0x000000490500720c */ /* 0x000fe20003fa4070 */
[----:B------:R-:W-:-:S04]  /*1400*/  IMAD.HI.U32 R15, R10, R59, RZ ;  /* 0x0000003b0a0f7227 */ /* 0x000fc800078e00ff */
[--C-:B------:R-:W-:Y:S01]  /*1410*/  @!P6 IMAD.IADD R31, R31, 0x1, -R5.reuse ;  /* 0x000000011f1fe824 */ /* 0x100fe200078e0a05 */
[----:B------:R-:W-:Y:S01]  /*1420*/  ISETP.GT.U32.AND P6, PT, R5, R70, PT ;  /* 0x000000460500720c */ /* 0x000fe20003fc4070 */
[----:B------:R-:W-:Y:S01]  /*1430*/  @!P0 IMAD.IADD R78, R78, 0x1, -R5 ;  /* 0x000000014e4e8824 */ /* 0x000fe200078e0a05 */
[----:B------:R-:W-:Y:S01]  /*1440*/  ISETP.GE.AND P0, PT, R19, RZ, PT ;  /* 0x000000ff1300720c */ /* 0x000fe20003f06270 */
[----:B------:R-:W-:Y:S02]  /*1450*/  IMAD.MOV R18, RZ, RZ, -R15 ;  /* 0x000000ffff127224 */ /* 0x000fe400078e0a0f */
[----:B------:R-:W-:Y:S01]  /*1460*/  @!P3 IMAD.MOV R31, RZ, RZ, -R31 ;  /* 0x000000ffff1fb224 */ /* 0x000fe200078e0a1f */
[C---:B------:R-:W-:Y:S01]  /*1470*/  ISETP.GT.U32.AND P4, PT, R5.reuse, R78, PT ;  /* 0x0000004e0500720c */ /* 0x040fe20003f84070 */
[C---:B------:R-:W-:Y:S01]  /*1480*/  IMAD R59, R5.reuse, R18, R59 ;  /* 0x00000012053b7224 */ /* 0x040fe200078e023b */
[----:B------:R-:W-:Y:S01]  /*1490*/  ISETP.GT.U32.AND P3, PT, R5, R68, PT ;  /* 0x000000440500720c */ /* 0x000fe20003f64070 */
[--C-:B------:R-:W-:Y:S01]  /*14a0*/  @!P5 IMAD.IADD R73, R73, 0x1, -R5.reuse ;  /* 0x000000014949d824 */ /* 0x100fe200078e0a05 */
[----:B------:R-:W-:Y:S01]  /*14b0*/  LOP3.LUT R18, R4, 0x54, RZ, 0xfc, !PT ;  /* 0x0000005404127812 */ /* 0x000fe200078efcff */
[----:B-1----:R-:W-:Y:S01]  /*14c0*/  IMAD R0, R8, 0x2, R0 ;  /* 0x0000000208007824 */ /* 0x002fe200078e0200 */
[C---:B------:R-:W-:Y:S01]  /*14d0*/  ISETP.GT.U32.AND P5, PT, R5.reuse, R59, PT ;  /* 0x0000003b0500720c */ /* 0x040fe20003fa4070 */
[--C-:B------:R-:W-:Y:S01]  /*14e0*/  @!P6 IMAD.IADD R70, R70, 0x1, -R5.reuse ;  /* 0x000000014646e824 */ /* 0x100fe200078e0a05 */
[----:B------:R-:W-:Y:S01]  /*14f0*/  IABS R19, R18 ;  /* 0x0000001200137213 */ /* 0x000fe20000000000 */
[----:B------:R-:W-:Y:S01]  /*1500*/  IMAD.HI.U32 R15, R10, R48, RZ ;  /* 0x000000300a0f7227 */ /* 0x000fe200078e00ff */
[----:B------:R1:W-:Y:S02]  /*1510*/  STL [R1+0x170], R0 ;  /* 0x0001700001007387 */ /* 0x0003e40000100800 */
[----:B------:R-:W-:Y:S01]  /*1520*/  ISETP.GT.U32.AND P6, PT, R5, R70, PT ;  /* 0x000000460500720c */ /* 0x000fe20003fc4070 */
[--C-:B------:R-:W-:Y:S01]  /*1530*/  @!P4 IMAD.IADD R78, R78, 0x1, -R5.reuse ;  /* 0x000000014e4ec824 */ /* 0x100fe200078e0a05 */
[----:B------:R-:W-:Y:S01]  /*1540*/  ISETP.GE.AND P4, PT, R20, RZ, PT ;  /* 0x000000ff1400720c */ /* 0x000fe20003f86270 */
[----:B------:R-:W-:Y:S01]  /*1550*/  @!P3 IMAD.IADD R68, R68, 0x1, -R5 ;  /* 0x000000014444b824 */ /* 0x000fe200078e0a05 */
[----:B------:R-:W-:Y:S01]  /*1560*/  ISETP.GE.AND P3, PT, R17, RZ, PT ;  /* 0x000000ff1100720c */ /* 0x000fe20003f66270 */
[----:B------:R-:W-:Y:S01]  /*1570*/  IMAD.MOV R15, RZ, RZ, -R15 ;  /* 0x000000ffff0f7224 */ /* 0x000fe200078e0a0f */
[----:B------:R-:W-:Y:S01]  /*1580*/  LOP3.LUT R17, R4, 0x50, RZ, 0xfc, !PT ;  /* 0x0000005004117812 */ /* 0x000fe200078efcff */
[----:B------:R-:W-:Y:S01]  /*1590*/  @!P2 IMAD.MOV R78, RZ, RZ, -R78 ;  /* 0x000000ffff4ea224 */ /* 0x000fe200078e0a4e */
[C---:B------:R-:W-:Y:S01]  /*15a0*/  ISETP.GT.U32.AND P2, PT, R5.reuse, R68, PT ;  /* 0x000000440500720c */ /* 0x040fe20003f44070 */
[----:B-1----:R-:W-:Y:S01]  /*15b0*/  IMAD R0, R8, 0x2, R0 ;  /* 0x0000000208007824 */ /* 0x002fe200078e0200 */
[----:B------:R-:W-:Y:S01]  /*15c0*/  IABS R33, R17 ;  /* 0x0000001100217213 */ /* 0x000fe20000000000 */
[----:B------:R-:W-:Y:S01]  /*15d0*/  IMAD R48, R5, R15, R48 ;  /* 0x0000000f05307224 */ /* 0x000fe200078e0230 */
[----:B------:R-:W-:Y:S01]  /*15e0*/  LOP3.LUT R15, R4, 0x4c, RZ, 0xfc, !PT ;  /* 0x0000004c040f7812 */ /* 0x000fe200078efcff */
[----:B------:R-:W-:Y:S01]  /*15f0*/  @!P5 IMAD.IADD R59, R59, 0x1, -R5 ;  /* 0x000000013b3bd824 */ /* 0x000fe200078e0a05 */
[----:B------:R1:W-:Y:S01]  /*1600*/  STL [R1+0x16c], R0 ;  /* 0x00016c0001007387 */ /* 0x0003e20000100800 */
[----:B------:R-:W-:Y:S01]  /*1610*/  @!P1 IMAD.MOV R73, RZ, RZ, -R73 ;  /* 0x000000ffff499224 */ /* 0x000fe200078e0a49 */
[----:B------:R-:W-:Y:S01]  /*1620*/  IABS R45, R15 ;  /* 0x0000000f002d7213 */ /* 0x000fe20000000000 */
[----:B------:R-:W-:Y:S01]  /*1630*/  @!P6 IMAD.IADD R70, R70, 0x1, -R5 ;  /* 0x000000014646e824 */ /* 0x000fe200078e0a05 */
[----:B------:R-:W-:-:S02]  /*1640*/  ISETP.GT.U32.AND P1, PT, R5, R59, PT ;  /* 0x0000003b0500720c */ /* 0x000fc40003f24070 */
[----:B------:R-:W-:Y:S01]  /*1650*/  ISETP.GE.AND P6, PT, R21, RZ, PT ;  /* 0x000000ff1500720c */ /* 0x000fe20003fc6270 */
[----:B------:R-:W-:Y:S01]  /*1660*/  @!P2 IMAD.IADD R68, R68, 0x1, -R5 ;  /* 0x000000014444a824 */ /* 0x000fe200078e0a05 */
[----:B------:R-:W-:Y:S01]  /*1670*/  ISETP.GE.AND P5, PT, R15, RZ, PT ;  /* 0x000000ff0f00720c */ /* 0x000fe20003fa6270 */
[----:B------:R-:W-:Y:S01]  /*1680*/  IMAD.HI.U32 R15, R10, R45, RZ ;  /* 0x0000002d0a0f7227 */ /* 0x000fe200078e00ff */
[----:B------:R-:W-:Y:S02]  /*1690*/  ISETP.GT.U32.AND P2, PT, R5, R48, PT ;  /* 0x000000300500720c */ /* 0x000fe40003f44070 */
[----:B------:R-:W-:Y:S01]  /*16a0*/  IABS R21, R29 ;  /* 0x0000001d00157213 */ /* 0x000fe20000000000 */
[----:B-1----:R-:W-:Y:S02]  /*16b0*/  IMAD R0, R8, 0x2, R0 ;  /* 0x0000000208007824 */ /* 0x002fe400078e0200 */
[----:B------:R-:W-:Y:S02]  /*16c0*/  IMAD.MOV R20, RZ, RZ, -R15 ;  /* 0x000000ffff147224 */ /* 0x000fe400078e0a0f */
[----:B------:R-:W-:Y:S01]  /*16d0*/  @!P1 IMAD.IADD R59, R59, 0x1, -R5 ;  /* 0x000000013b3b9824 */ /* 0x000fe200078e0a05 */
[----:B------:R1:W-:Y:S01]  /*16e0*/  STL [R1+0x168], R0 ;  /* 0x0001680001007387 */ /* 0x0003e20000100800 */
[----:B------:R-:W-:Y:S01]  /*16f0*/  IMAD R45, R5, R20, R45 ;  /* 0x00000014052d7224 */ /* 0x000fe200078e022d */
[----:B------:R-:W-:Y:S01]  /*1700*/  ISETP.GE.AND P1, PT, R18, RZ, PT ;  /* 0x000000ff1200720c */ /* 0x000fe20003f26270 */
[----:B------:R-:W-:-:S02]  /*1710*/  @!P6 IMAD.MOV R59, RZ, RZ, -R59 ;  /* 0x000000ffff3be224 */ /* 0x000fc400078e0a3b */
[----:B------:R-:W-:Y:S01]  /*1720*/  @!P2 IMAD.IADD R48, R48, 0x1, -R5 ;  /* 0x000000013030a824 */ /* 0x000fe200078e0a05 */
[----:B------:R-:W-:Y:S01]  /*1730*/  ISETP.GT.U32.AND P6, PT, R5, R45, PT ;  /* 0x0000002d0500720c */ /* 0x000fe20003fc4070 */
[----:B------:R-:W-:Y:S01]  /*1740*/  @!P0 IMAD.MOV R70, RZ, RZ, -R70 ;  /* 0x000000ffff468224 */ /* 0x000fe200078e0a46 */
[----:B------:R-:W-:Y:S01]  /*1750*/  ISETP.GE.AND P0, PT, R17, RZ, PT ;  /* 0x000000ff1100720c */ /* 0x000fe20003f06270 */
[----:B------:R-:W-:Y:S01]  /*1760*/  IMAD.HI.U32 R17, R10, R33, RZ ;  /* 0x000000210a117227 */ /* 0x000fe200078e00ff */
[----:B------:R-:W-:-:S03]  /*1770*/  ISETP.GT.U32.AND P2, PT, R5, R48, PT ;  /* 0x000000300500720c */ /* 0x000fc60003f44070 */
[----:B-1----:R-:W-:Y:S02]  /*1780*/  IMAD R0, R8, 0x2, R0 ;  /* 0x0000000208007824 */ /* 0x002fe400078e0200 */
[----:B------:R-:W-:-:S03]  /*1790*/  IMAD.HI.U32 R18, R10, R19, RZ ;  /* 0x000000130a127227 */ /* 0x000fc600078e00ff */
[----:B------:R1:W-:Y:S01]  /*17a0*/  STL [R1+0x174], R0 ;  /* 0x0001740001007387 */ /* 0x0003e20000100800 */
[----:B------:R-:W-:Y:S02]  /*17b0*/  IMAD R125, R8, 0x2, R0 ;  /* 0x00000002087d7824 */ /* 0x000fe400078e0200 */
[--C-:B------:R-:W-:Y:S02]  /*17c0*/  @!P6 IMAD.IADD R45, R45, 0x1, -R5.reuse ;  /* 0x000000012d2de824 */ /* 0x100fe400078e0a05 */
[----:B------:R-:W-:Y:S02]  /*17d0*/  IMAD.MOV R18, RZ, RZ, -R18 ;  /* 0x000000ffff127224 */ /* 0x000fe400078e0a12 */
[----:B------:R-:W-:Y:S01]  /*17e0*/  @!P2 IMAD.IADD R48, R48, 0x1, -R5 ;  /* 0x000000013030a824 */ /* 0x000fe200078e0a05 */
[C---:B------:R-:W-:Y:S01]  /*17f0*/  ISETP.GT.U32.AND P6, PT, R5.reuse, R45, PT ;  /* 0x0000002d0500720c */ /* 0x040fe20003fc4070 */
[----:B------:R-:W-:Y:S02]  /*1800*/  IMAD R15, R5, R18, R19 ;  /* 0x00000012050f7224 */ /* 0x000fe400078e0213 */
[----:B-1----:R-:W-:-:S02]  /*1810*/  IMAD R0, R8, 0x2, R125 ;  /* 0x0000000208007824 */ /* 0x002fc400078e027d */
[----:B------:R-:W-:Y:S02]  /*1820*/  @!P4 IMAD.MOV R68, RZ, RZ, -R68 ;  /* 0x000000ffff44c224 */ /* 0x000fe400078e0a44 */
[----:B------:R-:W-:Y:S01]  /*1830*/  IMAD R90, R8, 0x2, R0 ;  /* 0x00000002085a7824 */ /* 0x000fe200078e0200 */
[----:B------:R1:W-:Y:S01]  /*1840*/  STL [R1+0xc4], R0 ;  /* 0x0000c40001007387 */ /* 0x0003e20000100800 */
[----:B------:R-:W-:Y:S02]  /*1850*/  @!P3 IMAD.MOV R48, RZ, RZ, -R48 ;  /* 0x000000ffff30b224 */ /* 0x000fe400078e0a30 */
[----:B------:R-:W-:Y:S01]  /*1860*/  IMAD.HI.U32 R18, R10, R21, RZ ;  /* 0x000000150a127227 */ /* 0x000fe200078e00ff */
[----:B------:R-:W-:Y:S03]  /*1870*/  STL [R1+0x198], R90 ;  /* 0x0001985a01007387 */ /* 0x000fe60000100800 */
[----:B------:R-:W-:Y:S01]  /*1880*/  @!P6 IMAD.IADD R45, R45, 0x1, -R5 ;  /* 0x000000012d2de824 */ /* 0x000fe200078e0a05 */
[----:B------:R-:W-:Y:S01]  /*1890*/  ISETP.GT.U32.AND P6, PT, R5, R15, PT ;  /* 0x0000000f0500720c */ /* 0x000fe20003fc4070 */
[----:B------:R-:W-:-:S02]  /*18a0*/  IMAD.MOV R18, RZ, RZ, -R18 ;  /* 0x000000ffff127224 */ /* 0x000fc400078e0a12 */
[C---:B-1----:R-:W-:Y:S02]  /*18b0*/  IMAD R0, R8.reuse, 0x2, R90 ;  /* 0x0000000208007824 */ /* 0x042fe400078e025a */
[----:B------:R-:W-:Y:S02]  /*18c0*/  @!P5 IMAD.MOV R45, RZ, RZ, -R45 ;  /* 0x000000ffff2dd224 */ /* 0x000fe400078e0a2d */
[C---:B------:R-:W-:Y:S01]  /*18d0*/  IMAD R89, R8.reuse, 0x2, R0 ;  /* 0x0000000208597824 */ /* 0x040fe200078e0200 */
[----:B------:R1:W-:Y:S03]  /*18e0*/  STL [R1+0x19c], R0 ;  /* 0x00019c0001007387 */ /* 0x0003e60000100800 */
[----:B------:R-:W-:Y:S01]  /*18f0*/  IMAD R88, R8, 0x2, R89 ;  /* 0x0000000208587824 */ /* 0x000fe200078e0259 */
[----:B------:R-:W-:Y:S01]  /*1900*/  STL [R1+0x1a0], R89 ;  /* 0x0001a05901007387 */ /* 0x000fe20000100800 */
[----:B------:R-:W-:-:S03]  /*1910*/  @!P6 IMAD.IADD R15, R15, 0x1, -R5 ;  /* 0x000000010f0fe824 */ /* 0x000fc600078e0a05 */
[----:B------:R-:W-:Y:S01]  /*1920*/  STL [R1+0x1a4], R88 ;  /* 0x0001a45801007387 */ /* 0x000fe20000100800 */
[----:B-1----:R-:W-:Y:S01]  /*1930*/  IMAD R0, R8, 0x2, R88 ;  /* 0x0000000208007824 */ /* 0x002fe200078e0258 */
[----:B------:R-:W-:-:S03]  /*1940*/  ISETP.GT.U32.AND P5, PT, R5, R15, PT ;  /* 0x0000000f0500720c */ /* 0x000fc60003fa4070 */
[C---:B------:R-:W-:Y:S01]  /*1950*/  IMAD R24, R8.reuse, 0x2, R0 ;  /* 0x0000000208187824 */ /* 0x040fe200078e0200 */
[----:B------:R1:W-:Y:S03]  /*1960*/  STL [R1+0x1a8], R0 ;  /* 0x0001a80001007387 */ /* 0x0003e60000100800 */
[----:B------:R-:W-:-:S04]  /*1970*/  IMAD R22, R8, 0x2, R24 ;  /* 0x0000000208167824 */ /* 0x000fc800078e0218 */
[----:B------:R-:W-:Y:S02]  /*1980*/  IMAD R25, R8, 0x2, R22 ;  /* 0x0000000208197824 */ /* 0x000fe400078e0216 */
[----:B------:R-:W-:Y:S02]  /*1990*/  @!P5 IMAD.IADD R15, R15, 0x1, -R5 ;  /* 0x000000010f0fd824 */ /* 0x000fe400078e0a05 */
[----:B-1----:R-:W-:Y:S01]  /*19a0*/  IMAD R0, R14, 0x100, R13 ;  /* 0x000001000e007824 */ /* 0x002fe200078e020d */
[----:B------:R-:W-:Y:S01]  /*19b0*/  LOP3.LUT R13, R4, 0x58, RZ, 0xfc, !PT ;  /* 0x00000058040d7812 */ /* 0x000fe200078efcff */
[----:B------:R-:W-:Y:S02]  /*19c0*/  IMAD.MOV R14, RZ, RZ, -R17 ;  /* 0x000000ffff0e7224 */ /* 0x000fe400078e0a11 */
[----:B------:R-:W-:Y:S01]  /*19d0*/  IMAD.HI.U32 R17, R10, R99, RZ ;  /* 0x000000630a117227 */ /* 0x000fe200078e00ff */
[----:B------:R-:W-:Y:S01]  /*19e0*/  IABS R19, R13 ;  /* 0x0000000d00137213 */ /* 0x000fe20000000000 */
[----:B------:R-:W-:Y:S01]  /*19f0*/  STL [R1+0x230], R0 ;  /* 0x0002300001007387 */ /* 0x000fe20000100800 */
[----:B------:R-:W-:Y:S01]  /*1a00*/  ISETP.GE.AND P4, PT, R13, RZ, PT ;  /* 0x000000ff0d00720c */ /* 0x000fe20003f86270 */
[----:B------:R-:W-:Y:S01]  /*1a10*/  IMAD R33, R5, R14, R33 ;  /* 0x0000000e05217224 */ /* 0x000fe200078e0221 */
[----:B------:R-:W-:Y:S01]  /*1a20*/  LOP3.LUT R14, R4, 0x5c, RZ, 0xfc, !PT ;  /* 0x0000005c040e7812 */ /* 0x000fe200078efcff */
[----:B------:R-:W-:Y:S01]  /*1a30*/  IMAD.HI.U32 R13, R10, R19, RZ ;  /* 0x000000130a0d7227 */ /* 0x000fe200078e00ff */
[----:B------:R-:W-:-:S02]  /*1a40*/  IABS R4, R0 ;  /* 0x0000000000047213 */ /* 0x000fc40000000000 */
[C---:B------:R-:W-:Y:S01]  /*1a50*/  ISETP.GT.U32.AND P3, PT, R5.reuse, R33, PT ;  /* 0x000000210500720c */ /* 0x040fe20003f64070 */
[----:B------:R-:W-:Y:S01]  /*1a60*/  IMAD.MOV R20, RZ, RZ, -R13 ;  /* 0x000000ffff147224 */ /* 0x000fe200078e0a0d */
[----:B------:R-:W-:Y:S01]  /*1a70*/  IABS R27, R14 ;  /* 0x0000000e001b7213 */ /* 0x000fe20000000000 */
[----:B------:R-:W-:Y:S01]  /*1a80*/  IMAD.MOV R26, RZ, RZ, -R17 ;  /* 0x000000ffff1a7224 */ /* 0x000fe200078e0a11 */
[----:B------:R-:W-:Y:S01]  /*1a90*/  ISETP.GE.AND P2, PT, R14, RZ, PT ;  /* 0x000000ff0e00720c */ /* 0x000fe20003f46270 */
[----:B------:R-:W-:Y:S01]  /*1aa0*/  IMAD R13, R5, R20, R19 ;  /* 0x00000014050d7224 */ /* 0x000fe200078e0213 */
[----:B------:R-:W-:Y:S01]  /*1ab0*/  IABS R19, R44 ;  /* 0x0000002c00137213 */ /* 0x000fe20000000000 */
[----:B------:R-:W-:-:S04]  /*1ac0*/  IMAD.HI.U32 R14, R10, R27, RZ ;  /* 0x0000001b0a0e7227 */ /* 0x000fc800078e00ff */
[----:B------:R-:W-:Y:S02]  /*1ad0*/  IMAD.MOV R14, RZ, RZ, -R14 ;  /* 0x000000ffff0e7224 */ /* 0x000fe400078e0a0e */
[----:B------:R-:W-:Y:S01]  /*1ae0*/  @!P3 IMAD.IADD R33, R33, 0x1, -R5 ;  /* 0x000000012121b824 */ /* 0x000fe200078e0a05 */
[C---:B------:R-:W-:Y:S01]  /*1af0*/  ISETP.GT.U32.AND P3, PT, R5.reuse, R13, PT ;  /* 0x0000000d0500720c */ /* 0x040fe20003f64070 */
[C---:B------:R-:W-:Y:S02]  /*1b00*/  IMAD R27, R5.reuse, R14, R27 ;  /* 0x0000000e051b7224 */ /* 0x040fe400078e021b */
[----:B------:R-:W-:Y:S01]  /*1b10*/  IMAD.HI.U32 R14, R10, R19, RZ ;  /* 0x000000130a0e7227 */ /* 0x000fe200078e00ff */
[----:B------:R-:W-:-:S03]  /*1b20*/  ISETP.GT.U32.AND P6, PT, R5, R33, PT ;  /* 0x000000210500720c */ /* 0x000fc60003fc4070 */
[----:B------:R-:W-:Y:S02]  /*1b30*/  IMAD.MOV R14, RZ, RZ, -R14 ;  /* 0x000000ffff0e7224 */ /* 0x000fe400078e0a0e */
[C---:B------:R-:W-:Y:S02]  /*1b40*/  IMAD R17, R5.reuse, R18, R21 ;  /* 0x0000001205117224 */ /* 0x040fe400078e0215 */
[----:B------:R-:W-:Y:S02]  /*1b50*/  IMAD R14, R5, R14, R19 ;  /* 0x0000000e050e7224 */ /* 0x000fe400078e0213 */
[----:B------:R-:W-:Y:S02]  /*1b60*/  @!P3 IMAD.IADD R13, R13, 0x1, -R5 ;  /* 0x000000010d0db824 */ /* 0x000fe400078e0a05 */
[----:B------:R-:W-:Y:S01]  /*1b70*/  IMAD R99, R5, R26, R99 ;  /* 0x0000001a05637224 */ /* 0x000fe200078e0263 */
[----:B------:R-:W-:Y:S01]  /*1b80*/  IABS R26, R47 ;  /* 0x0000002f001a7213 */ /* 0x000fe20000000000 */
[----:B------:R-:W-:Y:S01]  /*1b90*/  @!P6 IMAD.IADD R33, R33, 0x1, -R5 ;  /* 0x000000012121e824 */ /* 0x000fe200078e0a05 */
[C---:B------:R-:W-:Y:S01]  /*1ba0*/  ISETP.GT.U32.AND P3, PT, R5.reuse, R13, PT ;  /* 0x0000000d0500720c */ /* 0x040fe20003f64070 */
[----:B------:R-:W-:Y:S01]  /*1bb0*/  IMAD.HI.U32 R19, R10, R46, RZ ;  /* 0x0000002e0a137227 */ /* 0x000fe200078e00ff */
[----:B------:R-:W-:-:S02]  /*1bc0*/  ISETP.GT.U32.AND P6, PT, R5, R27, PT ;  /* 0x0000001b0500720c */ /* 0x000fc40003fc4070 */
[----:B------:R-:W-:Y:S01]  /*1bd0*/  ISETP.GT.U32.AND P5, PT, R5, R99, PT ;  /* 0x000000630500720c */ /* 0x000fe20003fa4070 */
[----:B------:R-:W-:-:S04]  /*1be0*/  IMAD.HI.U32 R18, R10, R26, RZ ;  /* 0x0000001a0a127227 */ /* 0x000fc800078e00ff */
[----:B------:R-:W-:Y:S02]  /*1bf0*/  IMAD.MOV R18, RZ, RZ, -R18 ;  /* 0x000000ffff127224 */ /* 0x000fe400078e0a12 */
[----:B------:R-:W-:Y:S02]  /*1c00*/  @!P0 IMAD.MOV R33, RZ, RZ, -R33 ;  /* 0x000000ffff218224 */ /* 0x000fe400078e0a21 */
[--C-:B------:R-:W-:Y:S01]  /*1c10*/  @!P3 IMAD.IADD R13, R13, 0x1, -R5.reuse ;  /* 0x000000010d0db824 */ /* 0x100fe200078e0a05 */
[----:B------:R-:W-:Y:S01]  /*1c20*/  ISETP.GT.U32.AND P3, PT, R5, R17, PT ;  /* 0x000000110500720c */ /* 0x000fe20003f64070 */
[----:B------:R-:W-:Y:S01]  /*1c30*/  @!P6 IMAD.IADD R27, R27, 0x1, -R5 ;  /* 0x000000011b1be824 */ /* 0x000fe200078e0a05 */
[C---:B------:R-:W-:Y:S01]  /*1c40*/  ISETP.GT.U32.AND P6, PT, R5.reuse, R14, PT ;  /* 0x0000000e0500720c */ /* 0x040fe20003fc4070 */
[----:B------:R-:W-:Y:S02]  /*1c50*/  IMAD R26, R5, R18, R26 ;  /* 0x00000012051a7224 */ /* 0x000fe400078e021a */
[----:B------:R-:W-:-:S04]  /*1c60*/  IMAD.HI.U32 R18, R10, R40, RZ ;  /* 0x000000280a127227 */ /* 0x000fc800078e00ff */
[----:B------:R-:W-:Y:S01]  /*1c70*/  @!P5 IMAD.IADD R99, R99, 0x1, -R5 ;  /* 0x000000016363d824 */ /* 0x000fe200078e0a05 */
[----:B------:R-:W-:Y:S01]  /*1c80*/  ISETP.GT.U32.AND P5, PT, R5, R27, PT ;  /* 0x0000001b0500720c */ /* 0x000fe20003fa4070 */
[----:B------:R-:W-:-:S04]  /*1c90*/  IMAD.HI.U32 R10, R10, R54, RZ ;  /* 0x000000360a0a7227 */ /* 0x000fc800078e00ff */
[--C-:B------:R-:W-:Y:S01]  /*1ca0*/  @!P3 IMAD.IADD R17, R17, 0x1, -R5.reuse ;  /* 0x000000011111b824 */ /* 0x100fe200078e0a05 */
[C---:B------:R-:W-:Y:S01]  /*1cb0*/  ISETP.GT.U32.AND P3, PT, R5.reuse, R99, PT ;  /* 0x000000630500720c */ /* 0x040fe20003f64070 */
[----:B------:R-:W-:Y:S02]  /*1cc0*/  @!P6 IMAD.IADD R14, R14, 0x1, -R5 ;  /* 0x000000010e0ee824 */ /* 0x000fe400078e0a05 */
[----:B------:R-:W-:Y:S01]  /*1cd0*/  IMAD.MOV R19, RZ, RZ, -R19 ;  /* 0x000000ffff137224 */ /* 0x000fe200078e0a13 */
[C---:B------:R-:W-:Y:S01]  /*1ce0*/  ISETP.GT.U32.AND P0, PT, R5.reuse, R17, PT ;  /* 0x000000110500720c */ /* 0x040fe20003f04070 */
[----:B------:R-:W-:Y:S01]  /*1cf0*/  IMAD.MOV R10, RZ, RZ, -R10 ;  /* 0x000000ffff0a7224 */ /* 0x000fe200078e0a0a */
[C---:B------:R-:W-:Y:S01]  /*1d00*/  ISETP.GT.U32.AND P6, PT, R5.reuse, R14, PT ;  /* 0x0000000e0500720c */ /* 0x040fe20003fc4070 */
[C---:B------:R-:W-:Y:S02]  /*1d10*/  IMAD R46, R5.reuse, R19, R46 ;  /* 0x00000013052e7224 */ /* 0x040fe400078e022e */
[----:B------:R-:W-:Y:S01]  /*1d20*/  IMAD R54, R5, R10, R54 ;  /* 0x0000000a05367224 */ /* 0x000fe200078e0236 */
[----:B------:R-:W-:Y:S01]  /*1d30*/  LOP3.LUT R10, RZ, R93, RZ, 0x33, !PT ;  /* 0x0000005dff0a7212 */ /* 0x000fe200078e33ff */
[----:B------:R-:W-:-:S04]  /*1d40*/  IMAD.HI.U32 R12, R12, R4, RZ ;  /* 0x000000040c0c7227 */ /* 0x000fc800078e00ff */
[--C-:B------:R-:W-:Y:S01]  /*1d50*/  @!P5 IMAD.IADD R27, R27, 0x1, -R5.reuse ;  /* 0x000000011b1bd824 */ /* 0x100fe200078e0a05 */
[----:B------:R-:W-:Y:S01]  /*1d60*/  ISETP.GT.U32.AND P5, PT, R5, R26, PT ;  /* 0x0000001a0500720c */ /* 0x000fe20003fa4070 */
[--C-:B------:R-:W-:Y:S01]  /*1d70*/  @!P0 IMAD.IADD R17, R17, 0x1, -R5.reuse ;  /* 0x0000000111118824 */ /* 0x100fe200078e0a05 */
[C---:B------:R-:W-:Y:S01]  /*1d80*/  ISETP.GT.U32.AND P0, PT, R5.reuse, R46, PT ;  /* 0x0000002e0500720c */ /* 0x040fe20003f04070 */
[----:B------:R-:W-:Y:S01]  /*1d90*/  @!P6 IMAD.IADD R14, R14, 0x1, -R5 ;  /* 0x000000010e0ee824 */ /* 0x000fe200078e0a05 */
[----:B------:R-:W-:Y:S01]  /*1da0*/  ISETP.GT.U32.AND P6, PT, R5, R54, PT ;  /* 0x000000360500720c */ /* 0x000fe20003fc4070 */
[----:B------:R-:W-:Y:S02]  /*1db0*/  IMAD.MOV R12, RZ, RZ, -R12 ;  /* 0x000000ffff0c7224 */ /* 0x000fe400078e0a0c */
[----:B------:R-:W-:Y:S02]  /*1dc0*/  IMAD.MOV R18, RZ, RZ, -R18 ;  /* 0x000000ffff127224 */ /* 0x000fe400078e0a12 */
[----:B------:R-:W-:Y:S01]  /*1dd0*/  IMAD R4, R7, R12, R4 ;  /* 0x0000000c07047224 */ /* 0x000fe200078e0204 */
[----:B------:R-:W-:Y:S01]  /*1de0*/  LOP3.LUT R12, R3, 0x20, RZ, 0xfc, !PT ;  /* 0x00000020030c7812 */ /* 0x000fe200078efcff */
[----:B------:R-:W-:-:S02]  /*1df0*/  IMAD R40, R5, R18, R40 ;  /* 0x0000001205287224 */ /* 0x000fc400078e0228 */
[--C-:B------:R-:W-:Y:S01]  /*1e00*/  @!P5 IMAD.IADD R26, R26, 0x1, -R5.reuse ;  /* 0x000000011a1ad824 */ /* 0x100fe200078e0a05 */
[----:B------:R-:W-:Y:S01]  /*1e10*/  ISETP.GE.AND P5, PT, R32, RZ, PT ;  /* 0x000000ff2000720c */ /* 0x000fe20003fa6270 */
[--C-:B------:R-:W-:Y:S01]  /*1e20*/  @!P0 IMAD.IADD R46, R46, 0x1, -R5.reuse ;  /* 0x000000012e2e8824 */ /* 0x100fe200078e0a05 */
[----:B------:R-:W-:Y:S01]  /*1e30*/  ISETP.GT.U32.AND P0, PT, R7, R4, PT ;  /* 0x000000040700720c */ /* 0x000fe20003f04070 */
[--C-:B------:R-:W-:Y:S02]  /*1e40*/  @!P6 IMAD.IADD R54, R54, 0x1, -R5.reuse ;  /* 0x000000013636e824 */ /* 0x100fe400078e0a05 */
[----:B------:R-:W-:Y:S01]  /*1e50*/  @!P3 IMAD.IADD R99, R99, 0x1, -R5 ;  /* 0x000000016363b824 */ /* 0x000fe200078e0a05 */
[C---:B------:R-:W-:Y:S01]  /*1e60*/  ISETP.GT.U32.AND P3, PT, R5.reuse, R40, PT ;  /* 0x000000280500720c */ /* 0x040fe20003f64070 */
[----:B------:R-:W-:Y:S01]  /*1e70*/  @!P1 IMAD.MOV R15, RZ, RZ, -R15 ;  /* 0x000000ffff0f9224 */ /* 0x000fe200078e0a0f */
[C---:B------:R-:W-:Y:S01]  /*1e80*/  ISETP.GT.U32.AND P6, PT, R5.reuse, R54, PT ;  /* 0x000000360500720c */ /* 0x040fe20003fc4070 */
[----:B------:R-:W-:Y:S01]  /*1e90*/  @!P4 IMAD.MOV R13, RZ, RZ, -R13 ;  /* 0x000000ffff0dc224 */ /* 0x000fe200078e0a0d */
[C---:B------:R-:W-:Y:S01]  /*1ea0*/  ISETP.GT.U32.AND P1, PT, R5.reuse, R26, PT ;  /* 0x0000001a0500720c */ /* 0x040fe20003f24070 */
[----:B------:R-:W-:Y:S01]  /*1eb0*/  @!P2 IMAD.MOV R27, RZ, RZ, -R27 ;  /* 0x000000ffff1ba224 */ /* 0x000fe200078e0a1b */
[----:B------:R-:W-:Y:S01]  /*1ec0*/  ISETP.GT.U32.AND P2, PT, R5, R46, PT ;  /* 0x0000002e0500720c */ /* 0x000fe20003f44070 */
[----:B------:R-:W-:-:S02]  /*1ed0*/  @!P5 IMAD.MOV R99, RZ, RZ, -R99 ;  /* 0x000000ffff63d224 */ /* 0x000fc400078e0a63 */
[----:B------:R-:W-:Y:S01]  /*1ee0*/  @!P0 IMAD.IADD R4, R4, 0x1, -R7 ;  /* 0x0000000104048824 */ /* 0x000fe200078e0a07 */
[----:B------:R-:W-:Y:S01]  /*1ef0*/  ISETP.GE.AND P0, PT, R44, RZ, PT ;  /* 0x000000ff2c00720c */ /* 0x000fe20003f06270 */
[----:B------:R-:W-:Y:S02]  /*1f00*/  IMAD.MOV.U32 R121, RZ, RZ, R14 ;  /* 0x000000ffff797224 */ /* 0x000fe400078e000e */
[--C-:B------:R-:W-:Y:S01]  /*1f10*/  @!P3 IMAD.IADD R40, R40, 0x1, -R5.reuse ;  /* 0x000000012828b824 */ /* 0x100fe200078e0a05 */
[----:B------:R-:W-:Y:S01]  /*1f20*/  ISETP.GT.U32.AND P5, PT, R7, R4, PT ;  /* 0x000000040700720c */ /* 0x000fe20003fa4070 */
[--C-:B------:R-:W-:Y:S01]  /*1f30*/  @!P6 IMAD.IADD R54, R54, 0x1, -R5.reuse ;  /* 0x000000013636e824 */ /* 0x100fe200078e0a05 */
[----:B------:R-:W-:Y:S01]  /*1f40*/  ISETP.GE.AND P3, PT, R29, RZ, PT ;  /* 0x000000ff1d00720c */ /* 0x000fe20003f66270 */
[--C-:B------:R-:W-:Y:S01]  /*1f50*/  @!P1 IMAD.IADD R26, R26, 0x1, -R5.reuse ;  /* 0x000000011a1a9824 */ /* 0x100fe200078e0a05 */
[----:B------:R-:W-:Y:S01]  /*1f60*/  ISETP.GE.AND P6, PT, R28, RZ, PT ;  /* 0x000000ff1c00720c */ /* 0x000fe20003fc6270 */
[----:B------:R-:W-:Y:S01]  /*1f70*/  @!P2 IMAD.IADD R46, R46, 0x1, -R5 ;  /* 0x000000012e2ea824 */ /* 0x000fe200078e0a05 */
[----:B------:R-:W-:Y:S01]  /*1f80*/  ISETP.GE.AND P1, PT, R47, RZ, PT ;  /* 0x000000ff2f00720c */ /* 0x000fe20003f26270 */
[C---:B------:R-:W-:Y:S01]  /*1f90*/  IMAD R23, R8.reuse, 0x2, R25 ;  /* 0x0000000208177824 */ /* 0x040fe200078e0219 */
[----:B------:R-:W-:Y:S01]  /*1fa0*/  ISETP.GT.U32.AND P4, PT, R5, R40, PT ;  /* 0x000000280500720c */ /* 0x000fe20003f84070 */
[----:B------:R-:W-:Y:S01]  /*1fb0*/  @!P0 IMAD.MOV R121, RZ, RZ, -R121 ;  /* 0x000000ffff798224 */ /* 0x000fe200078e0a79 */
[----:B------:R-:W-:Y:S01]  /*1fc0*/  ISETP.GE.AND P2, PT, R43, RZ, PT ;  /* 0x000000ff2b00720c */ /* 0x000fe20003f46270 */
[----:B------:R-:W-:Y:S01]  /*1fd0*/  IMAD R80, R8, 0x2, R23 ;  /* 0x0000000208507824 */ /* 0x000fe200078e0217 */
[----:B----4-:R-:W-:Y:S01]  /*1fe0*/  ISETP.GE.AND P0, PT, R3, R118, PT ;  /* 0x000000760300720c */ /* 0x010fe20003f06270 */
[----:B------:R-:W-:-:S02]  /*1ff0*/  @!P5 IMAD.IADD R4, R4, 0x1, -R7 ;  /* 0x000000010404d824 */ /* 0x000fc400078e0a07 */
[----:B------:R-:W-:Y:S01]  /*2000*/  @!P3 IMAD.MOV R17, RZ, RZ, -R17 ;  /* 0x000000ffff11b224 */ /* 0x000fe200078e0a11 */
[----:B------:R-:W-:Y:S01]  /*2010*/  ISETP.NE.AND P3, PT, R93, RZ, PT ;  /* 0x000000ff5d00720c */ /* 0x000fe20003f65270 */
[----:B------:R-:W-:Y:S02]  /*2020*/  VIADD R7, R118, 0x7f ;  /* 0x0000007f76077836 */ /* 0x000fe40000000000 */
[----:B------:R-:W-:Y:S01]  /*2030*/  @!P6 IMAD.MOV R54, RZ, RZ, -R54 ;  /* 0x000000ffff36e224 */ /* 0x000fe200078e0a36 */
[----:B------:R-:W-:Y:S01]  /*2040*/  SEL R16, R10, R16, !P3 ;  /* 0x000000100a107207 */ /* 0x000fe20005800000 */
[----:B------:R-:W-:Y:S01]  /*2050*/  @!P1 IMAD.MOV R26, RZ, RZ, -R26 ;  /* 0x000000ffff1a9224 */ /* 0x000fe200078e0a1a */
[----:B------:R-:W-:Y:S01]  /*2060*/  ISETP.GE.AND P1, PT, R2, R118, PT ;  /* 0x000000760200720c */ /* 0x000fe20003f26270 */
[----:B------:R1:W-:Y:S01]  /*2070*/  STL [R1+0x3c8], R7 ;  /* 0x0003c80701007387 */ /* 0x0003e20000100800 */
[----:B------:R-:W-:Y:S01]  /*2080*/  ISETP.GT.AND P5, PT, R7, 0x7f, PT ;  /* 0x0000007f0700780c */ /* 0x000fe20003fa4270 */
[----:B------:R-:W-:Y:S01]  /*2090*/  @!P4 IMAD.IADD R40, R40, 0x1, -R5 ;  /* 0x000000012828c824 */ /* 0x000fe200078e0a05 */
[----:B------:R-:W-:Y:S01]  /*20a0*/  SEL R2, R10, R6, !P3 ;  /* 0x000000060a027207 */ /* 0x000fe20005800000 */
[----:B------:R-:W-:Y:S01]  /*20b0*/  @!P2 IMAD.MOV R46, RZ, RZ, -R46 ;  /* 0x000000ffff2ea224 */ /* 0x000fe200078e0a2e */
[----:B------:R-:W-:Y:S01]  /*20c0*/  ISETP.GE.AND P4, PT, R41, RZ, PT ;  /* 0x000000ff2900720c */ /* 0x000fe20003f86270 */
[----:B------:R-:W-:Y:S01]  /*20d0*/  IMAD R79, R8, 0x2, R80 ;  /* 0x00000002084f7824 */ /* 0x000fe200078e0250 */
[----:B------:R-:W-:Y:S01]  /*20e0*/  SEL R5, RZ, 0x4, !P5 ;  /* 0x00000004ff057807 */ /* 0x000fe20006800000 */
[----:B------:R-:W-:Y:S01]  /*20f0*/  STL [R1+0x3cc], R2 ;  /* 0x0003cc0201007387 */ /* 0x000fe20000100800 */
[----:B------:R-:W-:Y:S01]  /*2100*/  SEL R42, R10, R42, !P3 ;  /* 0x0000002a0a2a7207 */ /* 0x000fe20005800000 */
[----:B------:R-:W-:Y:S01]  /*2110*/  IMAD R76, R8, 0x2, R79 ;  /* 0x00000002084c7824 */ /* 0x000fe200078e024f */
[----:B-1----:R-:W-:-:S02]  /*2120*/  SEL R7, R10, R54, !P3 ;  /* 0x000000360a077207 */ /* 0x002fc40005800000 */
[----:B------:R-:W-:Y:S01]  /*2130*/  SEL R11, R10, R11, !P3 ;  /* 0x0000000b0a0b7207 */ /* 0x000fe20005800000 */
[----:B------:R-:W-:Y:S01]  /*2140*/  IMAD R75, R8, 0x2, R76 ;  /* 0x00000002084b7824 */ /* 0x000fe200078e024c */
[C---:B------:R-:W-:Y:S01]  /*2150*/  SEL R38, R10.reuse, R38, !P3 ;  /* 0x000000260a267207 */ /* 0x040fe20005800000 */
[----:B------:R1:W-:Y:S01]  /*2160*/  STL [R1], R7 ;  /* 0x0000000701007387 */ /* 0x0003e20000100800 */
[C---:B------:R-:W-:Y:S01]  /*2170*/  SEL R39, R10.reuse, R39, !P3 ;  /* 0x000000270a277207 */ /* 0x040fe20005800000 */
[----:B------:R-:W-:Y:S01]  /*2180*/  @!P4 IMAD.MOV R40, RZ, RZ, -R40 ;  /* 0x000000ffff28c224 */ /* 0x000fe200078e0a28 */
[----:B------:R-:W-:Y:S01]  /*2190*/  SEL R82, R10, R82, !P3 ;  /* 0x000000520a527207 */ /* 0x000fe20005800000 */
[----:B------:R-:W-:Y:S01]  /*21a0*/  IMAD R65, R8, 0x2, R75 ;  /* 0x0000000208417824 */ /* 0x000fe200078e024b */
[C---:B------:R-:W-:Y:S01]  /*21b0*/  SEL R81, R10.reuse, R81, !P3 ;  /* 0x000000510a517207 */ /* 0x040fe20005800000 */
[----:B------:R-:W-:Y:S01]  /*21c0*/  STL [R1+0x3d0], R118 ;  /* 0x0003d07601007387 */ /* 0x000fe20000100800 */
[----:B------:R-:W-:Y:S01]  /*21d0*/  SEL R77, R10, R77, !P3 ;  /* 0x0000004d0a4d7207 */ /* 0x000fe20005800000 */
[----:B------:R-:W-:Y:S01]  /*21e0*/  IMAD R64, R8, 0x2, R65 ;  /* 0x0000000208407824 */ /* 0x000fe200078e0241 */
[C---:B------:R-:W-:Y:S01]  /*21f0*/  SEL R74, R10.reuse, R74, !P3 ;  /* 0x0000004a0a4a7207 */ /* 0x040fe20005800000 */
[----:B-1----:R-:W1:Y:S01]  /*2200*/  S2R R7, SR_TID.X ;  /* 0x0000000000077919 */ /* 0x002e620000002100 */
[----:B------:R-:W-:Y:S01]  /*2210*/  SEL R63, R10, R63, !P3 ;  /* 0x0000003f0a3f7207 */ /* 0x000fe20005800000 */
[----:B------:R-:W-:Y:S01]  /*2220*/  IMAD R62, R8, 0x2, R64 ;  /* 0x00000002083e7824 */ /* 0x000fe200078e0240 */
[C---:B------:R-:W-:Y:S01]  /*2230*/  SEL R52, R10.reuse, R52, !P3 ;  /* 0x000000340a347207 */ /* 0x040fe20005800000 */
[----:B------:R2:W-:Y:S01]  /*2240*/  STL [R1+0x3d4], R5 ;  /* 0x0003d40501007387 */ /* 0x0005e20000100800 */
[----:B------:R-:W-:Y:S01]  /*2250*/  SEL R35, R10, R35, !P3 ;  /* 0x000000230a237207 */ /* 0x000fe20005800000 */
[----:B------:R-:W-:Y:S01]  /*2260*/  IMAD R53, R8, 0x2, R62 ;  /* 0x0000000208357824 */ /* 0x000fe200078e023e */
[C---:B------:R-:W-:Y:S01]  /*2270*/  SEL R31, R10.reuse, R31, !P3 ;  /* 0x0000001f0a1f7207 */ /* 0x040fe20005800000 */
[----:B------:R3:W-:Y:S01]  /*2280*/  STL.64 [R1+0x260], R92 ;  /* 0x0002605c01007387 */ /* 0x0007e20000100a00 */
[----:B------:R-:W-:Y:S01]  /*2290*/  SEL R78, R10, R78, !P3 ;  /* 0x0000004e0a4e7207 */ /* 0x000fe20005800000 */
[----:B------:R-:W-:Y:S01]  /*22a0*/  IMAD R50, R8, 0x2, R53 ;  /* 0x0000000208327824 */ /* 0x000fe200078e0235 */
[C---:B------:R-:W-:Y:S01]  /*22b0*/  SEL R73, R10.reuse, R73, !P3 ;  /* 0x000000490a497207 */ /* 0x040fe20005800000 */
[----:B------:R-:W-:Y:S01]  /*22c0*/  STL [R1+0x274], R9 ;  /* 0x0002740901007387 */ /* 0x000fe20000100800 */
[----:B------:R-:W-:Y:S01]  /*22d0*/  SEL R70, R10, R70, !P3 ;  /* 0x000000460a467207 */ /* 0x000fe20005800000 */
[----:B------:R-:W-:Y:S01]  /*22e0*/  IMAD R51, R8, 0x2, R50 ;  /* 0x0000000208337824 */ /* 0x000fe200078e0232 */
[----:B------:R-:W-:-:S02]  /*22f0*/  SEL R68, R10, R68, !P3 ;  /* 0x000000440a447207 */ /* 0x000fc40005800000 */
[----:B------:R-:W-:Y:S01]  /*2300*/  SEL R59, R10, R59, !P3 ;  /* 0x0000003b0a3b7207 */ /* 0x000fe20005800000 */
[----:B------:R-:W-:Y:S01]  /*2310*/  IMAD R30, R8, 0x2, R51 ;  /* 0x00000002081e7824 */ /* 0x000fe200078e0233 */
[C---:B------:R-:W-:Y:S02]  /*2320*/  SEL R48, R10.reuse, R48, !P3 ;  /* 0x000000300a307207 */ /* 0x040fe40005800000 */
[----:B------:R-:W-:Y:S01]  /*2330*/  SEL R45, R10, R45, !P3 ;  /* 0x0000002d0a2d7207 */ /* 0x000fe20005800000 */
[----:B------:R-:W-:Y:S01]  /*2340*/  IMAD R34, R8, 0x2, R30 ;  /* 0x0000000208227824 */ /* 0x000fe200078e021e */
[C---:B------:R-:W-:Y:S02]  /*2350*/  SEL R33, R10.reuse, R33, !P3 ;  /* 0x000000210a217207 */ /* 0x040fe40005800000 */
        /* <DEDUP_REMOVED lines=13> */
[C---:B------:R-:W-:Y:S01]  /*2430*/  IMAD R72, R8.reuse, 0x2, R19 ;  /* 0x0000000208487824 */ /* 0x040fe200078e0213 */
[C---:B------:R-:W-:Y:S02]  /*2440*/  SEL R10, R5.reuse, RZ, !P1 ;  /* 0x000000ff050a7207 */ /* 0x040fe40004800000 */
[----:B------:R-:W-:Y:S01]  /*2450*/  SEL R6, R5, RZ, !P0 ;  /* 0x000000ff05067207 */ /* 0x000fe20004000000 */
[----:B------:R-:W-:Y:S01]  /*2460*/  IMAD R71, R8, 0x2, R72 ;  /* 0x0000000208477824 */ /* 0x000fe200078e0248 */
[----:B------:R-:W-:Y:S02]  /*2470*/  ISETP.GE.AND P1, PT, R0, RZ, PT ;  /* 0x000000ff0000720c */ /* 0x000fe40003f26270 */
[----:B------:R-:W-:Y:S01]  /*2480*/  ISETP.NE.AND P0, PT, R92, RZ, PT ;  /* 0x000000ff5c00720c */ /* 0x000fe20003f05270 */
[----:B------:R-:W-:Y:S01]  /*2490*/  IMAD R36, R8, 0x2, R71 ;  /* 0x0000000208247824 */ /* 0x000fe200078e0247 */
[----:B-1----:R-:W-:-:S02]  /*24a0*/  LOP3.LUT R0, R7, 0x7f, RZ, 0xc0, !PT ;  /* 0x0000007f07007812 */ /* 0x002fc400078ec0ff */
[----:B------:R-:W-:Y:S01]  /*24b0*/  LOP3.LUT R2, R3, 0x22, RZ, 0xfc, !PT ;  /* 0x0000002203027812 */ /* 0x000fe200078efcff */
[----:B------:R-:W-:Y:S01]  /*24c0*/  IMAD R69, R8, 0x2, R36 ;  /* 0x0000000208457824 */ /* 0x000fe200078e0224 */
[----:B------:R-:W-:Y:S01]  /*24d0*/  ISETP.NE.U32.AND P2, PT, R10, RZ, PT ;  /* 0x000000ff0a00720c */ /* 0x000fe20003f45070 */
[----:B------:R-:W-:Y:S01]  /*24e0*/  IMAD R13, R0, R9, RZ ;  /* 0x00000009000d7224 */ /* 0x000fe200078e02ff */
[-C--:B------:R-:W-:Y:S01]  /*24f0*/  ISETP.GE.AND P5, PT, R2, R118.reuse, PT ;  /* 0x000000760200720c */ /* 0x080fe20003fa6270 */
[----:B------:R-:W-:Y:S01]  /*2500*/  IMAD R37, R8, 0x2, R69 ;  /* 0x0000000208257824 */ /* 0x000fe200078e0245 */
[----:B------:R-:W-:Y:S01]  /*2510*/  ISETP.GE.AND P3, PT, R12, R118, PT ;  /* 0x000000760c00720c */ /* 0x000fe20003f66270 */
[----:B------:R-:W-:Y:S01]  /*2520*/  @!P1 IMAD.MOV R4, RZ, RZ, -R4 ;  /* 0x000000ffff049224 */ /* 0x000fe200078e0a04 */
[----:B------:R-:W-:Y:S01]  /*2530*/  SEL R10, R5, RZ, !P5 ;  /* 0x000000ff050a7207 */ /* 0x000fe20006800000 */
[----:B------:R-:W-:Y:S01]  /*2540*/  STL [R1+0x1cc], R13 ;  /* 0x0001cc0d01007387 */ /* 0x000fe20000100800 */
[----:B------:R-:W-:Y:S01]  /*2550*/  @!P0 LOP3.LUT R4, RZ, R92, RZ, 0x33, !PT ;  /* 0x0000005cff048212 */ /* 0x000fe200078e33ff */
[----:B------:R-:W-:Y:S01]  /*2560*/  IMAD R58, R8, 0x2, R37 ;  /* 0x00000002083a7824 */ /* 0x000fe200078e0225 */
[----:B------:R-:W-:-:S02]  /*2570*/  ISETP.NE.U32.AND P4, PT, R6, RZ, PT ;  /* 0x000000ff0600720c */ /* 0x000fc40003f85070 */
[----:B------:R-:W-:Y:S01]  /*2580*/  SEL R6, R5, RZ, !P3 ;  /* 0x000000ff05067207 */ /* 0x000fe20005800000 */
[----:B------:R-:W-:Y:S01]  /*2590*/  IMAD R2, R4, R119, RZ ;  /* 0x0000007704027224 */ /* 0x000fe200078e02ff */
[----:B------:R-:W-:Y:S01]  /*25a0*/  ISETP.NE.U32.AND P6, PT, R10, RZ, PT ;  /* 0x000000ff0a00720c */ /* 0x000fe20003fc5070 */
[----:B------:R-:W-:Y:S01]  /*25b0*/  IMAD.SHL.U32 R4, R13, 0x4, RZ ;  /* 0x000000040d047824 */ /* 0x000fe200078e00ff */
[----:B------:R-:W-:Y:S01]  /*25c0*/  ISETP.NE.U32.AND P1, PT, R6, RZ, PT ;  /* 0x000000ff0600720c */ /* 0x000fe20003f25070 */
[----:B--2---:R-:W-:Y:S01]  /*25d0*/  IMAD.SHL.U32 R5, R88, 0x4, RZ ;  /* 0x0000000458057824 */ /* 0x004fe200078e00ff */
[----:B------:R-:W-:Y:S01]  /*25e0*/  STL [R1+0x234], R2 ;  /* 0x0002340201007387 */ /* 0x000fe20000100800 */
[----:B---3--:R-:W-:Y:S01]  /*25f0*/  LOP3.LUT R92, R3, 0x42, RZ, 0xfc, !PT ;  /* 0x00000042035c7812 */ /* 0x008fe200078efcff */
[----:B------:R-:W-:Y:S01]  /*2600*/  IMAD R57, R8, 0x2, R58 ;  /* 0x0000000208397824 */ /* 0x000fe200078e023a */
[----:B------:R-:W-:-:S03]  /*2610*/  IADD3 R10, P0, R4, UR10, RZ ;  /* 0x0000000a040a7c10 */ /* 0x000fc6000ff1e0ff */
[C---:B------:R-:W-:Y:S01]  /*2620*/  IMAD R56, R8.reuse, 0x2, R57 ;  /* 0x0000000208387824 */ /* 0x040fe200078e0239 */
[----:B------:R-:W-:Y:S01]  /*2630*/  LEA.HI.X.SX32 R6, R13, UR11, 0x2, P0 ;  /* 0x0000000b0d067c11 */ /* 0x000fe200080f16ff */
[----:B------:R1:W-:Y:S02]  /*2640*/  STL [R1+0x428], R10 ;  /* 0x0004280a01007387 */ /* 0x0003e40000100800 */
[C---:B------:R-:W-:Y:S02]  /*2650*/  IMAD R49, R8.reuse, 0x2, R56 ;  /* 0x0000000208317824 */ /* 0x040fe400078e0238 */
[----:B------:R2:W-:Y:S02]  /*2660*/  STL [R1+0x278], R4 ;  /* 0x0002780401007387 */ /* 0x0005e40000100800 */
[C---:B------:R-:W-:Y:S02]  /*2670*/  IMAD R44, R8.reuse, 0x2, R49 ;  /* 0x00000002082c7824 */ /* 0x040fe400078e0231 */
[----:B------:R3:W-:Y:S01]  /*2680*/  STL [R1+0x424], R6 ;  /* 0x0004240601007387 */ /* 0x0007e20000100800 */
[----:B-1----:R-:W-:-:S03]  /*2690*/  IMAD R10, R8, 0x2, R125 ;  /* 0x00000002080a7824 */ /* 0x002fc600078e027d */
[----:B------:R1:W-:Y:S01]  /*26a0*/  STL [R1+0x3d8], R0 ;  /* 0x0003d80001007387 */ /* 0x0003e20000100800 */
[----:B------:R-:W-:Y:S01]  /*26b0*/  IMAD R32, R8, 0x2, R44 ;  /* 0x0000000208207824 */ /* 0x000fe200078e022c */
[----:B--2---:R-:W-:Y:S01]  /*26c0*/  LOP3.LUT R4, R3, 0x40, RZ, 0xfc, !PT ;  /* 0x0000004003047812 */ /* 0x004fe200078efcff */
[----:B------:R-:W-:Y:S01]  /*26d0*/  IMAD.SHL.U32 R4, R10, 0x4, RZ ;  /* 0x000000040a047824 */ /* 0x000fe200078e00ff */
[----:B------:R-:W-:Y:S01]  /*26e0*/  STL [R1+0x3dc], R92 ;  /* 0x0003dc5c01007387 */ /* 0x000fe20000100800 */
[----:B------:R-:W-:Y:S02]  /*26f0*/  IMAD.SHL.U32 R3, R89, 0x4, RZ ;  /* 0x0000000459037824 */ /* 0x000fe400078e00ff */
[C---:B---3--:R-:W-:Y:S02]  /*2700*/  IMAD R6, R8.reuse, 0x2, R125 ;  /* 0x0000000208067824 */ /* 0x048fe400078e027d */
[----:B------:R-:W-:Y:S02]  /*2710*/  IMAD R28, R8, 0x2, R32 ;  /* 0x00000002081c7824 */ /* 0x000fe400078e0220 */
[----:B-1----:R-:W-:-:S02]  /*2720*/  IMAD.SHL.U32 R0, R125, 0x4, RZ ;  /* 0x000000047d007824 */ /* 0x002fc400078e00ff */
[C---:B------:R-:W-:Y:S02]  /*2730*/  IMAD R6, R8.reuse, 0x2, R6 ;  /* 0x0000000208067824 */ /* 0x040fe400078e0206 */
[C---:B------:R-:W-:Y:S01]  /*2740*/  IMAD R14, R8.reuse, 0x2, R28 ;  /* 0x00000002080e7824 */ /* 0x040fe200078e021c */
[----:B------:R1:W-:Y:S01]  /*2750*/  STL [R1+0x194], R0 ;  /* 0x0001940001007387 */ /* 0x0003e20000100800 */
[C---:B------:R-:W-:Y:S02]  /*2760*/  IMAD R6, R8.reuse, 0x2, R6 ;  /* 0x0000000208067824 */ /* 0x040fe400078e0206 */
[----:B------:R-:W-:Y:S02]  /*2770*/  IMAD R29, R8, 0x2, R14 ;  /* 0x00000002081d7824 */ /* 0x000fe400078e020e */
[----:B------:R-:W-:Y:S02]  /*2780*/  IMAD.SHL.U32 R9, R6, 0x4, RZ ;  /* 0x0000000406097824 */ /* 0x000fe400078e00ff */
[----:B------:R-:W-:-:S02]  /*2790*/  IMAD R67, R8, 0x2, R29 ;  /* 0x0000000208437824 */ /* 0x000fc400078e021d */
[----:B-1----:R-:W-:Y:S02]  /*27a0*/  IMAD.SHL.U32 R0, R90, 0x4, RZ ;  /* 0x000000045a007824 */ /* 0x002fe400078e00ff */
[----:B------:R-:W-:-:S03]  /*27b0*/  IMAD R66, R8, 0x2, R67 ;  /* 0x0000000208427824 */ /* 0x000fc600078e0243 */
[----:B------:R1:W-:Y:S01]  /*27c0*/  STL [R1+0x18c], R0 ;  /* 0x00018c0001007387 */ /* 0x0003e20000100800 */
[----:B------:R-:W-:-:S03]  /*27d0*/  IMAD R61, R8, 0x2, R66 ;  /* 0x00000002083d7824 */ /* 0x000fc600078e0242 */
[----:B------:R-:W-:Y:S01]  /*27e0*/  STL [R1+0x190], R4 ;  /* 0x0001900401007387 */ /* 0x000fe20000100800 */
[----:B------:R-:W-:-:S03]  /*27f0*/  IMAD R26, R8, 0x2, R61 ;  /* 0x00000002081a7824 */ /* 0x000fc600078e023d */
[----:B------:R2:W-:Y:S01]  /*2800*/  STL [R1+0x184], R3 ;  /* 0x0001840301007387 */ /* 0x0005e20000100800 */
[----:B------:R-:W-:Y:S02]  /*2810*/  IMAD R55, R8, 0x2, R26 ;  /* 0x0000000208377824 */ /* 0x000fe400078e021a */
[----:B-1----:R-:W-:Y:S01]  /*2820*/  IMAD.SHL.U32 R0, R2, 0x4, RZ ;  /* 0x0000000402007824 */ /* 0x002fe200078e00ff */
[----:B------:R-:W-:Y:S01]  /*2830*/  STL [R1+0x188], R9 ;  /* 0x0001880901007387 */ /* 0x000fe20000100800 */
[----:B------:R-:W-:-:S03]  /*2840*/  IMAD R17, R8, 0x2, R55 ;  /* 0x0000000208117824 */ /* 0x000fc600078e0237 */
[----:B------:R1:W-:Y:S01]  /*2850*/  STL [R1+0x238], R0 ;  /* 0x0002380001007387 */ /* 0x0003e20000100800 */
[----:B------:R-:W-:Y:S01]  /*2860*/  IADD3 R46, P0, R0, UR8, RZ ;  /* 0x00000008002e7c10 */ /* 0x000fe2000ff1e0ff */
[----:B--2---:R-:W-:Y:S02]  /*2870*/  IMAD R3, R16, UR5, RZ ;  /* 0x0000000510037c24 */ /* 0x004fe4000f8e02ff */
[----:B------:R-:W-:Y:S01]  /*2880*/  STL [R1+0x180], R5 ;  /* 0x0001800501007387 */ /* 0x000fe20000100800 */
[----:B------:R-:W-:-:S03]  /*2890*/  IMAD R54, R8, 0x2, R17 ;  /* 0x0000000208367824 */ /* 0x000fc600078e0211 */
[----:B------:R2:W-:Y:S01]  /*28a0*/  STL [R1+0x22c], R3 ;  /* 0x00022c0301007387 */ /* 0x0005e20000100800 */
[----:B------:R-:W-:Y:S02]  /*28b0*/  IMAD R12, R8, 0x2, R54 ;  /* 0x00000002080c7824 */ /* 0x000fe400078e0236 */
[----:B-1----:R-:W-:Y:S01]  /*28c0*/  IMAD R0, R11, UR5, RZ ;  /* 0x000000050b007c24 */ /* 0x002fe2000f8e02ff */
[----:B------:R-:W-:Y:S01]  /*28d0*/  LEA.HI.X.SX32 R11, R2, UR9, 0x2, P0 ;  /* 0x00000009020b7c11 */ /* 0x000fe200080f16ff */
[----:B------:R-:W-:Y:S01]  /*28e0*/  IMAD R2, R38, UR5, RZ ;  /* 0x0000000526027c24 */ /* 0x000fe2000f8e02ff */
[-C--:B------:R-:W-:Y:S01]  /*28f0*/  LEA R38, P3, R22, R46.reuse, 0x2 ;  /* 0x0000002e16267211 */ /* 0x080fe200078610ff */
[----:B------:R-:W-:Y:S02]  /*2900*/  IMAD R92, R15, UR5, RZ ;  /* 0x000000050f5c7c24 */ /* 0x000fe4000f8e02ff */
[----:B------:R-:W-:Y:S02]  /*2910*/  IMAD R47, R8, 0x2, R12 ;  /* 0x00000002082f7824 */ /* 0x000fe400078e020c */
[----:B--2---:R-:W-:Y:S01]  /*2920*/  IMAD R3, R42, UR5, RZ ;  /* 0x000000052a037c24 */ /* 0x004fe2000f8e02ff */
[----:B------:R-:W-:Y:S01]  /*2930*/  LEA R42, P0, R24, R46, 0x2 ;  /* 0x0000002e182a7211 */ /* 0x000fe200078010ff */
[----:B------:R-:W-:-:S03]  /*2940*/  IMAD R13, R8, 0x2, R47 ;  /* 0x00000002080d7824 */ /* 0x000fc600078e022f */
[----:B------:R-:W-:Y:S01]  /*2950*/  STL [R1+0x228], R3 ;  /* 0x0002280301007387 */ /* 0x000fe20000100800 */
[-C--:B------:R-:W-:Y:S01]  /*2960*/  LEA.HI.X.SX32 R43, R24, R11.reuse, 0x2, P0 ;  /* 0x0000000b182b7211 */ /* 0x080fe200000f16ff */
[----:B------:R-:W-:Y:S01]  /*2970*/  IMAD R41, R8, 0x2, R13 ;  /* 0x0000000208297824 */ /* 0x000fe200078e020d */
[-C--:B------:R-:W-:Y:S01]  /*2980*/  LEA R24, P0, R25, R46.reuse, 0x2 ;  /* 0x0000002e19187211 */ /* 0x080fe200078010ff */
[----:B------:R1:W-:Y:S01]  /*2990*/  STL [R1+0x224], R0 ;  /* 0x0002240001007387 */ /* 0x0003e20000100800 */
[----:B------:R-:W-:Y:S02]  /*29a0*/  IMAD R5, R27, UR5, RZ ;  /* 0x000000051b057c24 */ /* 0x000fe4000f8e02ff */
[----:B------:R-:W-:Y:S01]  /*29b0*/  LEA.HI.X.SX32 R25, R25, R11, 0x2, P0 ;  /* 0x0000000b19197211 */ /* 0x000fe200000f16ff */
[----:B------:R-:W-:Y:S01]  /*29c0*/  STL [R1+0x220], R2 ;  /* 0x0002200201007387 */ /* 0x000fe20000100800 */
[----:B------:R-:W-:Y:S01]  /*29d0*/  LEA R108, P0, R80, R46, 0x2 ;  /* 0x0000002e506c7211 */ /* 0x000fe200078010ff */
[----:B------:R-:W-:-:S03]  /*29e0*/  IMAD R40, R8, 0x2, R41 ;  /* 0x0000000208287824 */ /* 0x000fc600078e0229 */
[-C--:B------:R-:W-:Y:S01]  /*29f0*/  LEA.HI.X.SX32 R109, R80, R11.reuse, 0x2, P0 ;  /* 0x0000000b506d7211 */ /* 0x080fe200000f16ff */
[----:B-1----:R-:W-:Y:S01]  /*2a00*/  IMAD R0, R39, UR5, RZ ;  /* 0x0000000527007c24 */ /* 0x002fe2000f8e02ff */
[-C--:B------:R-:W-:Y:S01]  /*2a10*/  LEA.HI.X.SX32 R39, R22, R11.reuse, 0x2, P3 ;  /* 0x0000000b16277211 */ /* 0x080fe200018f16ff */
[----:B------:R-:W-:Y:S01]  /*2a20*/  IMAD R93, R68, UR5, RZ ;  /* 0x00000005445d7c24 */ /* 0x000fe2000f8e02ff */
[CC--:B------:R-:W-:Y:S01]  /*2a30*/  LEA R22, P3, R23.reuse, R46.reuse, 0x2 ;  /* 0x0000002e17167211 */ /* 0x0c0fe200078610ff */
[----:B------:R-:W-:Y:S01]  /*2a40*/  IMAD R16, R8, 0x2, R40 ;  /* 0x0000000208107824 */ /* 0x000fe200078e0228 */
[----:B------:R1:W-:Y:S01]  /*2a50*/  STL [R1+0x21c], R0 ;  /* 0x00021c0001007387 */ /* 0x0003e20000100800 */
[-C--:B------:R-:W-:Y:S02]  /*2a60*/  LEA R116, P0, R76, R46.reuse, 0x2 ;  /* 0x0000002e4c747211 */ /* 0x080fe400078010ff */
[----:B------:R-:W-:Y:S02]  /*2a70*/  LEA.HI.X.SX32 R23, R23, R11, 0x2, P3 ;  /* 0x0000000b17177211 */ /* 0x000fe400018f16ff */
[----:B------:R-:W-:-:S02]  /*2a80*/  LEA R96, P3, R79, R46, 0x2 ;  /* 0x0000002e4f607211 */ /* 0x000fc400078610ff */
[-C--:B------:R-:W-:Y:S02]  /*2a90*/  LEA.HI.X.SX32 R117, R76, R11.reuse, 0x2, P0 ;  /* 0x0000000b4c757211 */ /* 0x080fe400000f16ff */
[-C--:B------:R-:W-:Y:S01]  /*2aa0*/  LEA.HI.X.SX32 R97, R79, R11.reuse, 0x2, P3 ;  /* 0x0000000b4f617211 */ /* 0x080fe200018f16ff */
[----:B-1----:R-:W-:Y:S01]  /*2ab0*/  IMAD R0, R82, UR5, RZ ;  /* 0x0000000552007c24 */ /* 0x002fe2000f8e02ff */
[-C--:B------:R-:W-:Y:S02]  /*2ac0*/  LEA R110, P3, R75, R46.reuse, 0x2 ;  /* 0x0000002e4b6e7211 */ /* 0x080fe400078610ff */
[-C--:B------:R-:W-:Y:S02]  /*2ad0*/  LEA R88, P0, R65, R46.reuse, 0x2 ;  /* 0x0000002e41587211 */ /* 0x080fe400078010ff */
[----:B------:R1:W-:Y:S01]  /*2ae0*/  STL [R1+0x218], R0 ;  /* 0x0002180001007387 */ /* 0x0003e20000100800 */
[-C--:B------:R-:W-:Y:S02]  /*2af0*/  LEA.HI.X.SX32 R111, R75, R11.reuse, 0x2, P3 ;  /* 0x0000000b4b6f7211 */ /* 0x080fe400018f16ff */
[----:B------:R-:W-:Y:S01]  /*2b00*/  LEA.HI.X.SX32 R89, R65, R11, 0x2, P0 ;  /* 0x0000000b41597211 */ /* 0x000fe200000f16ff */
[----:B------:R-:W-:Y:S01]  /*2b10*/  STL.64 [R1+0x360], R22 ;  /* 0x0003601601007387 */ /* 0x000fe20000100a00 */
[----:B------:R-:W-:-:S03]  /*2b20*/  LEA R86, P3, R64, R46, 0x2 ;  /* 0x0000002e40567211 */ /* 0x000fc600078610ff */
[----:B------:R-:W-:Y:S01]  /*2b30*/  STL.64 [R1+0x3b0], R108 ;  /* 0x0003b06c01007387 */ /* 0x000fe20000100a00 */
[----:B------:R-:W-:Y:S01]  /*2b40*/  LEA.HI.X.SX32 R87, R64, R11, 0x2, P3 ;  /* 0x0000000b40577211 */ /* 0x000fe200018f16ff */
[----:B-1----:R-:W-:Y:S01]  /*2b50*/  IMAD R0, R81, UR5, RZ ;  /* 0x0000000551007c24 */ /* 0x002fe2000f8e02ff */
[----:B------:R-:W-:-:S04]  /*2b60*/  LEA R76, P3, R53, R46, 0x2 ;  /* 0x0000002e354c7211 */ /* 0x000fc800078610ff */
[----:B------:R1:W-:Y:S04]  /*2b70*/  STL [R1+0x214], R0 ;  /* 0x0002140001007387 */ /* 0x0003e80000100800 */
[----:B------:R-:W-:Y:S04]  /*2b80*/  STL.64 [R1+0x3a8], R96 ;  /* 0x0003a86001007387 */ /* 0x000fe80000100a00 */
[----:B------:R-:W-:Y:S01]  /*2b90*/  STL.64 [R1+0x3a0], R116 ;  /* 0x0003a07401007387 */ /* 0x000fe20000100a00 */
[----:B-1----:R-:W-:Y:S01]  /*2ba0*/  IMAD R0, R77, UR5, RZ ;  /* 0x000000054d007c24 */ /* 0x002fe2000f8e02ff */
[----:B------:R-:W-:-:S02]  /*2bb0*/  LEA.HI.X.SX32 R77, R53, R11, 0x2, P3 ;  /* 0x0000000b354d7211 */ /* 0x000fc400018f16ff */
[CC--:B------:R-:W-:Y:S02]  /*2bc0*/  LEA R64, P3, R51.reuse, R46.reuse, 0x2 ;  /* 0x0000002e33407211 */ /* 0x0c0fe400078610ff */
[----:B------:R1:W-:Y:S02]  /*2bd0*/  STL [R1+0x210], R0 ;  /* 0x0002100001007387 */ /* 0x0003e40000100800 */
[----:B------:R-:W-:Y:S02]  /*2be0*/  LEA.HI.X.SX32 R65, R51, R11, 0x2, P3 ;  /* 0x0000000b33417211 */ /* 0x000fe400018f16ff */
[----:B------:R-:W-:Y:S04]  /*2bf0*/  STL.64 [R1+0x398], R110 ;  /* 0x0003986e01007387 */ /* 0x000fe80000100a00 */
[----:B------:R-:W-:Y:S01]  /*2c00*/  STL.64 [R1+0x390], R88 ;  /* 0x0003905801007387 */ /* 0x000fe20000100a00 */
[----:B-1----:R-:W-:Y:S01]  /*2c10*/  IMAD R0, R74, UR5, RZ ;  /* 0x000000054a007c24 */ /* 0x002fe2000f8e02ff */
[----:B------:R-:W-:-:S04]  /*2c20*/  LEA R74, P0, R62, R46, 0x2 ;  /* 0x0000002e3e4a7211 */ /* 0x000fc800078010ff */
[----:B------:R1:W-:Y:S01]  /*2c30*/  STL [R1+0x20c], R0 ;  /* 0x00020c0001007387 */ /* 0x0003e20000100800 */
[----:B------:R-:W-:Y:S02]  /*2c40*/  LEA.HI.X.SX32 R75, R62, R11, 0x2, P0 ;  /* 0x0000000b3e4b7211 */ /* 0x000fe400000f16ff */
[----:B------:R-:W-:Y:S01]  /*2c50*/  LEA R62, P0, R50, R46, 0x2 ;  /* 0x0000002e323e7211 */ /* 0x000fe200078010ff */
[----:B-1----:R-:W-:-:S03]  /*2c60*/  IMAD R0, R63, UR5, RZ ;  /* 0x000000053f007c24 */ /* 0x002fc6000f8e02ff */
[-C--:B------:R-:W-:Y:S02]  /*2c70*/  LEA.HI.X.SX32 R63, R50, R11.reuse, 0x2, P0 ;  /* 0x0000000b323f7211 */ /* 0x080fe400000f16ff */
[CC--:B------:R-:W-:Y:S01]  /*2c80*/  LEA R50, P0, R30.reuse, R46.reuse, 0x2 ;  /* 0x0000002e1e327211 */ /* 0x0c0fe200078010ff */
[----:B------:R1:W-:Y:S03]  /*2c90*/  STL [R1+0x208], R0 ;  /* 0x0002080001007387 */ /* 0x0003e60000100800 */
[----:B------:R-:W-:Y:S02]  /*2ca0*/  LEA.HI.X.SX32 R51, R30, R11, 0x2, P0 ;  /* 0x0000000b1e337211 */ /* 0x000fe400000f16ff */
[-C--:B------:R-:W-:Y:S01]  /*2cb0*/  LEA R30, P0, R20, R46.reuse, 0x2 ;  /* 0x0000002e141e7211 */ /* 0x080fe200078010ff */
        /* <DEDUP_REMOVED lines=10> */
[----:B------:R-:W-:-:S04]  /*2d60*/  LEA R94, P3, R71, R46, 0x2 ;  /* 0x0000002e475e7211 */ /* 0x000fc800078610ff */
[-C--:B------:R-:W-:Y:S01]  /*2d70*/  LEA.HI.X.SX32 R95, R71, R11.reuse, 0x2, P3 ;  /* 0x0000000b475f7211 */ /* 0x080fe200018f16ff */
[----:B-1----:R-:W-:Y:S01]  /*2d80*/  IMAD R0, R31, UR5, RZ ;  /* 0x000000051f007c24 */ /* 0x002fe2000f8e02ff */
[-C--:B------:R-:W-:Y:S02]  /*2d90*/  LEA.HI.X.SX32 R31, R20, R11.reuse, 0x2, P0 ;  /* 0x0000000b141f7211 */ /* 0x080fe400000f16ff */
[-C--:B------:R-:W-:Y:S02]  /*2da0*/  LEA R20, P0, R21, R46.reuse, 0x2 ;  /* 0x0000002e15147211 */ /* 0x080fe400078010ff */
[----:B------:R1:W-:Y:S01]  /*2db0*/  STL [R1+0x1fc], R0 ;  /* 0x0001fc0001007387 */ /* 0x0003e20000100800 */
[-C--:B------:R-:W-:Y:S02]  /*2dc0*/  LEA R104, P3, R69, R46.reuse, 0x2 ;  /* 0x0000002e45687211 */ /* 0x080fe400078610ff */
[----:B------:R-:W-:Y:S02]  /*2dd0*/  LEA.HI.X.SX32 R21, R21, R11, 0x2, P0 ;  /* 0x0000000b15157211 */ /* 0x000fe400000f16ff */
[----:B------:R-:W-:-:S03]  /*2de0*/  LEA R102, P0, R72, R46, 0x2 ;  /* 0x0000002e48667211 */ /* 0x000fc600078010ff */
[----:B------:R-:W-:Y:S01]  /*2df0*/  STL.64 [R1+0x368], R20 ;  /* 0x0003681401007387 */ /* 0x000fe20000100a00 */
[----:B------:R-:W-:Y:S01]  /*2e00*/  LEA.HI.X.SX32 R103, R72, R11, 0x2, P0 ;  /* 0x0000000b48677211 */ /* 0x000fe200000f16ff */
[----:B-1----:R-:W-:Y:S01]  /*2e10*/  IMAD R0, R78, UR5, RZ ;  /* 0x000000054e007c24 */ /* 0x002fe2000f8e02ff */
[----:B------:R-:W-:-:S04]  /*2e20*/  LEA R106, P0, R36, R46, 0x2 ;  /* 0x0000002e246a7211 */ /* 0x000fc800078010ff */
[----:B------:R1:W-:Y:S01]  /*2e30*/  STL [R1+0x1f8], R0 ;  /* 0x0001f80001007387 */ /* 0x0003e20000100800 */
[-C--:B------:R-:W-:Y:S02]  /*2e40*/  LEA.HI.X.SX32 R107, R36, R11.reuse, 0x2, P0 ;  /* 0x0000000b246b7211 */ /* 0x080fe400000f16ff */
[----:B------:R-:W-:Y:S01]  /*2e50*/  LEA R36, P0, R37, R46, 0x2 ;  /* 0x0000002e25247211 */ /* 0x000fe200078010ff */
[----:B------:R-:W-:Y:S01]  /*2e60*/  STL.64 [R1+0x370], R18 ;  /* 0x0003701201007387 */ /* 0x000fe20000100a00 */
[----:B------:R-:W-:-:S03]  /*2e70*/  LEA.HI.X.SX32 R105, R69, R11, 0x2, P3 ;  /* 0x0000000b45697211 */ /* 0x000fc600018f16ff */
[----:B------:R-:W-:Y:S01]  /*2e80*/  STL.64 [R1+0x3c0], R102 ;  /* 0x0003c06601007387 */ /* 0x000fe20000100a00 */
[----:B-1----:R-:W-:Y:S01]  /*2e90*/  IMAD R0, R73, UR5, RZ ;  /* 0x0000000549007c24 */ /* 0x002fe2000f8e02ff */
[-C--:B------:R-:W-:Y:S02]  /*2ea0*/  LEA R82, P3, R58, R46.reuse, 0x2 ;  /* 0x0000002e3a527211 */ /* 0x080fe400078610ff */
[----:B------:R-:W-:Y:S02]  /*2eb0*/  LEA.HI.X.SX32 R37, R37, R11, 0x2, P0 ;  /* 0x0000000b25257211 */ /* 0x000fe400000f16ff */
[----:B------:R1:W-:Y:S01]  /*2ec0*/  STL [R1+0x1f4], R0 ;  /* 0x0001f40001007387 */ /* 0x0003e20000100800 */
[----:B------:R-:W-:-:S03]  /*2ed0*/  LEA R72, P0, R57, R46, 0x2 ;  /* 0x0000002e39487211 */ /* 0x000fc600078010ff */
[----:B------:R2:W-:Y:S01]  /*2ee0*/  STL [R1+0x3e4], R94 ;  /* 0x0003e45e01007387 */ /* 0x0005e20000100800 */
[----:B------:R-:W-:-:S03]  /*2ef0*/  LEA.HI.X.SX32 R83, R58, R11, 0x2, P3 ;  /* 0x0000000b3a537211 */ /* 0x000fc600018f16ff */
[----:B------:R3:W-:Y:S01]  /*2f00*/  STL [R1+0x3e0], R95 ;  /* 0x0003e05f01007387 */ /* 0x0007e20000100800 */
[----:B-1----:R-:W-:Y:S01]  /*2f10*/  IMAD R0, R70, UR5, RZ ;  /* 0x0000000546007c24 */ /* 0x002fe2000f8e02ff */
[----:B------:R-:W-:Y:S02]  /*2f20*/  LEA R58, P3, R56, R46, 0x2 ;  /* 0x0000002e383a7211 */ /* 0x000fe400078610ff */
[----:B------:R-:W4:Y:S01]  /*2f30*/  LDL R3, [R1+0x16c] ;  /* 0x00016c0001037983 */ /* 0x000f220000100800 */
[----:B------:R-:W-:-:S03]  /*2f40*/  LEA.HI.X.SX32 R73, R57, R11, 0x2, P0 ;  /* 0x0000000b39497211 */ /* 0x000fc600000f16ff */
[----:B------:R-:W4:Y:S01]  /*2f50*/  LDL R22, [R1+0x168] ;  /* 0x0001680001167983 */ /* 0x000f220000100800 */
[----:B------:R-:W-:-:S03]  /*2f60*/  LEA R70, P0, R49, R46, 0x2 ;  /* 0x0000002e31467211 */ /* 0x000fc600078010ff */
[----:B------:R1:W-:Y:S04]  /*2f70*/  STL [R1+0x1f0], R0 ;  /* 0x0001f00001007387 */ /* 0x0003e80000100800 */
[----:B------:R-:W4:Y:S04]  /*2f80*/  LDL R119, [R1+0x174] ;  /* 0x0001740001777983 */ /* 0x000f280000100800 */
[----:B------:R-:W4:Y:S01]  /*2f90*/  LDL R20, [R1+0x18c] ;  /* 0x00018c0001147983 */ /* 0x000f220000100800 */
[-C--:B------:R-:W-:Y:S01]  /*2fa0*/  LEA.HI.X.SX32 R71, R49, R11.reuse, 0x2, P0 ;  /* 0x0000000b31477211 */ /* 0x080fe200000f16ff */
[----:B--2---:R-:W-:Y:S01]  /*2fb0*/  IMAD R94, R45, UR5, RZ ;  /* 0x000000052d5e7c24 */ /* 0x004fe2000f8e02ff */
[--C-:B------:R-:W-:Y:S01]  /*2fc0*/  SHF.R.U32.HI R23, RZ, 0x8, R7.reuse ;  /* 0x00000008ff177819 */ /* 0x100fe20000011607 */
[----:B------:R2:W-:Y:S01]  /*2fd0*/  STL [R1+0x3ec], R106 ;  /* 0x0003ec6a01007387 */ /* 0x0005e20000100800 */
[----:B---3--:R-:W-:Y:S01]  /*2fe0*/  IMAD R95, R33, UR5, RZ ;  /* 0x00000005215f7c24 */ /* 0x008fe2000f8e02ff */
[----:B------:R-:W-:Y:S01]  /*2ff0*/  SHF.R.U32.HI R7, RZ, 0x8, R7 ;  /* 0x00000008ff077819 */ /* 0x000fe20000011607 */
[----:B-1----:R-:W-:Y:S01]  /*3000*/  IMAD R0, R60, UR5, RZ ;  /* 0x000000053c007c24 */ /* 0x002fe2000f8e02ff */
[----:B------:R1:W-:Y:S01]  /*3010*/  STL [R1+0x3e8], R107 ;  /* 0x0003e86b01007387 */ /* 0x0003e20000100800 */
[----:B------:R-:W-:Y:S01]  /*3020*/  IMAD R118, R99, UR5, RZ ;  /* 0x0000000563767c24 */ /* 0x000fe2000f8e02ff */
[----:B------:R-:W-:Y:S01]  /*3030*/  SGXT.U32 R23, R23, 0x1 ;  /* 0x000000011717781a */ /* 0x000fe20000000000 */
[----:B------:R-:W-:Y:S01]  /*3040*/  IMAD R2, R120, UR5, RZ ;  /* 0x0000000578027c24 */ /* 0x000fe2000f8e02ff */
[----:B------:R-:W-:Y:S01]  /*3050*/  STL [R1+0x3f4], R104 ;  /* 0x0003f46801007387 */ /* 0x000fe20000100800 */
[----:B------:R-:W-:Y:S01]  /*3060*/  SGXT.U32 R7, R7, 0x1 ;  /* 0x000000010707781a */ /* 0x000fe20000000000 */
[----:B--2---:R-:W-:Y:S01]  /*3070*/  IMAD R106, R59, UR5, RZ ;  /* 0x000000053b6a7c24 */ /* 0x004fe2000f8e02ff */
[-C--:B------:R-:W-:Y:S01]  /*3080*/  LEA.HI.X.SX32 R59, R56, R11.reuse, 0x2, P3 ;  /* 0x0000000b383b7211 */ /* 0x080fe200018f16ff */
[----:B------:R-:W-:Y:S01]  /*3090*/  STL [R1+0x3f0], R105 ;  /* 0x0003f06901007387 */ /* 0x000fe20000100800 */
[-C--:B------:R-:W-:Y:S01]  /*30a0*/  LEA R56, P3, R44, R46.reuse, 0x2 ;  /* 0x0000002e2c387211 */ /* 0x080fe200078610ff */
[----:B-1----:R-:W-:Y:S01]  /*30b0*/  IMAD R107, R48, UR5, RZ ;  /* 0x00000005306b7c24 */ /* 0x002fe2000f8e02ff */
[----:B------:R-:W-:Y:S01]  /*30c0*/  LEA R48, P0, R32, R46, 0x2 ;  /* 0x0000002e20307211 */ /* 0x000fe200078010ff */
[----:B------:R-:W-:Y:S01]  /*30d0*/  STL [R1+0x1ec], R93 ;  /* 0x0001ec5d01007387 */ /* 0x000fe20000100800 */
[-C--:B------:R-:W-:Y:S01]  /*30e0*/  LEA.HI.X.SX32 R57, R44, R11.reuse, 0x2, P3 ;  /* 0x0000000b2c397211 */ /* 0x080fe200018f16ff */
[----:B------:R-:W-:Y:S01]  /*30f0*/  IMAD R23, R23, R8, RZ ;  /* 0x0000000817177224 */ /* 0x000fe200078e02ff */
[----:B------:R-:W-:Y:S01]  /*3100*/  LEA R44, P3, R28, R46, 0x2 ;  /* 0x0000002e1c2c7211 */ /* 0x000fe200078610ff */
[----:B------:R-:W-:Y:S01]  /*3110*/  STL [R1+0x3fc], R93 ;  /* 0x0003fc5d01007387 */ /* 0x000fe20000100800 */
[-C--:B------:R-:W-:Y:S01]  /*3120*/  LEA.HI.X.SX32 R49, R32, R11.reuse, 0x2, P0 ;  /* 0x0000000b20317211 */ /* 0x080fe200000f16ff */
[----:B------:R-:W-:Y:S01]  /*3130*/  IMAD R7, R7, R8, RZ ;  /* 0x0000000807077224 */ /* 0x000fe200078e02ff */
[-C--:B------:R-:W-:Y:S01]  /*3140*/  LEA R32, P0, R14, R46.reuse, 0x2 ;  /* 0x0000002e0e207211 */ /* 0x080fe200078010ff */
[----:B------:R-:W-:Y:S01]  /*3150*/  STL [R1+0x1e8], R106 ;  /* 0x0001e86a01007387 */ /* 0x000fe20000100800 */
[-C--:B------:R-:W-:Y:S01]  /*3160*/  LEA.HI.X.SX32 R45, R28, R11.reuse, 0x2, P3 ;  /* 0x0000000b1c2d7211 */ /* 0x080fe200018f16ff */
[----:B------:R-:W-:Y:S01]  /*3170*/  IMAD R23, R8, 0x2, R23 ;  /* 0x0000000208177824 */ /* 0x000fe200078e0217 */
[----:B------:R-:W-:Y:S01]  /*3180*/  LEA R28, P3, R29, R46, 0x2 ;  /* 0x0000002e1d1c7211 */ /* 0x000fe200078610ff */
[----:B------:R-:W-:Y:S01]  /*3190*/  STL [R1+0x3f8], R106 ;  /* 0x0003f86a01007387 */ /* 0x000fe20000100800 */
[----:B------:R-:W-:-:S02]  /*31a0*/  LEA.HI.X.SX32 R33, R14, R11, 0x2, P0 ;  /* 0x0000000b0e217211 */ /* 0x000fc400000f16ff */
[-C--:B------:R-:W-:Y:S01]  /*31b0*/  LEA R14, P0, R67, R46.reuse, 0x2 ;  /* 0x0000002e430e7211 */ /* 0x080fe200078010ff */
[----:B------:R-:W-:Y:S01]  /*31c0*/  STL [R1+0x1e4], R107 ;  /* 0x0001e46b01007387 */ /* 0x000fe20000100800 */
[-C--:B------:R-:W-:Y:S02]  /*31d0*/  LEA.HI.X.SX32 R29, R29, R11.reuse, 0x2, P3 ;  /* 0x0000000b1d1d7211 */ /* 0x080fe400018f16ff */
[CC--:B------:R-:W-:Y:S01]  /*31e0*/  LEA R114, P3, R66.reuse, R46.reuse, 0x2 ;  /* 0x0000002e42727211 */ /* 0x0c0fe200078610ff */
[----:B------:R-:W-:Y:S01]  /*31f0*/  STL [R1+0x400], R107 ;  /* 0x0004006b01007387 */ /* 0x000fe20000100800 */
[-C--:B------:R-:W-:Y:S02]  /*3200*/  LEA.HI.X.SX32 R15, R67, R11.reuse, 0x2, P0 ;  /* 0x0000000b430f7211 */ /* 0x080fe400000f16ff */
[----:B------:R-:W-:Y:S01]  /*3210*/  LEA R90, P0, R61, R46, 0x2 ;  /* 0x0000002e3d5a7211 */ /* 0x000fe200078010ff */
[----:B------:R-:W-:Y:S01]  /*3220*/  STL [R1+0x1e0], R94 ;  /* 0x0001e05e01007387 */ /* 0x000fe20000100800 */
[----:B------:R-:W-:-:S02]  /*3230*/  LEA.HI.X.SX32 R115, R66, R11, 0x2, P3 ;  /* 0x0000000b42737211 */ /* 0x000fc400018f16ff */
[CC--:B------:R-:W-:Y:S01]  /*3240*/  LEA R112, P3, R26.reuse, R46.reuse, 0x2 ;  /* 0x0000002e1a707211 */ /* 0x0c0fe200078610ff */
[----:B------:R-:W-:Y:S01]  /*3250*/  STL [R1+0x404], R94 ;  /* 0x0004045e01007387 */ /* 0x000fe20000100800 */
[-C--:B------:R-:W-:Y:S02]  /*3260*/  LEA.HI.X.SX32 R91, R61, R11.reuse, 0x2, P0 ;  /* 0x0000000b3d5b7211 */ /* 0x080fe400000f16ff */
[-C--:B------:R-:W-:Y:S01]  /*3270*/  LEA R100, P0, R55, R46.reuse, 0x2 ;  /* 0x0000002e37647211 */ /* 0x080fe200078010ff */
[----:B------:R-:W-:Y:S01]  /*3280*/  STL [R1+0x1dc], R95 ;  /* 0x0001dc5f01007387 */ /* 0x000fe20000100800 */
[-C--:B------:R-:W-:Y:S02]  /*3290*/  LEA.HI.X.SX32 R113, R26, R11.reuse, 0x2, P3 ;  /* 0x0000000b1a717211 */ /* 0x080fe400018f16ff */
[----:B------:R-:W-:Y:S01]  /*32a0*/  LEA R26, P3, R17, R46, 0x2 ;  /* 0x0000002e111a7211 */ /* 0x000fe200078610ff */
[----:B------:R-:W-:Y:S01]  /*32b0*/  STL [R1+0x408], R95 ;  /* 0x0004085f01007387 */ /* 0x000fe20000100800 */
[----:B------:R-:W-:-:S02]  /*32c0*/  LEA.HI.X.SX32 R101, R55, R11, 0x2, P0 ;  /* 0x0000000b37657211 */ /* 0x000fc400000f16ff */
[-C--:B------:R-:W-:Y:S01]  /*32d0*/  LEA R84, P0, R54, R46.reuse, 0x2 ;  /* 0x0000002e36547211 */ /* 0x080fe200078010ff */
[----:B------:R-:W-:Y:S01]  /*32e0*/  STL.64 [R1+0x378], R14 ;  /* 0x0003780e01007387 */ /* 0x000fe20000100a00 */
[-C--:B------:R-:W-:Y:S01]  /*32f0*/  LEA.HI.X.SX32 R27, R17, R11.reuse, 0x2, P3 ;  /* 0x0000000b111b7211 */ /* 0x080fe200018f16ff */
[----:B------:R-:W-:Y:S01]  /*3300*/  IMAD R17, R8, 0x2, R16 ;  /* 0x0000000208117824 */ /* 0x000fe200078e0210 */
[-C--:B------:R-:W-:Y:S01]  /*3310*/  LEA R78, P3, R12, R46.reuse, 0x2 ;  /* 0x0000002e0c4e7211 */ /* 0x080fe200078610ff */
[----:B------:R-:W-:Y:S01]  /*3320*/  STL [R1+0x1d8], R92 ;  /* 0x0001d85c01007387 */ /* 0x000fe20000100800 */
[-C--:B------:R-:W-:Y:S02]  /*3330*/  LEA.HI.X.SX32 R85, R54, R11.reuse, 0x2, P0 ;  /* 0x0000000b36557211 */ /* 0x080fe400000f16ff */
[-C--:B------:R-:W-:Y:S01]  /*3340*/  LEA R66, P0, R47, R46.reuse, 0x2 ;  /* 0x0000002e2f427211 */ /* 0x080fe200078010ff */
[----:B------:R-:W-:Y:S01]  /*3350*/  STL [R1+0x40c], R92 ;  /* 0x00040c5c01007387 */ /* 0x000fe20000100800 */
[-C--:B------:R-:W-:Y:S01]  /*3360*/  LEA.HI.X.SX32 R79, R12, R11.reuse, 0x2, P3 ;  /* 0x0000000b0c4f7211 */ /* 0x080fe200018f16ff */
[----:B------:R-:W-:Y:S01]  /*3370*/  IMAD R12, R8, 0x2, R17 ;  /* 0x00000002080c7824 */ /* 0x000fe200078e0211 */
[----:B------:R-:W-:Y:S01]  /*3380*/  LEA R68, P3, R13, R46, 0x2 ;  /* 0x0000002e0d447211 */ /* 0x000fe200078610ff */
[----:B------:R-:W-:Y:S01]  /*3390*/  STL.64 [R1+0x380], R114 ;  /* 0x0003807201007387 */ /* 0x000fe20000100a00 */
[----:B------:R-:W-:-:S02]  /*33a0*/  LEA.HI.X.SX32 R67, R47, R11, 0x2, P0 ;  /* 0x0000000b2f437211 */ /* 0x000fc400000f16ff */
[-C--:B------:R-:W-:Y:S01]  /*33b0*/  LEA R60, P0, R41, R46.reuse, 0x2 ;  /* 0x0000002e293c7211 */ /* 0x080fe200078010ff */
[----:B------:R-:W-:Y:S01]  /*33c0*/  STL [R1+0x414], R90 ;  /* 0x0004145a01007387 */ /* 0x000fe20000100800 */
[-C--:B------:R-:W-:Y:S01]  /*33d0*/  LEA.HI.X.SX32 R69, R13, R11.reuse, 0x2, P3 ;  /* 0x0000000b0d457211 */ /* 0x080fe200018f16ff */
[----:B------:R-:W-:Y:S01]  /*33e0*/  IMAD R13, R8, 0x2, R12 ;  /* 0x00000002080d7824 */ /* 0x000fe200078e020c */
[-C--:B------:R-:W-:Y:S01]  /*33f0*/  LEA R54, P3, R40, R46.reuse, 0x2 ;  /* 0x0000002e28367211 */ /* 0x080fe200078610ff */
[----:B------:R-:W-:Y:S01]  /*3400*/  STL [R1+0x410], R91 ;  /* 0x0004105b01007387 */ /* 0x000fe20000100800 */
[-C--:B------:R-:W-:Y:S01]  /*3410*/  LEA.HI.X.SX32 R61, R41, R11.reuse, 0x2, P0 ;  /* 0x0000000b293d7211 */ /* 0x080fe200000f16ff */
[----:B------:R-:W-:Y:S01]  /*3420*/  IMAD R47, R8, 0x2, R13 ;  /* 0x00000002082f7824 */ /* 0x000fe200078e020d */
[----:B------:R-:W-:Y:S01]  /*3430*/  LEA R80, P0, R16, R46, 0x2 ;  /* 0x0000002e10507211 */ /* 0x000fe200078010ff */
[----:B------:R-:W-:Y:S01]  /*3440*/  STL [R1+0x41c], R112 ;  /* 0x00041c7001007387 */ /* 0x000fe20000100800 */
[----:B------:R-:W-:-:S02]  /*3450*/  LEA.HI.X.SX32 R55, R40, R11, 0x2, P3 ;  /* 0x0000000b28377211 */ /* 0x000fc400018f16ff */
[CC--:B------:R-:W-:Y:S01]  /*3460*/  LEA R40, P3, R17.reuse, R46.reuse, 0x2 ;  /* 0x0000002e11287211 */ /* 0x0c0fe200078610ff */
[----:B------:R-:W-:Y:S01]  /*3470*/  STL [R1+0x418], R113 ;  /* 0x0004187101007387 */ /* 0x000fe20000100800 */
[-C--:B------:R-:W-:Y:S02]  /*3480*/  LEA.HI.X.SX32 R81, R16, R11.reuse, 0x2, P0 ;  /* 0x0000000b10517211 */ /* 0x080fe400000f16ff */
[CC--:B------:R-:W-:Y:S01]  /*3490*/  LEA R16, P0, R12.reuse, R46.reuse, 0x2 ;  /* 0x0000002e0c107211 */ /* 0x0c0fe200078010ff */
[----:B------:R-:W-:Y:S01]  /*34a0*/  STL [R1+0x1d4], R0 ;  /* 0x0001d40001007387 */ /* 0x000fe20000100800 */
[-C--:B------:R-:W-:Y:S02]  /*34b0*/  LEA.HI.X.SX32 R41, R17, R11.reuse, 0x2, P3 ;  /* 0x0000000b11297211 */ /* 0x080fe400018f16ff */
[----:B------:R-:W-:Y:S01]  /*34c0*/  LEA.HI.X.SX32 R17, R12, R11, 0x2, P0 ;  /* 0x0000000b0c117211 */ /* 0x000fe200000f16ff */
[----:B------:R-:W-:Y:S01]  /*34d0*/  STL [R1+0x420], R0 ;  /* 0x0004200001007387 */ /* 0x000fe20000100800 */
[----:B------:R-:W-:-:S02]  /*34e0*/  LEA R98, P3, R13, R46, 0x2 ;  /* 0x0000002e0d627211 */ /* 0x000fc400078610ff */
[-C--:B------:R-:W-:Y:S01]  /*34f0*/  LEA R108, P0, R7, R46.reuse, 0x2 ;  /* 0x0000002e076c7211 */ /* 0x080fe200078010ff */
[----:B------:R-:W-:Y:S01]  /*3500*/  STL [R1+0x1d0], R5 ;  /* 0x0001d00501007387 */ /* 0x000fe20000100800 */
[-C--:B------:R-:W-:Y:S02]  /*3510*/  LEA.HI.X.SX32 R99, R13, R11.reuse, 0x2, P3 ;  /* 0x0000000b0d637211 */ /* 0x080fe400018f16ff */
[-C--:B------:R-:W-:Y:S01]  /*3520*/  LEA R96, P3, R23, R46.reuse, 0x2 ;  /* 0x0000002e17607211 */ /* 0x080fe200078610ff */
[----:B------:R1:W-:Y:S01]  /*3530*/  STL.64 [R1+0x388], R16 ;  /* 0x0003881001007387 */ /* 0x0003e20000100a00 */
[-C--:B------:R-:W-:Y:S01]  /*3540*/  LEA.HI.X.SX32 R109, R7, R11.reuse, 0x2, P0 ;  /* 0x0000000b076d7211 */ /* 0x080fe200000f16ff */
[----:B------:R-:W-:Y:S01]  /*3550*/  IMAD R7, R121, UR5, RZ ;  /* 0x0000000579077c24 */ /* 0x000fe2000f8e02ff */
[----:B------:R-:W-:Y:S01]  /*3560*/  LEA.HI.X.SX32 R97, R23, R11, 0x2, P3 ;  /* 0x0000000b17617211 */ /* 0x000fe200018f16ff */
[----:B------:R-:W-:Y:S01]  /*3570*/  STL [R1+0x1c8], R118 ;  /* 0x0001c87601007387 */ /* 0x000fe20000100800 */
[----:B------:R-:W-:-:S03]  /*3580*/  LEA R12, P5, R47, R46, 0x2 ;  /* 0x0000002e2f0c7211 */ /* 0x000fc600078a10ff */
[----:B------:R-:W-:Y:S01]  /*3590*/  STL [R1+0x1c4], R2 ;  /* 0x0001c40201007387 */ /* 0x000fe20000100800 */
[----:B------:R-:W-:Y:S01]  /*35a0*/  IMAD.SHL.U32 R23, R125, 0x4, RZ ;  /* 0x000000047d177824 */ /* 0x000fe200078e00ff */
[----:B------:R-:W-:Y:S02]  /*35b0*/  LEA.HI.X.SX32 R13, R47, R11, 0x2, P5 ;  /* 0x0000000b2f0d7211 */ /* 0x000fe400028f16ff */
[----:B------:R-:W2:Y:S04]  /*35c0*/  LDL R21, [R1+0x198] ;  /* 0x0001980001157983 */ /* 0x000ea80000100800 */
[----:B------:R-:W-:Y:S04]  /*35d0*/  STL.64 [R1+0x58], R108 ;  /* 0x0000586c01007387 */ /* 0x000fe80000100a00 */
[----:B------:R-:W-:Y:S04]  /*35e0*/  STL [R1+0x1c0], R7 ;  /* 0x0001c00701007387 */ /* 0x000fe80000100800 */
[----:B------:R-:W-:Y:S01]  /*35f0*/  STL.64 [R1+0x50], R96 ;  /* 0x0000506001007387 */ /* 0x000fe20000100a00 */
[----:B------:R-:W-:Y:S01]  /*3600*/  IADD3 R18, P5, R9, R46, RZ ;  /* 0x0000002e09127210 */ /* 0x000fe20007fbe0ff */
[----:B------:R-:W-:-:S03]  /*3610*/  IMAD R9, R124, UR5, RZ ;  /* 0x000000057c097c24 */ /* 0x000fc6000f8e02ff */
[----:B------:R-:W-:Y:S02]  /*3620*/  LEA.HI.X.SX32 R19, R6, R11, 0x2, P5 ;  /* 0x0000000b06137211 */ /* 0x000fe400028f16ff */
[----:B----4-:R-:W-:-:S04]  /*3630*/  LEA R116, P0, R3, R46, 0x2 ;  /* 0x0000002e03747211 */ /* 0x010fc800078010ff */
[----:B------:R-:W-:Y:S01]  /*3640*/  LEA.HI.X.SX32 R117, R3, R11, 0x2, P0 ;  /* 0x0000000b03757211 */ /* 0x000fe200000f16ff */
[----:B------:R-:W-:Y:S01]  /*3650*/  IMAD R3, R122, UR5, RZ ;  /* 0x000000057a037c24 */ /* 0x000fe2000f8e02ff */
[-C--:B------:R-:W-:Y:S01]  /*3660*/  LEA R110, P3, R22, R46.reuse, 0x2 ;  /* 0x0000002e166e7211 */ /* 0x080fe200078610ff */
[----:B------:R-:W3:Y:S01]  /*3670*/  LDL R122, [R1+0x22c] ;  /* 0x00022c00017a7983 */ /* 0x000ee20000100800 */
[----:B------:R-:W-:-:S03]  /*3680*/  LEA R88, P0, R119, R46, 0x2 ;  /* 0x0000002e77587211 */ /* 0x000fc600078010ff */
[----:B------:R-:W-:Y:S01]  /*3690*/  STL.64 [R1+0x48], R116 ;  /* 0x0000487401007387 */ /* 0x000fe20000100a00 */
[-C--:B------:R-:W-:Y:S02]  /*36a0*/  LEA.HI.X.SX32 R111, R22, R11.reuse, 0x2, P3 ;  /* 0x0000000b166f7211 */ /* 0x080fe400018f16ff */
[-C--:B------:R-:W-:Y:S01]  /*36b0*/  LEA.HI.X.SX32 R89, R119, R11.reuse, 0x2, P0 ;  /* 0x0000000b77597211 */ /* 0x080fe200000f16ff */
[----:B------:R-:W4:Y:S01]  /*36c0*/  LDL R22, [R1+0x184] ;  /* 0x0001840001167983 */ /* 0x000f220000100800 */
[-C--:B-1----:R-:W-:Y:S01]  /*36d0*/  IADD3 R16, P3, R23, R46.reuse, RZ ;  /* 0x0000002e17107210 */ /* 0x082fe20007f7e0ff */
[----:B------:R-:W-:Y:S01]  /*36e0*/  IMAD R119, R123, UR5, RZ ;  /* 0x000000057b777c24 */ /* 0x000fe2000f8e02ff */
[----:B------:R-:W-:Y:S01]  /*36f0*/  IADD3 R114, P0, R4, R46, RZ ;  /* 0x0000002e04727210 */ /* 0x000fe20007f1e0ff */
[----:B------:R-:W-:Y:S01]  /*3700*/  STL [R1+0x1bc], R3 ;  /* 0x0001bc0301007387 */ /* 0x000fe20000100800 */
[----:B------:R-:W-:-:S03]  /*3710*/  LEA.HI.X.SX32 R17, R125, R11, 0x2, P3 ;  /* 0x0000000b7d117211 */ /* 0x000fc600018f16ff */
[----:B------:R-:W3:Y:S04]  /*3720*/  LDL.LU R4, [R1] ;  /* 0x0000000001047983 */ /* 0x000ee80000300800 */
[----:B------:R-:W3:Y:S01]  /*3730*/  LDL R23, [R1+0x180] ;  /* 0x0001800001177983 */ /* 0x000ee20000100800 */
[----:B------:R-:W-:-:S03]  /*3740*/  LEA.HI.X.SX32 R115, R10, R11, 0x2, P0 ;  /* 0x0000000b0a737211 */ /* 0x000fc600000f16ff */
[----:B------:R-:W-:Y:S04]  /*3750*/  STL.64 [R1+0x40], R110 ;  /* 0x0000406e01007387 */ /* 0x000fe80000100a00 */
[----:B------:R-:W-:Y:S04]  /*3760*/  STL.64 [R1+0x38], R88 ;  /* 0x0000385801007387 */ /* 0x000fe80000100a00 */
[----:B------:R1:W-:Y:S04]  /*3770*/  STL [R1+0x27c], R125 ;  /* 0x00027c7d01007387 */ /* 0x0003e80000100800 */
[----:B------:R-:W-:Y:S04]  /*3780*/  STL [R1+0x1b8], R119 ;  /* 0x0001b87701007387 */ /* 0x000fe80000100800 */
[----:B------:R-:W3:Y:S04]  /*3790*/  LDL.LU R10, [R1+0x428] ;  /* 0x00042800010a7983 */ /* 0x000ee80000300800 */
[----:B------:R-:W3:Y:S04]  /*37a0*/  LDL R102, [R1+0x1a0] ;  /* 0x0001a00001667983 */ /* 0x000ee80000100800 */
[----:B------:R-:W3:Y:S04]  /*37b0*/  LDL R103, [R1+0x1a4] ;  /* 0x0001a40001677983 */ /* 0x000ee80000100800 */
[----:B------:R-:W3:Y:S04]  /*37c0*/  LDL R0, [R1+0x228] ;  /* 0x0002280001007983 */ /* 0x000ee80000100800 */
[----:B------:R-:W3:Y:S04]  /*37d0*/  LDL R112, [R1+0x224] ;  /* 0x0002240001707983 */ /* 0x000ee80000100800 */
[----:B------:R-:W-:Y:S04]  /*37e0*/  STL.64 [R1+0x30], R16 ;  /* 0x0000301001007387 */ /* 0x000fe80000100a00 */
[----:B------:R-:W3:Y:S04]  /*37f0*/  LDL R113, [R1+0x220] ;  /* 0x0002200001717983 */ /* 0x000ee80000100800 */
[----:B------:R-:W3:Y:S04]  /*3800*/  LDL R90, [R1+0x21c] ;  /* 0x00021c00015a7983 */ /* 0x000ee80000100800 */
[----:B------:R-:W3:Y:S04]  /*3810*/  LDL R91, [R1+0x218] ;  /* 0x00021800015b7983 */ /* 0x000ee80000100800 */
[----:B------:R-:W3:Y:S04]  /*3820*/  LDL R92, [R1+0x214] ;  /* 0x00021400015c7983 */ /* 0x000ee80000100800 */
[----:B------:R-:W3:Y:S04]  /*3830*/  LDL R95, [R1+0x210] ;  /* 0x00021000015f7983 */ /* 0x000ee80000100800 */
[----:B------:R-:W-:Y:S04]  /*3840*/  STL.64 [R1+0x28], R114 ;  /* 0x0000287201007387 */ /* 0x000fe80000100a00 */
[----:B------:R-:W-:Y:S04]  /*3850*/  STL [R1+0x1b4], R9 ;  /* 0x0001b40901007387 */ /* 0x000fe80000100800 */
[----:B------:R-:W3:Y:S01]  /*3860*/  LDL.LU R6, [R1+0x424] ;  /* 0x0004240001067983 */ /* 0x000ee20000300800 */
[----:B------:R-:W-:-:S03]  /*3870*/  IADD3 R14, P3, R20, R46, RZ ;  /* 0x0000002e140e7210 */ /* 0x000fc60007f7e0ff */
[----:B------:R-:W3:Y:S04]  /*3880*/  LDL R94, [R1+0x20c] ;  /* 0x00020c00015e7983 */ /* 0x000ee80000100800 */
[----:B------:R-:W3:Y:S04]  /*3890*/  LDL R107, [R1+0x208] ;  /* 0x00020800016b7983 */ /* 0x000ee80000100800 */
[----:B------:R-:W3:Y:S01]  /*38a0*/  LDL R93, [R1+0x204] ;  /* 0x00020400015d7983 */ /* 0x000ee20000100800 */
[----:B--2---:R-:W-:-:S05]  /*38b0*/  LEA.HI.X.SX32 R15, R21, R11, 0x2, P3 ;  /* 0x0000000b150f7211 */ /* 0x004fca00018f16ff */
[----:B------:R-:W-:Y:S04]  /*38c0*/  STL.64 [R1+0x20], R14 ;  /* 0x0000200e01007387 */ /* 0x000fe80000100a00 */
[----:B------:R-:W2:Y:S04]  /*38d0*/  LDL R106, [R1+0x200] ;  /* 0x00020000016a7983 */ /* 0x000ea80000100800 */
[----:B------:R-:W2:Y:S04]  /*38e0*/  LDL R104, [R1+0x1fc] ;  /* 0x0001fc0001687983 */ /* 0x000ea80000100800 */
[----:B------:R-:W2:Y:S04]  /*38f0*/  LDL R105, [R1+0x1f8] ;  /* 0x0001f80001697983 */ /* 0x000ea80000100800 */
[----:B------:R-:W-:Y:S04]  /*3900*/  STL.64 [R1+0x10], R18 ;  /* 0x0000101201007387 */ /* 0x000fe80000100a00 */
[----:B------:R-:W2:Y:S04]  /*3910*/  LDL R124, [R1+0x1f4] ;  /* 0x0001f400017c7983 */ /* 0x000ea80000100800 */
[----:B-1----:R-:W2:Y:S01]  /*3920*/  LDL R125, [R1+0x1f0] ;  /* 0x0001f000017d7983 */ /* 0x002ea20000100800 */
[-C--:B----4-:R-:W-:Y:S01]  /*3930*/  IADD3 R20, P5, R22, R46.reuse, RZ ;  /* 0x0000002e16147210 */ /* 0x090fe20007fbe0ff */
[----:B---3--:R-:W-:Y:S01]  /*3940*/  IMAD R4, R4, UR5, RZ ;  /* 0x0000000504047c24 */ /* 0x008fe2000f8e02ff */
[----:B------:R-:W-:-:S04]  /*3950*/  IADD3 R22, P3, R23, R46, RZ ;  /* 0x0000002e17167210 */ /* 0x000fc80007f7e0ff */
[----:B------:R-:W-:Y:S01]  /*3960*/  STL [R1+0x1b0], R4 ;  /* 0x0001b00401007387 */ /* 0x000fe20000100800 */
[-C--:B------:R-:W-:Y:S02]  /*3970*/  LEA R120, P0, R122, R10.reuse, 0x2 ;  /* 0x0000000a7a787211 */ /* 0x080fe400078010ff */
[-C--:B------:R-:W-:Y:S02]  /*3980*/  LEA.HI.X.SX32 R21, R102, R11.reuse, 0x2, P5 ;  /* 0x0000000b66157211 */ /* 0x080fe400028f16ff */
[----:B------:R-:W-:Y:S02]  /*3990*/  LEA.HI.X.SX32 R23, R103, R11, 0x2, P3 ;  /* 0x0000000b67177211 */ /* 0x000fe400018f16ff */
[----:B------:R-:W-:Y:S02]  /*39a0*/  LEA R102, P3, R112, R10, 0x2 ;  /* 0x0000000a70667211 */ /* 0x000fe400078610ff */
[----:B------:R-:W-:-:S05]  /*39b0*/  LEA.HI.X.SX32 R121, R122, R6, 0x2, P0 ;  /* 0x000000067a797211 */ /* 0x000fca00000f16ff */
[----:B------:R1:W-:Y:S01]  /*39c0*/  STL.64 [R1+0x158], R120 ;  /* 0x0001587801007387 */ /* 0x0003e20000100a00 */
[----:B------:R-:W-:-:S03]  /*39d0*/  LEA R122, P0, R113, R10, 0x2 ;  /* 0x0000000a717a7211 */ /* 0x000fc600078010ff */
[----:B------:R-:W-:Y:S01]  /*39e0*/  STL.64 [R1+0x8], R20 ;  /* 0x0000081401007387 */ /* 0x000fe20000100a00 */
[----:B-1----:R-:W-:-:S04]  /*39f0*/  LEA R120, P5, R0, R10, 0x2 ;  /* 0x0000000a00787211 */ /* 0x002fc800078a10ff */
[-C--:B------:R-:W-:Y:S02]  /*3a00*/  LEA.HI.X.SX32 R121, R0, R6.reuse, 0x2, P5 ;  /* 0x0000000600797211 */ /* 0x080fe400028f16ff */
[----:B------:R-:W3:Y:S01]  /*3a10*/  LDL.LU R0, [R1+0x420] ;  /* 0x0004200001007983 */ /* 0x000ee20000300800 */
[----:B------:R-:W-:-:S03]  /*3a20*/  LEA.HI.X.SX32 R103, R112, R6, 0x2, P3 ;  /* 0x0000000670677211 */ /* 0x000fc600018f16ff */
[----:B------:R-:W-:Y:S01]  /*3a30*/  STL.64 [R1], R22 ;  /* 0x0000001601007387 */ /* 0x000fe20000100a00 */
[----:B------:R-:W-:-:S03]  /*3a40*/  LEA.HI.X.SX32 R123, R113, R6, 0x2, P0 ;  /* 0x00000006717b7211 */ /* 0x000fc600000f16ff */
[----:B------:R1:W-:Y:S04]  /*3a50*/  STL.64 [R1+0x150], R120 ;  /* 0x0001507801007387 */ /* 0x0003e80000100a00 */
[----:B------:R-:W4:Y:S04]  /*3a60*/  LDL.LU R112, [R1+0x41c] ;  /* 0x00041c0001707983 */ /* 0x000f280000300800 */
[----:B------:R2:W-:Y:S01]  /*3a70*/  STL.64 [R1+0x148], R102 ;  /* 0x0001486601007387 */ /* 0x0005e20000100a00 */
[----:B-1----:R-:W-:-:S03]  /*3a80*/  LEA R120, P5, R90, R10, 0x2 ;  /* 0x0000000a5a787211 */ /* 0x002fc600078a10ff */
[----:B------:R-:W4:Y:S01]  /*3a90*/  LDL.LU R113, [R1+0x418] ;  /* 0x0004180001717983 */ /* 0x000f220000300800 */
[----:B------:R-:W-:-:S03]  /*3aa0*/  LEA.HI.X.SX32 R121, R90, R6, 0x2, P5 ;  /* 0x000000065a797211 */ /* 0x000fc600028f16ff */
[----:B------:R1:W-:Y:S01]  /*3ab0*/  STL.64 [R1+0x140], R122 ;  /* 0x0001407a01007387 */ /* 0x0003e20000100a00 */
[----:B--2---:R-:W-:-:S03]  /*3ac0*/  LEA R102, P3, R91, R10, 0x2 ;  /* 0x0000000a5b667211 */ /* 0x004fc600078610ff */
[----:B------:R-:W2:Y:S01]  /*3ad0*/  LDL.LU R90, [R1+0x414] ;  /* 0x00041400015a7983 */ /* 0x000ea20000300800 */
[----:B------:R-:W-:-:S03]  /*3ae0*/  LEA.HI.X.SX32 R103, R91, R6, 0x2, P3 ;  /* 0x000000065b677211 */ /* 0x000fc600018f16ff */
[----:B------:R1:W-:Y:S02]  /*3af0*/  STL.64 [R1+0x138], R120 ;  /* 0x0001387801007387 */ /* 0x0003e40000100a00 */
[C---:B-1----:R-:W-:Y:S02]  /*3b00*/  LEA R122, P0, R92.reuse, R10, 0x2 ;  /* 0x0000000a5c7a7211 */ /* 0x042fe400078010ff */
[----:B------:R-:W4:Y:S02]  /*3b10*/  LDL.LU R91, [R1+0x410] ;  /* 0x00041000015b7983 */ /* 0x000f240000300800 */
[----:B------:R-:W-:Y:S02]  /*3b20*/  LEA.HI.X.SX32 R123, R92, R6, 0x2, P0 ;  /* 0x000000065c7b7211 */ /* 0x000fe400000f16ff */
[C---:B------:R-:W-:Y:S01]  /*3b30*/  LEA R120, P5, R95.reuse, R10, 0x2 ;  /* 0x0000000a5f787211 */ /* 0x040fe200078a10ff */
[----:B------:R1:W-:Y:S03]  /*3b40*/  STL.64 [R1+0x130], R102 ;  /* 0x0001306601007387 */ /* 0x0003e60000100a00 */
[----:B------:R-:W-:Y:S01]  /*3b50*/  LEA.HI.X.SX32 R121, R95, R6, 0x2, P5 ;  /* 0x000000065f797211 */ /* 0x000fe200028f16ff */
[----:B------:R-:W3:Y:S04]  /*3b60*/  LDL.LU R92, [R1+0x40c] ;  /* 0x00040c00015c7983 */ /* 0x000ee80000300800 */
[----:B------:R1:W-:Y:S02]  /*3b70*/  STL.64 [R1+0x128], R122 ;  /* 0x0001287a01007387 */ /* 0x0003e40000100a00 */
[----:B-1----:R-:W-:-:S02]  /*3b80*/  LEA R102, P3, R94, R10, 0x2 ;  /* 0x0000000a5e667211 */ /* 0x002fc400078610ff */
[----:B------:R-:W2:Y:S02]  /*3b90*/  LDL.LU R95, [R1+0x408] ;  /* 0x00040800015f7983 */ /* 0x000ea40000300800 */
[----:B------:R-:W-:Y:S02]  /*3ba0*/  LEA.HI.X.SX32 R103, R94, R6, 0x2, P3 ;  /* 0x000000065e677211 */ /* 0x000fe400018f16ff */
[----:B------:R1:W-:Y:S01]  /*3bb0*/  STL.64 [R1+0x120], R120 ;  /* 0x0001207801007387 */ /* 0x0003e20000100a00 */
[----:B------:R-:W-:-:S03]  /*3bc0*/  LEA R122, P0, R107, R10, 0x2 ;  /* 0x0000000a6b7a7211 */ /* 0x000fc600078010ff */
[----:B------:R-:W4:Y:S01]  /*3bd0*/  LDL.LU R94, [R1+0x404] ;  /* 0x00040400015e7983 */ /* 0x000f220000300800 */
[----:B------:R-:W-:-:S03]  /*3be0*/  LEA.HI.X.SX32 R123, R107, R6, 0x2, P0 ;  /* 0x000000066b7b7211 */ /* 0x000fc600000f16ff */
[----:B------:R1:W-:Y:S02]  /*3bf0*/  STL.64 [R1+0x118], R102 ;  /* 0x0001186601007387 */ /* 0x0003e40000100a00 */
[C---:B-1----:R-:W-:Y:S02]  /*3c00*/  LEA R120, P5, R93.reuse, R10, 0x2 ;  /* 0x0000000a5d787211 */ /* 0x042fe400078a10ff */
[----:B------:R-:W3:Y:S02]  /*3c10*/  LDL.LU R107, [R1+0x400] ;  /* 0x00040000016b7983 */ /* 0x000ee40000300800 */
[----:B------:R-:W-:Y:S02]  /*3c20*/  LEA.HI.X.SX32 R121, R93, R6, 0x2, P5 ;  /* 0x000000065d797211 */ /* 0x000fe400028f16ff */
[----:B------:R1:W-:Y:S01]  /*3c30*/  STL.64 [R1+0x110], R122 ;  /* 0x0001107a01007387 */ /* 0x0003e20000100a00 */
[----:B------:R-:W-:-:S03]  /*3c40*/  LEA R102, P3, R106, R10, 0x2 ;  /* 0x0000000a6a667211 */ /* 0x000fc600078610ff */
[----:B------:R-:W2:Y:S01]  /*3c50*/  LDL.LU R93, [R1+0x3fc] ;  /* 0x0003fc00015d7983 */ /* 0x000ea20000300800 */
[----:B------:R-:W-:-:S03]  /*3c60*/  LEA.HI.X.SX32 R103, R106, R6, 0x2, P3 ;  /* 0x000000066a677211 */ /* 0x000fc600018f16ff */
[----:B------:R1:W-:Y:S04]  /*3c70*/  STL.64 [R1+0x108], R120 ;  /* 0x0001087801007387 */ /* 0x0003e80000100a00 */
[----:B------:R-:W4:Y:S01]  /*3c80*/  LDL.LU R106, [R1+0x3f8] ;  /* 0x0003f800016a7983 */ /* 0x000f220000300800 */
[----:B-1----:R-:W-:-:S04]  /*3c90*/  LEA R122, P0, R104, R10, 0x2 ;  /* 0x0000000a687a7211 */ /* 0x002fc800078010ff */
[----:B------:R-:W-:Y:S01]  /*3ca0*/  LEA.HI.X.SX32 R123, R104, R6, 0x2, P0 ;  /* 0x00000006687b7211 */ /* 0x000fe200000f16ff */
[----:B------:R1:W-:Y:S01]  /*3cb0*/  STL.64 [R1+0x100], R102 ;  /* 0x0001006601007387 */ /* 0x0003e20000100a00 */
[----:B------:R-:W-:-:S03]  /*3cc0*/  LEA R120, P5, R105, R10, 0x2 ;  /* 0x0000000a69787211 */ /* 0x000fc600078a10ff */
[----:B------:R-:W4:Y:S01]  /*3cd0*/  LDL.LU R104, [R1+0x3f4] ;  /* 0x0003f40001687983 */ /* 0x000f220000300800 */
[----:B------:R-:W-:-:S03]  /*3ce0*/  LEA.HI.X.SX32 R121, R105, R6, 0x2, P5 ;  /* 0x0000000669797211 */ /* 0x000fc600028f16ff */
[----:B------:R1:W-:Y:S02]  /*3cf0*/  STL.64 [R1+0xf8], R122 ;  /* 0x0000f87a01007387 */ /* 0x0003e40000100a00 */
[C---:B-1----:R-:W-:Y:S02]  /*3d00*/  LEA R102, P3, R124.reuse, R10, 0x2 ;  /* 0x0000000a7c667211 */ /* 0x042fe400078610ff */
[----:B------:R-:W4:Y:S02]  /*3d10*/  LDL.LU R105, [R1+0x3f0] ;  /* 0x0003f00001697983 */ /* 0x000f240000300800 */
[----:B------:R-:W-:Y:S02]  /*3d20*/  LEA.HI.X.SX32 R103, R124, R6, 0x2, P3 ;  /* 0x000000067c677211 */ /* 0x000fe400018f16ff */
[C---:B------:R-:W-:Y:S01]  /*3d30*/  LEA R122, P0, R125.reuse, R10, 0x2 ;  /* 0x0000000a7d7a7211 */ /* 0x040fe200078010ff */
[----:B------:R-:W-:Y:S03]  /*3d40*/  STL.64 [R1+0xf0], R120 ;  /* 0x0000f07801007387 */ /* 0x000fe60000100a00 */
[----:B------:R-:W-:Y:S01]  /*3d50*/  LEA.HI.X.SX32 R123, R125, R6, 0x2, P0 ;  /* 0x000000067d7b7211 */ /* 0x000fe200000f16ff */
[----:B------:R-:W-:Y:S04]  /*3d60*/  STL.64 [R1+0xe8], R102 ;  /* 0x0000e86601007387 */ /* 0x000fe80000100a00 */
[----:B------:R3:W-:Y:S02]  /*3d70*/  STL.64 [R1+0xe0], R122 ;  /* 0x0000e07a01007387 */ /* 0x0007e40000100a00 */
[----:B---3--:R-:W-:-:S02]  /*3d80*/  LEA R122, P0, R107, R10, 0x2 ;  /* 0x0000000a6b7a7211 */ /* 0x008fc400078010ff */
[----:B--2---:R-:W-:-:S04]  /*3d90*/  LEA R120, P5, R93, R10, 0x2 ;  /* 0x0000000a5d787211 */ /* 0x004fc800078a10ff */
[----:B------:R-:W-:Y:S02]  /*3da0*/  LEA.HI.X.SX32 R121, R93, R6, 0x2, P5 ;  /* 0x000000065d797211 */ /* 0x000fe400028f16ff */
[----:B------:R-:W2:Y:S01]  /*3db0*/  LDL R93, [R1+0x1a8] ;  /* 0x0001a800015d7983 */ /* 0x000ea20000100800 */
[----:B----4-:R-:W-:-:S03]  /*3dc0*/  LEA R102, P3, R106, R10, 0x2 ;  /* 0x0000000a6a667211 */ /* 0x010fc600078610ff */
[----:B------:R1:W-:Y:S01]  /*3dd0*/  STL.64 [R1+0xd8], R120 ;  /* 0x0000d87801007387 */ /* 0x0003e20000100a00 */
[-C--:B------:R-:W-:Y:S02]  /*3de0*/  LEA.HI.X.SX32 R103, R106, R6.reuse, 0x2, P3 ;  /* 0x000000066a677211 */ /* 0x080fe400018f16ff */
[----:B------:R-:W-:Y:S01]  /*3df0*/  LEA.HI.X.SX32 R123, R107, R6, 0x2, P0 ;  /* 0x000000066b7b7211 */ /* 0x000fe200000f16ff */
[----:B------:R-:W3:Y:S04]  /*3e00*/  LDL.LU R106, [R1+0x3ec] ;  /* 0x0003ec00016a7983 */ /* 0x000ee80000300800 */
[----:B------:R4:W-:Y:S01]  /*3e10*/  STL.64 [R1+0xd0], R102 ;  /* 0x0000d06601007387 */ /* 0x0009e20000100a00 */
[----:B-1----:R-:W-:-:S03]  /*3e20*/  LEA R120, P5, R94, R10, 0x2 ;  /* 0x0000000a5e787211 */ /* 0x002fc600078a10ff */
[----:B------:R-:W3:Y:S01]  /*3e30*/  LDL.LU R107, [R1+0x3e8] ;  /* 0x0003e800016b7983 */ /* 0x000ee20000300800 */
[----:B------:R-:W-:-:S03]  /*3e40*/  LEA.HI.X.SX32 R121, R94, R6, 0x2, P5 ;  /* 0x000000065e797211 */ /* 0x000fc600028f16ff */
[----:B------:R1:W-:Y:S01]  /*3e50*/  STL.64 [R1+0xc8], R122 ;  /* 0x0000c87a01007387 */ /* 0x0003e20000100a00 */
[----:B----4-:R-:W-:-:S03]  /*3e60*/  LEA R102, P3, R95, R10, 0x2 ;  /* 0x0000000a5f667211 */ /* 0x010fc600078610ff */
[----:B------:R-:W4:Y:S01]  /*3e70*/  LDL.LU R94, [R1+0x3e4] ;  /* 0x0003e400015e7983 */ /* 0x000f220000300800 */
[----:B------:R-:W-:Y:S02]  /*3e80*/  LEA.HI.X.SX32 R103, R95, R6, 0x2, P3 ;  /* 0x000000065f677211 */ /* 0x000fe400018f16ff */
[C---:B-1----:R-:W-:Y:S01]  /*3e90*/  LEA R122, P0, R92.reuse, R10, 0x2 ;  /* 0x0000000a5c7a7211 */ /* 0x042fe200078010ff */
[----:B------:R1:W-:Y:S03]  /*3ea0*/  STL.64 [R1+0xb8], R120 ;  /* 0x0000b87801007387 */ /* 0x0003e60000100a00 */
[----:B------:R-:W-:Y:S01]  /*3eb0*/  LEA.HI.X.SX32 R123, R92, R6, 0x2, P0 ;  /* 0x000000065c7b7211 */ /* 0x000fe200000f16ff */
[----:B------:R-:W3:Y:S04]  /*3ec0*/  LDL.LU R95, [R1+0x3e0] ;  /* 0x0003e000015f7983 */ /* 0x000ee80000300800 */
[----:B------:R1:W-:Y:S02]  /*3ed0*/  STL.64 [R1+0xb0], R102 ;  /* 0x0000b06601007387 */ /* 0x0003e40000100a00 */
[----:B-1----:R-:W-:-:S02]  /*3ee0*/  LEA R120, P5, R0, R10, 0x2 ;  /* 0x0000000a00787211 */ /* 0x002fc400078a10ff */
[----:B------:R-:W4:Y:S02]  /*3ef0*/  LDL.LU R92, [R1+0x3dc] ;  /* 0x0003dc00015c7983 */ /* 0x000f240000300800 */
[----:B------:R-:W-:Y:S02]  /*3f00*/  LEA.HI.X.SX32 R121, R0, R6, 0x2, P5 ;  /* 0x0000000600797211 */ /* 0x000fe400028f16ff */
[----:B------:R1:W-:Y:S01]  /*3f10*/  STL.64 [R1+0xa8], R122 ;  /* 0x0000a87a01007387 */ /* 0x0003e20000100a00 */
[----:B------:R-:W-:-:S03]  /*3f20*/  LEA R102, P3, R5, R10, 0x2 ;  /* 0x0000000a05667211 */ /* 0x000fc600078610ff */
[----:B------:R-:W3:Y:S01]  /*3f30*/  LDL.LU R0, [R1+0x3d8] ;  /* 0x0003d80001007983 */ /* 0x000ee20000300800 */
[----:B------:R-:W-:-:S03]  /*3f40*/  LEA.HI.X.SX32 R103, R5, R6, 0x2, P3 ;  /* 0x0000000605677211 */ /* 0x000fc600018f16ff */
[----:B------:R1:W-:Y:S02]  /*3f50*/  STL.64 [R1+0xa0], R120 ;  /* 0x0000a07801007387 */ /* 0x0003e40000100a00 */
[C---:B-1----:R-:W-:Y:S02]  /*3f60*/  LEA R122, P0, R118.reuse, R10, 0x2 ;  /* 0x0000000a767a7211 */ /* 0x042fe400078010ff */
[----:B------:R-:W3:Y:S02]  /*3f70*/  LDL.LU R5, [R1+0x3d4] ;  /* 0x0003d40001057983 */ /* 0x000ee40000300800 */
[----:B------:R-:W-:Y:S02]  /*3f80*/  LEA.HI.X.SX32 R123, R118, R6, 0x2, P0 ;  /* 0x00000006767b7211 */ /* 0x000fe400000f16ff */
[----:B------:R1:W-:Y:S01]  /*3f90*/  STL.64 [R1+0x98], R102 ;  /* 0x0000986601007387 */ /* 0x0003e20000100a00 */
[----:B------:R-:W-:-:S03]  /*3fa0*/  LEA R120, P5, R2, R10, 0x2 ;  /* 0x0000000a02787211 */ /* 0x000fc600078a10ff */
[----:B------:R-:W4:Y:S01]  /*3fb0*/  LDL.LU R118, [R1+0x3d0] ;  /* 0x0003d00001767983 */ /* 0x000f220000300800 */
[----:B------:R-:W-:-:S03]  /*3fc0*/  LEA.HI.X.SX32 R121, R2, R6, 0x2, P5 ;  /* 0x0000000602797211 */ /* 0x000fc600028f16ff */
[----:B------:R1:W-:Y:S04]  /*3fd0*/  STL.64 [R1+0x90], R122 ;  /* 0x0000907a01007387 */ /* 0x0003e80000100a00 */
[----:B------:R-:W2:Y:S01]  /*3fe0*/  LDL.LU R2, [R1+0x3cc] ;  /* 0x0003cc0001027983 */ /* 0x000ea20000300800 */
[----:B-1----:R-:W-:-:S03]  /*3ff0*/  LEA R102, P3, R7, R10, 0x2 ;  /* 0x0000000a07667211 */ /* 0x002fc600078610ff */
[----:B------:R1:W-:Y:S01]  /*4000*/  STL.64 [R1+0x88], R120 ;  /* 0x0000887801007387 */ /* 0x0003e20000100a00 */
[----:B------:R-:W-:Y:S02]  /*4010*/  LEA.HI.X.SX32 R103, R7, R6, 0x2, P3 ;  /* 0x0000000607677211 */ /* 0x000fe400018f16ff */
[C---:B------:R-:W-:Y:S01]  /*4020*/  LEA R122, P0, R3.reuse, R10, 0x2 ;  /* 0x0000000a037a7211 */ /* 0x040fe200078010ff */
[----:B------:R-:W3:Y:S03]  /*4030*/  LDL.LU R7, [R1+0x3c8] ;  /* 0x0003c80001077983 */ /* 0x000ee60000300800 */
[----:B------:R-:W-:Y:S02]  /*4040*/  LEA.HI.X.SX32 R123, R3, R6, 0x2, P0 ;  /* 0x00000006037b7211 */ /* 0x000fe400000f16ff */
[C---:B-1----:R-:W-:Y:S01]  /*4050*/  LEA R120, P5, R119.reuse, R10, 0x2 ;  /* 0x0000000a77787211 */ /* 0x042fe200078a10ff */
[----:B------:R1:W-:Y:S03]  /*4060*/  STL.64 [R1+0x80], R102 ;  /* 0x0000806601007387 */ /* 0x0003e60000100a00 */
[----:B------:R-:W-:Y:S01]  /*4070*/  LEA.HI.X.SX32 R121, R119, R6, 0x2, P5 ;  /* 0x0000000677797211 */ /* 0x000fe200028f16ff */
[----:B-1----:R-:W3:Y:S04]  /*4080*/  LDL.LU.64 R102, [R1+0x3c0] ;  /* 0x0003c00001667983 */ /* 0x002ee80000300a00 */
[----:B------:R1:W-:Y:S04]  /*4090*/  STL.64 [R1+0x78], R122 ;  /* 0x0000787a01007387 */ /* 0x0003e80000100a00 */
[----:B------:R1:W-:Y:S02]  /*40a0*/  STL.64 [R1+0x70], R120 ;  /* 0x0000707801007387 */ /* 0x0003e40000100a00 */
[----:B-1----:R-:W-:-:S02]  /*40b0*/  LEA R122, P0, R9, R10, 0x2 ;  /* 0x0000000a097a7211 */ /* 0x002fc400078010ff */
[C---:B------:R-:W-:Y:S02]  /*40c0*/  LEA R120, P5, R4.reuse, R10, 0x2 ;  /* 0x0000000a04787211 */ /* 0x040fe400078a10ff */
[-C--:B------:R-:W-:Y:S02]  /*40d0*/  LEA.HI.X.SX32 R123, R9, R6.reuse, 0x2, P0 ;  /* 0x00000006097b7211 */ /* 0x080fe400000f16ff */
[----:B------:R-:W-:-:S05]  /*40e0*/  LEA.HI.X.SX32 R121, R4, R6, 0x2, P5 ;  /* 0x0000000604797211 */ /* 0x000fca00028f16ff */
[----:B------:R1:W-:Y:S04]  /*40f0*/  STL.64 [R1+0x60], R120 ;  /* 0x0000607801007387 */ /* 0x0003e80000100a00 */
[----:B------:R-:W-:Y:S01]  /*4100*/  STL.64 [R1+0x68], R122 ;  /* 0x0000687a01007387 */ /* 0x000fe20000100a00 */
[----:B--2---:R-:W-:-:S03]  /*4110*/  IMAD R4, R2, UR5, RZ ;  /* 0x0000000502047c24 */ /* 0x004fc6000f8e02ff */
[----:B------:R-:W2:Y:S01]  /*4120*/  LDL.LU R2, [R1+0x3b8] ;  /* 0x0003b80001027983 */ /* 0x000ea20000300800 */
[----:B------:R-:W3:Y:S01]  /*4130*/  S2R R125, SR_TID.X ;  /* 0x00000000007d7919 */ /* 0x000ee20000002100 */
[----:B------:R-:W-:Y:S02]  /*4140*/  IMAD R47, R8, 0x2, R47 ;  /* 0x00000002082f7824 */ /* 0x000fe400078e022f */
[----:B------:R-:W-:-:S03]  /*4150*/  IMAD.SHL.U32 R9, R93, 0x4, RZ ;  /* 0x000000045d097824 */ /* 0x000fc600078e00ff */
[C---:B-1----:R-:W-:Y:S01]  /*4160*/  LEA R120, P5, R47.reuse, R46, 0x2 ;  /* 0x0000002e2f787211 */ /* 0x042fe200078a10ff */
[----:B------:R-:W-:Y:S01]  /*4170*/  ULEA UR7, UR4, UR7, 0x18 ;  /* 0x0000000704077291 */ /* 0x000fe2000f8ec03f */
[----:B----4-:R-:W-:Y:S02]  /*4180*/  ISETP.GE.AND P0, PT, R92, R118, PT ;  /* 0x000000765c00720c */ /* 0x010fe40003f06270 */
[----:B------:R-:W-:Y:S02]  /*4190*/  LEA.HI.X.SX32 R121, R47, R11, 0x2, P5 ;  /* 0x0000000b2f797211 */ /* 0x000fe400028f16ff */
[----:B---3--:R-:W-:-:S04]  /*41a0*/  SHF.R.U32.HI R125, RZ, 0x8, R125 ;  /* 0x00000008ff7d7819 */ /* 0x008fc8000001167d */
[----:B------:R-:W-:-:S04]  /*41b0*/  SGXT.U32 R125, R125, 0x1 ;  /* 0x000000017d7d781a */ /* 0x000fc80000000000 */
[----:B------:R-:W-:-:S04]  /*41c0*/  LOP3.LUT R125, R125, 0x40, RZ, 0xfc, !PT ;  /* 0x000000407d7d7812 */ /* 0x000fc800078efcff */
[----:B------:R-:W-:-:S04]  /*41d0*/  ISETP.GE.AND P3, PT, R125, R118, PT ;  /* 0x000000767d00720c */ /* 0x000fc80003f66270 */
[----:B------:R-:W-:Y:S02]  /*41e0*/  SEL R119, R5, RZ, !P3 ;  /* 0x000000ff05777207 */ /* 0x000fe40005800000 */
[----:B------:R-:W-:-:S04]  /*41f0*/  IADD3 R46, P3, R9, R46, RZ ;  /* 0x0000002e092e7210 */ /* 0x000fc80007f7e0ff */
[----:B------:R-:W-:Y:S02]  /*4200*/  LEA.HI.X.SX32 R47, R93, R11, 0x2, P3 ;  /* 0x0000000b5d2f7211 */ /* 0x000fe400018f16ff */
[C---:B------:R-:W-:Y:S01]  /*4210*/  LEA R92, P3, R4.reuse, R10, 0x2 ;  /* 0x0000000a045c7211 */ /* 0x040fe200078610ff */
[----:B------:R-:W-:Y:S03]  /*4220*/  STL [R1+0x17c], R9 ;  /* 0x00017c0901007387 */ /* 0x000fe60000100800 */
[----:B------:R-:W-:Y:S01]  /*4230*/  LEA.HI.X.SX32 R93, R4, R6, 0x2, P3 ;  /* 0x00000006045d7211 */ /* 0x000fe200018f16ff */
[----:B------:R-:W-:Y:S04]  /*4240*/  STL.64 [R1+0x160], R120 ;  /* 0x0001607801007387 */ /* 0x000fe80000100a00 */
[----:B------:R-:W-:Y:S04]  /*4250*/  STL [R1+0x1ac], R4 ;  /* 0x0001ac0401007387 */ /* 0x000fe80000100800 */
[----:B------:R1:W-:Y:S01]  /*4260*/  STL.64 [R1+0x2b0], R92 ;  /* 0x0002b05c01007387 */ /* 0x0003e20000100a00 */
[----:B--2---:R-:W-:-:S05]  /*4270*/  VIADD R11, R2, UR7 ;  /* 0x00000007020b7c36 */ /* 0x004fca0008000000 */
[----:B------:R-:W-:Y:S01]  /*4280*/  @!PT LDS RZ, [RZ] ;  /* 0x00000000fffff984 */ /* 0x000fe20000000800 */
[----:B------:R-:W-:Y:S01]  /*4290*/  @!PT LDS RZ, [RZ] ;  /* 0x00000000fffff984 */ /* 0x000fe20000000800 */
[----:B------:R-:W-:Y:S01]  /*42a0*/  @!PT LDS RZ, [RZ] ;  /* 0x00000000fffff984 */ /* 0x000fe20000000800 */
[----:B------:R-:W-:Y:S04]  /*42b0*/  LDGSTS.E [R11], desc[UR16][R108.64], P4 ;  /* 0x000000006c0b7fae */ /* 0x000fe8000a121850 */
[----:B------:R-:W-:Y:S04]  /*42c0*/  LDGSTS.E [R11+0x8], desc[UR16][R96.64], P2 ;  /* 0x00008000600b7fae */ /* 0x000fe80009121850 */
[----:B------:R-:W2:Y:S04]  /*42d0*/  LDL.LU.64 R108, [R1+0x3b0] ;  /* 0x0003b000016c7983 */ /* 0x000ea80000300a00 */
[----:B------:R-:W3:Y:S01]  /*42e0*/  LDL.LU.64 R96, [R1+0x3a8] ;  /* 0x0003a80001607983 */ /* 0x000ee20000300a00 */
[----:B------:R-:W4:Y:S01]  /*42f0*/  S2R R3, SR_TID.X ;  /* 0x0000000000037919 */ /* 0x000f220000002100 */
[----:B------:R-:W-:-:S02]  /*4300*/  ISETP.GE.AND P3, PT, R0, R118, PT ;  /* 0x000000760000720c */ /* 0x000fc40003f66270 */
[----:B------:R-:W-:Y:S02]  /*4310*/  ISETP.NE.U32.AND P5, PT, R119, RZ, PT ;  /* 0x000000ff7700720c */ /* 0x000fe40003fa5070 */
[C---:B------:R-:W-:Y:S02]  /*4320*/  SEL R119, R5.reuse, RZ, !P0 ;  /* 0x000000ff05777207 */ /* 0x040fe40004000000 */
[----:B-1----:R-:W-:Y:S02]  /*4330*/  SEL R92, R5, RZ, !P3 ;  /* 0x000000ff055c7207 */ /* 0x002fe40005800000 */
[----:B------:R-:W-:Y:S02]  /*4340*/  ISETP.NE.U32.AND P0, PT, R119, RZ, PT ;  /* 0x000000ff7700720c */ /* 0x000fe40003f05070 */
[----:B----4-:R-:W-:-:S04]  /*4350*/  SHF.R.U32.HI R3, RZ, 0x8, R3 ;  /* 0x00000008ff037819 */ /* 0x010fc80000011603 */
[----:B------:R-:W-:-:S04]  /*4360*/  SGXT.U32 R3, R3, 0x1 ;  /* 0x000000010303781a */ /* 0x000fc80000000000 */
[C---:B------:R-:W-:Y:S02]  /*4370*/  LOP3.LUT R6, R3.reuse, 0x60, RZ, 0xfc, !PT ;  /* 0x0000006003067812 */ /* 0x040fe400078efcff */
[C---:B------:R-:W-:Y:S02]  /*4380*/  LOP3.LUT R0, R3.reuse, 0x62, RZ, 0xfc, !PT ;  /* 0x0000006203007812 */ /* 0x040fe400078efcff */
[-C--:B------:R-:W-:Y:S02]  /*4390*/  ISETP.GE.AND P3, PT, R6, R118.reuse, PT ;  /* 0x000000760600720c */ /* 0x080fe40003f66270 */
[----:B------:R-:W-:Y:S02]  /*43a0*/  ISETP.GE.AND P4, PT, R0, R118, PT ;  /* 0x000000760000720c */ /* 0x000fe40003f86270 */
[C---:B------:R-:W-:Y:S02]  /*43b0*/  LOP3.LUT R4, R3.reuse, 0x4, RZ, 0xfc, !PT ;  /* 0x0000000403047812 */ /* 0x040fe400078efcff */
[----:B------:R-:W-:-:S02]  /*43c0*/  LOP3.LUT R0, R3, 0x6, RZ, 0xfc, !PT ;  /* 0x0000000603007812 */ /* 0x000fc400078efcff */
[C---:B------:R-:W-:Y:S02]  /*43d0*/  SEL R6, R5.reuse, RZ, !P3 ;  /* 0x000000ff05067207 */ /* 0x040fe40005800000 */
[----:B------:R-:W-:Y:S02]  /*43e0*/  SEL R119, R5, RZ, !P4 ;  /* 0x000000ff05777207 */ /* 0x000fe40006000000 */
[-C--:B------:R-:W-:Y:S02]  /*43f0*/  ISETP.GE.AND P3, PT, R4, R118.reuse, PT ;  /* 0x000000760400720c */ /* 0x080fe40003f66270 */
[----:B------:R-:W-:Y:S02]  /*4400*/  ISETP.GE.AND P4, PT, R0, R118, PT ;  /* 0x000000760000720c */ /* 0x000fe40003f86270 */
[----:B------:R-:W-:Y:S02]  /*4410*/  LOP3.LUT R9, R3, 0x24, RZ, 0xfc, !PT ;  /* 0x0000002403097812 */ /* 0x000fe400078efcff */
[----:B------:R-:W-:-:S02]  /*4420*/  ISETP.NE.U32.AND P2, PT, R6, RZ, PT ;  /* 0x000000ff0600720c */ /* 0x000fc40003f45070 */
[----:B------:R-:W-:Y:S02]  /*4430*/  LOP3.LUT R4, R3, 0x26, RZ, 0xfc, !PT ;  /* 0x0000002603047812 */ /* 0x000fe400078efcff */
[C---:B------:R-:W-:Y:S02]  /*4440*/  SEL R10, R5.reuse, RZ, !P3 ;  /* 0x000000ff050a7207 */ /* 0x040fe40005800000 */
[----:B------:R-:W-:Y:S02]  /*4450*/  SEL R6, R5, RZ, !P4 ;  /* 0x000000ff05067207 */ /* 0x000fe40006000000 */
[----:B------:R-:W-:Y:S02]  /*4460*/  LOP3.LUT R0, R3, 0x44, RZ, 0xfc, !PT ;  /* 0x0000004403007812 */ /* 0x000fe400078efcff */
[----:B------:R-:W-:Y:S02]  /*4470*/  ISETP.NE.U32.AND P3, PT, R119, RZ, PT ;  /* 0x000000ff7700720c */ /* 0x000fe40003f65070 */
[----:B------:R-:W-:-:S02]  /*4480*/  ISETP.NE.U32.AND P4, PT, R10, RZ, PT ;  /* 0x000000ff0a00720c */ /* 0x000fc40003f85070 */
[----:B------:R-:W-:Y:S01]  /*4490*/  LOP3.LUT R93, R2, 0x10, RZ, 0x3c, !PT ;  /* 0x00000010025d7812 */ /* 0x000fe200078e3cff */
[----:B--2---:R-:W-:Y:S04]  /*44a0*/  LDGSTS.E [R11+0x8000], desc[UR16][R108.64], P1 ;  /* 0x080000006c0b7fae */ /* 0x004fe80008921850 */
[----:B---3--:R-:W-:Y:S01]  /*44b0*/  LDGSTS.E [R11+0x8008], desc[UR16][R96.64], P6 ;  /* 0x08008000600b7fae */ /* 0x008fe2000b121850 */
[----:B------:R-:W-:-:S03]  /*44c0*/  ISETP.GE.AND P6, PT, R9, R118, PT ;  /* 0x000000760900720c */ /* 0x000fc60003fc6270 */
[----:B------:R-:W-:Y:S01]  /*44d0*/  LDGSTS.E [R11+0x10000], desc[UR16][R102.64], P5 ;  /* 0x10000000660b7fae */ /* 0x000fe2000a921850 */
[-C--:B------:R-:W-:Y:S02]  /*44e0*/  ISETP.GE.AND P5, PT, R4, R118.reuse, PT ;  /* 0x000000760400720c */ /* 0x080fe40003fa6270 */
[----:B------:R-:W-:Y:S01]  /*44f0*/  ISETP.NE.U32.AND P1, PT, R6, RZ, PT ;  /* 0x000000ff0600720c */ /* 0x000fe20003f25070 */
[----:B------:R-:W-:Y:S01]  /*4500*/  STL [R1+0x29c], R109 ;  /* 0x00029c6d01007387 */ /* 0x000fe20000100800 */
[C---:B------:R-:W-:Y:S02]  /*4510*/  SEL R6, R5.reuse, RZ, !P6 ;  /* 0x000000ff05067207 */ /* 0x040fe40007000000 */
[----:B------:R-:W-:Y:S01]  /*4520*/  ISETP.GE.AND P6, PT, R0, R118, PT ;  /* 0x000000760000720c */ /* 0x000fe20003fc6270 */
[----:B------:R-:W-:Y:S01]  /*4530*/  STL [R1+0x2b8], R108 ;  /* 0x0002b86c01007387 */ /* 0x000fe20000100800 */
[----:B------:R-:W-:-:S03]  /*4540*/  SEL R119, R5, RZ, !P5 ;  /* 0x000000ff05777207 */ /* 0x000fc60006800000 */
[----:B------:R-:W-:Y:S01]  /*4550*/  STL [R1+0x298], R97 ;  /* 0x0002986101007387 */ /* 0x000fe20000100800 */
[----:B------:R-:W-:-:S03]  /*4560*/  SEL R10, R5, RZ, !P6 ;  /* 0x000000ff050a7207 */ /* 0x000fc60007000000 */
[----:B------:R-:W-:Y:S01]  /*4570*/  STL [R1+0x2bc], R96 ;  /* 0x0002bc6001007387 */ /* 0x000fe20000100800 */
[----:B------:R-:W-:Y:S01]  /*4580*/  ISETP.NE.U32.AND P6, PT, R119, RZ, PT ;  /* 0x000000ff7700720c */ /* 0x000fe20003fc5070 */
[----:B------:R-:W-:Y:S02]  /*4590*/  VIADD R119, R93, UR7 ;  /* 0x000000075d777c36 */ /* 0x000fe40008000000 */
[----:B------:R-:W-:Y:S04]  /*45a0*/  STL.64 [R1+0x2a0], R102 ;  /* 0x0002a06601007387 */ /* 0x000fe80000100a00 */
[----:B------:R-:W-:Y:S04]  /*45b0*/  STL [R1+0x290], R94 ;  /* 0x0002905e01007387 */ /* 0x000fe80000100800 */
[----:B------:R-:W-:Y:S04]  /*45c0*/  STL [R1+0x28c], R95 ;  /* 0x00028c5f01007387 */ /* 0x000fe80000100800 */
[----:B------:R-:W-:Y:S04]  /*45d0*/  STL [R1+0x288], R90 ;  /* 0x0002885a01007387 */ /* 0x000fe80000100800 */
[----:B------:R-:W-:Y:S04]  /*45e0*/  LDGSTS.E [R11+0x10008], desc[UR16][R94.64], P0 ;  /* 0x100080005e0b7fae */ /* 0x000fe80008121850 */
[----:B------:R1:W-:Y:S04]  /*45f0*/  STL [R1+0x284], R91 ;  /* 0x0002845b01007387 */ /* 0x0003e80000100800 */
[----:B------:R1:W-:Y:S04]  /*4600*/  LDGSTS.E [R11+0x18000], desc[UR16][R90.64], P2 ;  /* 0x180000005a0b7fae */ /* 0x0003e80009121850 */
[----:B------:R-:W-:Y:S04]  /*4610*/  STL [R1+0x258], R93 ;  /* 0x0002585d01007387 */ /* 0x000fe80000100800 */
[----:B------:R-:W-:Y:S04]  /*4620*/  LDGSTS.E [R11+0x18008], desc[UR16][R112.64], P3 ;  /* 0x18008000700b7fae */ /* 0x000fe80009921850 */
[----:B------:R-:W-:Y:S04]  /*4630*/  STL [R1+0x294], R113 ;  /* 0x0002947101007387 */ /* 0x000fe80000100800 */
[----:B------:R-:W-:Y:S04]  /*4640*/  STL [R1+0x2a8], R112 ;  /* 0x0002a87001007387 */ /* 0x000fe80000100800 */
[----:B------:R-:W-:Y:S04]  /*4650*/  LDGSTS.E [R119], desc[UR16][R116.64], P4 ;  /* 0x0000000074777fae */ /* 0x000fe8000a121850 */
[----:B------:R-:W-:Y:S04]  /*4660*/  LDGSTS.E [R119+0x8], desc[UR16][R110.64], P1 ;  /* 0x000080006e777fae */ /* 0x000fe80008921850 */
[----:B------:R-:W2:Y:S04]  /*4670*/  LDL.LU.64 R116, [R1+0x3a0] ;  /* 0x0003a00001747983 */ /* 0x000ea80000300a00 */
[----:B------:R-:W3:Y:S01]  /*4680*/  LDL.LU.64 R110, [R1+0x398] ;  /* 0x00039800016e7983 */ /* 0x000ee20000300a00 */
[----:B------:R-:W-:-:S02]  /*4690*/  LOP3.LUT R125, R3, 0x46, RZ, 0xfc, !PT ;  /* 0x00000046037d7812 */ /* 0x000fc400078efcff */
[----:B------:R-:W-:Y:S02]  /*46a0*/  ISETP.NE.U32.AND P0, PT, R6, RZ, PT ;  /* 0x000000ff0600720c */ /* 0x000fe40003f05070 */
[----:B------:R-:W-:Y:S02]  /*46b0*/  ISETP.GE.AND P5, PT, R125, R118, PT ;  /* 0x000000767d00720c */ /* 0x000fe40003fa6270 */
[C---:B------:R-:W-:Y:S02]  /*46c0*/  LOP3.LUT R9, R3.reuse, 0x64, RZ, 0xfc, !PT ;  /* 0x0000006403097812 */ /* 0x040fe400078efcff */
[----:B------:R-:W-:Y:S02]  /*46d0*/  LOP3.LUT R0, R3, 0x66, RZ, 0xfc, !PT ;  /* 0x0000006603007812 */ /* 0x000fe400078efcff */
[----:B------:R-:W-:Y:S02]  /*46e0*/  SEL R6, R5, RZ, !P5 ;  /* 0x000000ff05067207 */ /* 0x000fe40006800000 */
[----:B------:R-:W-:-:S02]  /*46f0*/  ISETP.NE.U32.AND P5, PT, R10, RZ, PT ;  /* 0x000000ff0a00720c */ /* 0x000fc40003fa5070 */
[-C--:B------:R-:W-:Y:S02]  /*4700*/  ISETP.GE.AND P3, PT, R9, R118.reuse, PT ;  /* 0x000000760900720c */ /* 0x080fe40003f66270 */
[----:B------:R-:W-:Y:S02]  /*4710*/  ISETP.GE.AND P4, PT, R0, R118, PT ;  /* 0x000000760000720c */ /* 0x000fe40003f86270 */
[C---:B------:R-:W-:Y:S02]  /*4720*/  LOP3.LUT R4, R3.reuse, 0x8, RZ, 0xfc, !PT ;  /* 0x0000000803047812 */ /* 0x040fe400078efcff */
[----:B------:R-:W-:Y:S02]  /*4730*/  LOP3.LUT R0, R3, 0xa, RZ, 0xfc, !PT ;  /* 0x0000000a03007812 */ /* 0x000fe400078efcff */
[----:B------:R-:W-:Y:S02]  /*4740*/  ISETP.NE.U32.AND P2, PT, R6, RZ, PT ;  /* 0x000000ff0600720c */ /* 0x000fe40003f45070 */
[----:B------:R-:W-:-:S02]  /*4750*/  SEL R6, R5, RZ, !P3 ;  /* 0x000000ff05067207 */ /* 0x000fc40005800000 */
[----:B------:R-:W-:Y:S02]  /*4760*/  SEL R120, R5, RZ, !P4 ;  /* 0x000000ff05787207 */ /* 0x000fe40006000000 */
[-C--:B------:R-:W-:Y:S02]  /*4770*/  ISETP.GE.AND P3, PT, R4, R118.reuse, PT ;  /* 0x000000760400720c */ /* 0x080fe40003f66270 */
[----:B------:R-:W-:Y:S02]  /*4780*/  ISETP.GE.AND P4, PT, R0, R118, PT ;  /* 0x000000760000720c */ /* 0x000fe40003f86270 */
[C---:B------:R-:W-:Y:S02]  /*4790*/  LOP3.LUT R9, R3.reuse, 0x28, RZ, 0xfc, !PT ;  /* 0x0000002803097812 */ /* 0x040fe400078efcff */
[----:B------:R-:W-:Y:S02]  /*47a0*/  ISETP.NE.U32.AND P1, PT, R6, RZ, PT ;  /* 0x000000ff0600720c */ /* 0x000fe40003f25070 */
[----:B------:R-:W-:-:S02]  /*47b0*/  LOP3.LUT R0, R3, 0x2a, RZ, 0xfc, !PT ;  /* 0x0000002a03007812 */ /* 0x000fc400078efcff */
[C---:B------:R-:W-:Y:S02]  /*47c0*/  SEL R10, R5.reuse, RZ, !P3 ;  /* 0x000000ff050a7207 */ /* 0x040fe40005800000 */
[----:B------:R-:W-:Y:S02]  /*47d0*/  SEL R6, R5, RZ, !P4 ;  /* 0x000000ff05067207 */ /* 0x000fe40006000000 */
[----:B-1----:R-:W-:Y:S02]  /*47e0*/  LOP3.LUT R91, R3, 0x48, RZ, 0xfc, !PT ;  /* 0x00000048035b7812 */ /* 0x002fe400078efcff */
[----:B------:R-:W-:Y:S02]  /*47f0*/  ISETP.NE.U32.AND P3, PT, R120, RZ, PT ;  /* 0x000000ff7800720c */ /* 0x000fe40003f65070 */
[----:B------:R-:W-:Y:S01]  /*4800*/  ISETP.NE.U32.AND P4, PT, R10, RZ, PT ;  /* 0x000000ff0a00720c */ /* 0x000fe20003f85070 */
[----:B--2---:R-:W-:Y:S04]  /*4810*/  LDGSTS.E [R119+0x8000], desc[UR16][R116.64], P0 ;  /* 0x0800000074777fae */ /* 0x004fe80008121850 */
[----:B---3--:R-:W-:Y:S01]  /*4820*/  LDGSTS.E [R119+0x8008], desc[UR16][R110.64], P6 ;  /* 0x080080006e777fae */ /* 0x008fe2000b121850 */
[----:B------:R-:W-:-:S03]  /*4830*/  ISETP.GE.AND P6, PT, R9, R118, PT ;  /* 0x000000760900720c */ /* 0x000fc60003fc6270 */
[----:B------:R-:W-:Y:S01]  /*4840*/  LDGSTS.E [R119+0x10000], desc[UR16][R106.64], P5 ;  /* 0x100000006a777fae */ /* 0x000fe2000a921850 */
[-C--:B------:R-:W-:Y:S02]  /*4850*/  ISETP.GE.AND P5, PT, R0, R118.reuse, PT ;  /* 0x000000760000720c */ /* 0x080fe40003fa6270 */
[----:B------:R-:W-:Y:S01]  /*4860*/  ISETP.NE.U32.AND P0, PT, R6, RZ, PT ;  /* 0x000000ff0600720c */ /* 0x000fe20003f05070 */
[----:B------:R-:W-:Y:S01]  /*4870*/  STL [R1+0x280], R117 ;  /* 0x0002807501007387 */ /* 0x000fe20000100800 */
[----:B------:R-:W-:Y:S02]  /*4880*/  SEL R6, R5, RZ, !P6 ;  /* 0x000000ff05067207 */ /* 0x000fe40007000000 */
[----:B------:R-:W-:Y:S01]  /*4890*/  ISETP.GE.AND P6, PT, R91, R118, PT ;  /* 0x000000765b00720c */ /* 0x000fe20003fc6270 */
[----:B------:R-:W-:Y:S01]  /*48a0*/  LDGSTS.E [R119+0x10008], desc[UR16][R104.64], P2 ;  /* 0x1000800068777fae */ /* 0x000fe20009121850 */
[C---:B------:R-:W-:Y:S02]  /*48b0*/  SEL R120, R5.reuse, RZ, !P5 ;  /* 0x000000ff05787207 */ /* 0x040fe40006800000 */
[----:B------:R-:W-:Y:S01]  /*48c0*/  LOP3.LUT R91, R2, 0x20, RZ, 0x3c, !PT ;  /* 0x00000020025b7812 */ /* 0x000fe200078e3cff */
[----:B------:R-:W-:Y:S01]  /*48d0*/  STL [R1+0x2c0], R116 ;  /* 0x0002c07401007387 */ /* 0x000fe20000100800 */
[----:B------:R-:W-:-:S02]  /*48e0*/  SEL R10, R5, RZ, !P6 ;  /* 0x000000ff050a7207 */ /* 0x000fc40007000000 */
[----:B------:R-:W-:Y:S01]  /*48f0*/  ISETP.NE.U32.AND P6, PT, R120, RZ, PT ;  /* 0x000000ff7800720c */ /* 0x000fe20003fc5070 */
[----:B------:R-:W-:Y:S01]  /*4900*/  STL.64 [R1+0x2c8], R110 ;  /* 0x0002c86e01007387 */ /* 0x000fe20000100a00 */
[----:B------:R-:W-:-:S03]  /*4910*/  VIADD R120, R91, UR7 ;  /* 0x000000075b787c36 */ /* 0x000fc60008000000 */
[----:B------:R1:W-:Y:S04]  /*4920*/  STL.64 [R1+0x2d0], R8 ;  /* 0x0002d00801007387 */ /* 0x0003e80000100a00 */
[----:B------:R-:W-:Y:S04]  /*4930*/  STL.64 [R1+0x2d8], R106 ;  /* 0x0002d86a01007387 */ /* 0x000fe80000100a00 */
[----:B------:R-:W-:Y:S04]  /*4940*/  STL.64 [R1+0x2e0], R104 ;  /* 0x0002e06801007387 */ /* 0x000fe80000100a00 */
[----:B------:R-:W-:Y:S04]  /*4950*/  LDGSTS.E [R119+0x18000], desc[UR16][R100.64], P1 ;  /* 0x1800000064777fae */ /* 0x000fe80008921850 */
[----:B------:R-:W-:Y:S04]  /*4960*/  STL.64 [R1+0x2e8], R100 ;  /* 0x0002e86401007387 */ /* 0x000fe80000100a00 */
[----:B------:R-:W-:Y:S04]  /*4970*/  LDGSTS.E [R119+0x18008], desc[UR16][R26.64], P3 ;  /* 0x180080001a777fae */ /* 0x000fe80009921850 */
[----:B------:R-:W-:Y:S04]  /*4980*/  STL [R1+0x254], R91 ;  /* 0x0002545b01007387 */ /* 0x000fe80000100800 */
[----:B------:R-:W-:Y:S01]  /*4990*/  LDGSTS.E [R120], desc[UR16][R88.64], P4 ;  /* 0x0000000058787fae */ /* 0x000fe2000a121850 */
[----:B------:R-:W-:-:S02]  /*49a0*/  LOP3.LUT R90, R3, 0x4a, RZ, 0xfc, !PT ;  /* 0x0000004a035a7812 */ /* 0x000fc400078efcff */
[----:B------:R-:W-:Y:S01]  /*49b0*/  ISETP.NE.U32.AND P2, PT, R6, RZ, PT ;  /* 0x000000ff0600720c */ /* 0x000fe20003f45070 */
[----:B------:R-:W-:Y:S04]  /*49c0*/  LDGSTS.E [R120+0x8], desc[UR16][R16.64], P0 ;  /* 0x0000800010787fae */ /* 0x000fe80008121850 */
[----:B------:R-:W2:Y:S01]  /*49d0*/  LDL.LU.64 R88, [R1+0x390] ;  /* 0x0003900001587983 */ /* 0x000ea20000300a00 */
[----:B------:R-:W-:Y:S02]  /*49e0*/  ISETP.GE.AND P5, PT, R90, R118, PT ;  /* 0x000000765a00720c */ /* 0x000fe40003fa6270 */
[C---:B------:R-:W-:Y:S01]  /*49f0*/  LOP3.LUT R90, R3.reuse, 0x68, RZ, 0xfc, !PT ;  /* 0x00000068035a7812 */ /* 0x040fe200078efcff */
[----:B------:R-:W3:Y:S01]  /*4a00*/  LDL.LU.64 R16, [R1+0x388] ;  /* 0x0003880001107983 */ /* 0x000ee20000300a00 */
[----:B-1----:R-:W-:-:S02]  /*4a10*/  LOP3.LUT R8, R3, 0x6a, RZ, 0xfc, !PT ;  /* 0x0000006a03087812 */ /* 0x002fc400078efcff */
[----:B------:R-:W-:Y:S02]  /*4a20*/  SEL R6, R5, RZ, !P5 ;  /* 0x000000ff05067207 */ /* 0x000fe40006800000 */
[----:B------:R-:W-:Y:S02]  /*4a30*/  ISETP.NE.U32.AND P5, PT, R10, RZ, PT ;  /* 0x000000ff0a00720c */ /* 0x000fe40003fa5070 */
[-C--:B------:R-:W-:Y:S02]  /*4a40*/  ISETP.GE.AND P3, PT, R90, R118.reuse, PT ;  /* 0x000000765a00720c */ /* 0x080fe40003f66270 */
[----:B------:R-:W-:Y:S02]  /*4a50*/  ISETP.GE.AND P4, PT, R8, R118, PT ;  /* 0x000000760800720c */ /* 0x000fe40003f86270 */
[C---:B------:R-:W-:Y:S02]  /*4a60*/  LOP3.LUT R9, R3.reuse, 0xc, RZ, 0xfc, !PT ;  /* 0x0000000c03097812 */ /* 0x040fe400078efcff */
[----:B------:R-:W-:-:S02]  /*4a70*/  LOP3.LUT R8, R3, 0xe, RZ, 0xfc, !PT ;  /* 0x0000000e03087812 */ /* 0x000fc400078efcff */
[----:B------:R-:W-:Y:S02]  /*4a80*/  ISETP.NE.U32.AND P1, PT, R6, RZ, PT ;  /* 0x000000ff0600720c */ /* 0x000fe40003f25070 */
[C---:B------:R-:W-:Y:S02]  /*4a90*/  SEL R6, R5.reuse, RZ, !P3 ;  /* 0x000000ff05067207 */ /* 0x040fe40005800000 */
[----:B------:R-:W-:Y:S02]  /*4aa0*/  SEL R121, R5, RZ, !P4 ;  /* 0x000000ff05797207 */ /* 0x000fe40006000000 */
[-C--:B------:R-:W-:Y:S02]  /*4ab0*/  ISETP.GE.AND P3, PT, R9, R118.reuse, PT ;  /* 0x000000760900720c */ /* 0x080fe40003f66270 */
[----:B------:R-:W-:Y:S02]  /*4ac0*/  ISETP.GE.AND P4, PT, R8, R118, PT ;  /* 0x000000760800720c */ /* 0x000fe40003f86270 */
[----:B------:R-:W-:-:S02]  /*4ad0*/  LOP3.LUT R90, R3, 0x2c, RZ, 0xfc, !PT ;  /* 0x0000002c035a7812 */ /* 0x000fc400078efcff */
[----:B------:R-:W-:Y:S02]  /*4ae0*/  ISETP.NE.U32.AND P0, PT, R6, RZ, PT ;  /* 0x000000ff0600720c */ /* 0x000fe40003f05070 */
[----:B------:R-:W-:Y:S02]  /*4af0*/  LOP3.LUT R8, R3, 0x2e, RZ, 0xfc, !PT ;  /* 0x0000002e03087812 */ /* 0x000fe400078efcff */
[C---:B------:R-:W-:Y:S02]  /*4b00*/  SEL R10, R5.reuse, RZ, !P3 ;  /* 0x000000ff050a7207 */ /* 0x040fe40005800000 */
[----:B------:R-:W-:Y:S02]  /*4b10*/  SEL R6, R5, RZ, !P4 ;  /* 0x000000ff05067207 */ /* 0x000fe40006000000 */
[----:B------:R-:W-:Y:S02]  /*4b20*/  LOP3.LUT R9, R3, 0x4c, RZ, 0xfc, !PT ;  /* 0x0000004c03097812 */ /* 0x000fe400078efcff */
[----:B------:R-:W-:-:S02]  /*4b30*/  ISETP.NE.U32.AND P3, PT, R121, RZ, PT ;  /* 0x000000ff7900720c */ /* 0x000fc40003f65070 */
[----:B------:R-:W-:Y:S01]  /*4b40*/  ISETP.NE.U32.AND P4, PT, R10, RZ, PT ;  /* 0x000000ff0a00720c */ /* 0x000fe20003f85070 */
[----:B--2---:R1:W-:Y:S04]  /*4b50*/  LDGSTS.E [R120+0x8000], desc[UR16][R88.64], P2 ;  /* 0x0800000058787fae */ /* 0x0043e80009121850 */
[----:B------:R-:W-:Y:S01]  /*4b60*/  LDGSTS.E [R120+0x8008], desc[UR16][R86.64], P6 ;  /* 0x0800800056787fae */ /* 0x000fe2000b121850 */
[----:B------:R-:W-:-:S03]  /*4b70*/  ISETP.GE.AND P6, PT, R90, R118, PT ;  /* 0x000000765a00720c */ /* 0x000fc60003fc6270 */
[----:B------:R-:W-:Y:S01]  /*4b80*/  LDGSTS.E [R120+0x10000], desc[UR16][R36.64], P5 ;  /* 0x1000000024787fae */ /* 0x000fe2000a921850 */
[-C--:B------:R-:W-:Y:S02]  /*4b90*/  ISETP.GE.AND P5, PT, R8, R118.reuse, PT ;  /* 0x000000760800720c */ /* 0x080fe40003fa6270 */
[----:B------:R-:W-:Y:S01]  /*4ba0*/  ISETP.NE.U32.AND P2, PT, R6, RZ, PT ;  /* 0x000000ff0600720c */ /* 0x000fe20003f45070 */
[----:B------:R1:W-:Y:S01]  /*4bb0*/  STL.64 [R1+0x2f0], R88 ;  /* 0x0002f05801007387 */ /* 0x0003e20000100a00 */
[----:B------:R-:W-:Y:S02]  /*4bc0*/  SEL R6, R5, RZ, !P6 ;  /* 0x000000ff05067207 */ /* 0x000fe40007000000 */
[----:B------:R-:W-:Y:S01]  /*4bd0*/  ISETP.GE.AND P6, PT, R9, R118, PT ;  /* 0x000000760900720c */ /* 0x000fe20003fc6270 */
[----:B------:R-:W-:Y:S01]  /*4be0*/  LDGSTS.E [R120+0x10008], desc[UR16][R82.64], P1 ;  /* 0x1000800052787fae */ /* 0x000fe20008921850 */
[----:B------:R-:W-:Y:S02]  /*4bf0*/  LOP3.LUT R8, R3, 0x4e, RZ, 0xfc, !PT ;  /* 0x0000004e03087812 */ /* 0x000fe400078efcff */
[C---:B------:R-:W-:Y:S01]  /*4c00*/  SEL R121, R5.reuse, RZ, !P5 ;  /* 0x000000ff05797207 */ /* 0x040fe20006800000 */
[----:B------:R-:W-:Y:S01]  /*4c10*/  LDGSTS.E [R120+0x18000], desc[UR16][R84.64], P0 ;  /* 0x1800000054787fae */ /* 0x000fe20008121850 */
[----:B------:R-:W-:-:S02]  /*4c20*/  SEL R10, R5, RZ, !P6 ;  /* 0x000000ff050a7207 */ /* 0x000fc40007000000 */
[----:B-1----:R-:W-:Y:S01]  /*4c30*/  LOP3.LUT R89, R2, 0x30, RZ, 0x3c, !PT ;  /* 0x0000003002597812 */ /* 0x002fe200078e3cff */
[----:B------:R-:W-:Y:S01]  /*4c40*/  LDGSTS.E [R120+0x18008], desc[UR16][R78.64], P3 ;  /* 0x180080004e787fae */ /* 0x000fe20009921850 */
[----:B------:R-:W-:Y:S02]  /*4c50*/  ISETP.GE.AND P5, PT, R8, R118, PT ;  /* 0x000000760800720c */ /* 0x000fe40003fa6270 */
[----:B------:R-:W-:Y:S01]  /*4c60*/  ISETP.NE.U32.AND P6, PT, R121, RZ, PT ;  /* 0x000000ff7900720c */ /* 0x000fe20003fc5070 */
[----:B------:R-:W-:Y:S01]  /*4c70*/  VIADD R121, R89, UR7 ;  /* 0x0000000759797c36 */ /* 0x000fe20008000000 */
[----:B------:R-:W-:Y:S02]  /*4c80*/  ISETP.NE.U32.AND P1, PT, R6, RZ, PT ;  /* 0x000000ff0600720c */ /* 0x000fe40003f25070 */
[C---:B------:R-:W-:Y:S02]  /*4c90*/  LOP3.LUT R88, R3.reuse, 0x6c, RZ, 0xfc, !PT ;  /* 0x0000006c03587812 */ /* 0x040fe400078efcff */
[----:B------:R-:W-:Y:S01]  /*4ca0*/  LOP3.LUT R8, R3, 0x6e, RZ, 0xfc, !PT ;  /* 0x0000006e03087812 */ /* 0x000fe200078efcff */
[----:B------:R-:W-:Y:S01]  /*4cb0*/  LDGSTS.E [R121], desc[UR16][R114.64], P4 ;  /* 0x0000000072797fae */ /* 0x000fe2000a121850 */
[----:B------:R-:W-:-:S02]  /*4cc0*/  SEL R6, R5, RZ, !P5 ;  /* 0x000000ff05067207 */ /* 0x000fc40006800000 */
[----:B------:R-:W-:Y:S01]  /*4cd0*/  ISETP.NE.U32.AND P5, PT, R10, RZ, PT ;  /* 0x000000ff0a00720c */ /* 0x000fe20003fa5070 */
[----:B------:R-:W-:Y:S01]  /*4ce0*/  LDGSTS.E [R121+0x8], desc[UR16][R14.64], P2 ;  /* 0x000080000e797fae */ /* 0x000fe20009121850 */
[-C--:B------:R-:W-:Y:S02]  /*4cf0*/  ISETP.GE.AND P3, PT, R88, R118.reuse, PT ;  /* 0x000000765800720c */ /* 0x080fe40003f66270 */
[----:B------:R-:W-:Y:S01]  /*4d00*/  ISETP.GE.AND P4, PT, R8, R118, PT ;  /* 0x000000760800720c */ /* 0x000fe20003f86270 */
[----:B------:R-:W-:Y:S01]  /*4d10*/  LDGSTS.E [R121+0x8000], desc[UR16][R74.64], P1 ;  /* 0x080000004a797fae */ /* 0x000fe20008921850 */
[C---:B------:R-:W-:Y:S02]  /*4d20*/  LOP3.LUT R9, R3.reuse, 0x10, RZ, 0xfc, !PT ;  /* 0x0000001003097812 */ /* 0x040fe400078efcff */
[----:B------:R-:W-:Y:S01]  /*4d30*/  LOP3.LUT R8, R3, 0x12, RZ, 0xfc, !PT ;  /* 0x0000001203087812 */ /* 0x000fe200078efcff */
[----:B------:R-:W-:Y:S01]  /*4d40*/  LDGSTS.E [R121+0x8008], desc[UR16][R76.64], P6 ;  /* 0x080080004c797fae */ /* 0x000fe2000b121850 */
[----:B------:R-:W-:-:S02]  /*4d50*/  ISETP.NE.U32.AND P0, PT, R6, RZ, PT ;  /* 0x000000ff0600720c */ /* 0x000fc40003f05070 */
[----:B------:R-:W-:Y:S01]  /*4d60*/  SEL R6, R5, RZ, !P3 ;  /* 0x000000ff05067207 */ /* 0x000fe20005800000 */
[----:B------:R-:W-:Y:S01]  /*4d70*/  LDGSTS.E [R121+0x10000], desc[UR16][R72.64], P5 ;  /* 0x1000000048797fae */ /* 0x000fe2000a921850 */
[-C--:B------:R-:W-:Y:S02]  /*4d80*/  ISETP.GE.AND P3, PT, R9, R118.reuse, PT ;  /* 0x000000760900720c */ /* 0x080fe40003f66270 */
[----:B------:R-:W-:Y:S02]  /*4d90*/  ISETP.GE.AND P2, PT, R8, R118, PT ;  /* 0x000000760800720c */ /* 0x000fe40003f46270 */
[----:B------:R-:W-:Y:S02]  /*4da0*/  LOP3.LUT R88, R3, 0x30, RZ, 0xfc, !PT ;  /* 0x0000003003587812 */ /* 0x000fe400078efcff */
[----:B------:R-:W-:Y:S02]  /*4db0*/  SEL R122, R5, RZ, !P4 ;  /* 0x000000ff057a7207 */ /* 0x000fe40006000000 */
[----:B------:R-:W-:Y:S01]  /*4dc0*/  ISETP.NE.U32.AND P4, PT, R6, RZ, PT ;  /* 0x000000ff0600720c */ /* 0x000fe20003f85070 */
[----:B------:R1:W-:Y:S01]  /*4dd0*/  STL [R1+0x250], R89 ;  /* 0x0002505901007387 */ /* 0x0003e20000100800 */
[----:B------:R-:W-:-:S02]  /*4de0*/  LOP3.LUT R8, R3, 0x32, RZ, 0xfc, !PT ;  /* 0x0000003203087812 */ /* 0x000fc400078efcff */
[C---:B------:R-:W-:Y:S01]  /*4df0*/  SEL R10, R5.reuse, RZ, !P3 ;  /* 0x000000ff050a7207 */ /* 0x040fe20005800000 */
[----:B------:R-:W-:Y:S01]  /*4e00*/  LDGSTS.E [R121+0x10008], desc[UR16][R58.64], P0 ;  /* 0x100080003a797fae */ /* 0x000fe20008121850 */
[----:B------:R-:W-:Y:S02]  /*4e10*/  SEL R6, R5, RZ, !P2 ;  /* 0x000000ff05067207 */ /* 0x000fe40005000000 */
[-C--:B------:R-:W-:Y:S01]  /*4e20*/  ISETP.GE.AND P6, PT, R88, R118.reuse, PT ;  /* 0x000000765800720c */ /* 0x080fe20003fc6270 */
[----:B------:R-:W2:Y:S01]  /*4e30*/  LDL.LU.64 R114, [R1+0x380] ;  /* 0x0003800001727983 */ /* 0x000ea20000300a00 */
[----:B------:R-:W-:Y:S02]  /*4e40*/  LOP3.LUT R9, R3, 0x50, RZ, 0xfc, !PT ;  /* 0x0000005003097812 */ /* 0x000fe400078efcff */
[----:B------:R-:W-:Y:S01]  /*4e50*/  ISETP.NE.U32.AND P3, PT, R122, RZ, PT ;  /* 0x000000ff7a00720c */ /* 0x000fe20003f65070 */
[----:B------:R-:W-:Y:S01]  /*4e60*/  LDGSTS.E [R121+0x18000], desc[UR16][R66.64], P4 ;  /* 0x1800000042797fae */ /* 0x000fe2000a121850 */
[----:B------:R-:W-:-:S02]  /*4e70*/  ISETP.GE.AND P5, PT, R8, R118, PT ;  /* 0x000000760800720c */ /* 0x000fc40003fa6270 */
[----:B------:R-:W-:Y:S01]  /*4e80*/  ISETP.NE.U32.AND P2, PT, R10, RZ, PT ;  /* 0x000000ff0a00720c */ /* 0x000fe20003f45070 */
[----:B------:R-:W4:Y:S01]  /*4e90*/  LDL.LU.64 R14, [R1+0x378] ;  /* 0x00037800010e7983 */ /* 0x000f220000300a00 */
[----:B------:R-:W-:Y:S02]  /*4ea0*/  ISETP.NE.U32.AND P1, PT, R6, RZ, PT ;  /* 0x000000ff0600720c */ /* 0x000fe40003f25070 */
[----:B------:R-:W-:Y:S02]  /*4eb0*/  SEL R6, R5, RZ, !P6 ;  /* 0x000000ff05067207 */ /* 0x000fe40007000000 */
[----:B------:R-:W-:Y:S02]  /*4ec0*/  ISETP.GE.AND P6, PT, R9, R118, PT ;  /* 0x000000760900720c */ /* 0x000fe40003fc6270 */
[----:B------:R-:W-:Y:S01]  /*4ed0*/  LOP3.LUT R8, R3, 0x52, RZ, 0xfc, !PT ;  /* 0x0000005203087812 */ /* 0x000fe200078efcff */
[----:B------:R-:W-:Y:S01]  /*4ee0*/  LDGSTS.E [R121+0x18008], desc[UR16][R68.64], P3 ;  /* 0x1800800044797fae */ /* 0x000fe20009921850 */
[----:B------:R-:W-:-:S02]  /*4ef0*/  SEL R122, R5, RZ, !P5 ;  /* 0x000000ff057a7207 */ /* 0x000fc40006800000 */
[----:B-1----:R-:W-:Y:S02]  /*4f00*/  LOP3.LUT R89, R2, 0x40, RZ, 0x3c, !PT ;  /* 0x0000004002597812 */ /* 0x002fe400078e3cff */
[----:B------:R-:W-:Y:S02]  /*4f10*/  SEL R10, R5, RZ, !P6 ;  /* 0x000000ff050a7207 */ /* 0x000fe40007000000 */
[----:B------:R-:W-:Y:S02]  /*4f20*/  ISETP.GE.AND P5, PT, R8, R118, PT ;  /* 0x000000760800720c */ /* 0x000fe40003fa6270 */
[----:B------:R-:W-:Y:S01]  /*4f30*/  ISETP.NE.U32.AND P6, PT, R122, RZ, PT ;  /* 0x000000ff7a00720c */ /* 0x000fe20003fc5070 */
[----:B------:R-:W-:Y:S01]  /*4f40*/  VIADD R122, R89, UR7 ;  /* 0x00000007597a7c36 */ /* 0x000fe20008000000 */
[----:B------:R-:W-:Y:S02]  /*4f50*/  ISETP.NE.U32.AND P0, PT, R6, RZ, PT ;  /* 0x000000ff0600720c */ /* 0x000fe40003f05070 */
[----:B------:R-:W-:-:S02]  /*4f60*/  LOP3.LUT R88, R3, 0x70, RZ, 0xfc, !PT ;  /* 0x0000007003587812 */ /* 0x000fc400078efcff */
[----:B------:R-:W-:Y:S01]  /*4f70*/  LOP3.LUT R8, R3, 0x72, RZ, 0xfc, !PT ;  /* 0x0000007203087812 */ /* 0x000fe200078efcff */
[----:B------:R-:W-:Y:S01]  /*4f80*/  LDGSTS.E [R122], desc[UR16][R18.64], P2 ;  /* 0x00000000127a7fae */ /* 0x000fe20009121850 */
[----:B------:R-:W-:Y:S02]  /*4f90*/  SEL R6, R5, RZ, !P5 ;  /* 0x000000ff05067207 */ /* 0x000fe40006800000 */
[----:B------:R-:W-:Y:S01]  /*4fa0*/  ISETP.NE.U32.AND P5, PT, R10, RZ, PT ;  /* 0x000000ff0a00720c */ /* 0x000fe20003fa5070 */
[----:B------:R-:W-:Y:S01]  /*4fb0*/  LDGSTS.E [R122+0x8], desc[UR16][R20.64], P1 ;  /* 0x00008000147a7fae */ /* 0x000fe20008921850 */
[-C--:B------:R-:W-:Y:S02]  /*4fc0*/  ISETP.GE.AND P3, PT, R88, R118.reuse, PT ;  /* 0x000000765800720c */ /* 0x080fe40003f66270 */
[----:B------:R-:W-:Y:S01]  /*4fd0*/  ISETP.GE.AND P2, PT, R8, R118, PT ;  /* 0x000000760800720c */ /* 0x000fe20003f46270 */
[----:B------:R-:W-:Y:S01]  /*4fe0*/  LDGSTS.E [R122+0x8000], desc[UR16][R62.64], P0 ;  /* 0x080000003e7a7fae */ /* 0x000fe20008121850 */
[----:B------:R-:W-:-:S02]  /*4ff0*/  LOP3.LUT R9, R3, 0x14, RZ, 0xfc, !PT ;  /* 0x0000001403097812 */ /* 0x000fc400078efcff */
[----:B------:R-:W-:Y:S01]  /*5000*/  LOP3.LUT R8, R3, 0x16, RZ, 0xfc, !PT ;  /* 0x0000001603087812 */ /* 0x000fe200078efcff */
[----:B------:R-:W-:Y:S01]  /*5010*/  LDGSTS.E [R122+0x8008], desc[UR16][R64.64], P6 ;  /* 0x08008000407a7fae */ /* 0x000fe2000b121850 */
[----:B------:R-:W-:Y:S02]  /*5020*/  ISETP.NE.U32.AND P4, PT, R6, RZ, PT ;  /* 0x000000ff0600720c */ /* 0x000fe40003f85070 */
[----:B------:R-:W-:Y:S01]  /*5030*/  SEL R6, R5, RZ, !P3 ;  /* 0x000000ff05067207 */ /* 0x000fe20005800000 */
[----:B------:R-:W-:Y:S01]  /*5040*/  LDGSTS.E [R122+0x10000], desc[UR16][R70.64], P5 ;  /* 0x10000000467a7fae */ /* 0x000fe2000a921850 */
[-C--:B------:R-:W-:Y:S02]  /*5050*/  ISETP.GE.AND P3, PT, R9, R118.reuse, PT ;  /* 0x000000760900720c */ /* 0x080fe40003f66270 */
[----:B------:R-:W-:Y:S02]  /*5060*/  ISETP.GE.AND P1, PT, R8, R118, PT ;  /* 0x000000760800720c */ /* 0x000fe40003f26270 */
[----:B------:R-:W-:-:S02]  /*5070*/  LOP3.LUT R88, R3, 0x34, RZ, 0xfc, !PT ;  /* 0x0000003403587812 */ /* 0x000fc400078efcff */
[----:B------:R-:W-:Y:S02]  /*5080*/  SEL R123, R5, RZ, !P2 ;  /* 0x000000ff057b7207 */ /* 0x000fe40005000000 */
[----:B------:R-:W-:Y:S01]  /*5090*/  ISETP.NE.U32.AND P2, PT, R6, RZ, PT ;  /* 0x000000ff0600720c */ /* 0x000fe20003f45070 */
[----:B------:R-:W-:Y:S01]  /*50a0*/  STL [R1+0x24c], R89 ;  /* 0x00024c5901007387 */ /* 0x000fe20000100800 */
[----:B------:R-:W-:Y:S02]  /*50b0*/  LOP3.LUT R8, R3, 0x36, RZ, 0xfc, !PT ;  /* 0x0000003603087812 */ /* 0x000fe400078efcff */
[C---:B------:R-:W-:Y:S01]  /*50c0*/  SEL R10, R5.reuse, RZ, !P3 ;  /* 0x000000ff050a7207 */ /* 0x040fe20005800000 */
[----:B------:R-:W-:Y:S01]  /*50d0*/  LDGSTS.E [R122+0x10008], desc[UR16][R56.64], P4 ;  /* 0x10008000387a7fae */ /* 0x000fe2000a121850 */
[----:B------:R-:W-:Y:S02]  /*50e0*/  SEL R6, R5, RZ, !P1 ;  /* 0x000000ff05067207 */ /* 0x000fe40004800000 */
[----:B------:R-:W-:-:S02]  /*50f0*/  ISETP.GE.AND P6, PT, R88, R118, PT ;  /* 0x000000765800720c */ /* 0x000fc40003fc6270 */
[----:B------:R-:W-:Y:S02]  /*5100*/  LOP3.LUT R9, R3, 0x54, RZ, 0xfc, !PT ;  /* 0x0000005403097812 */ /* 0x000fe400078efcff */
[----:B------:R-:W-:Y:S01]  /*5110*/  ISETP.NE.U32.AND P3, PT, R123, RZ, PT ;  /* 0x000000ff7b00720c */ /* 0x000fe20003f65070 */
[----:B------:R-:W-:Y:S01]  /*5120*/  STL.64 [R1+0x2f8], R120 ;  /* 0x0002f87801007387 */ /* 0x000fe20000100a00 */
[-C--:B------:R-:W-:Y:S02]  /*5130*/  ISETP.GE.AND P5, PT, R8, R118.reuse, PT ;  /* 0x000000760800720c */ /* 0x080fe40003fa6270 */
[----:B------:R-:W-:Y:S01]  /*5140*/  ISETP.NE.U32.AND P0, PT, R10, RZ, PT ;  /* 0x000000ff0a00720c */ /* 0x000fe20003f05070 */
[----:B------:R-:W2:Y:S01]  /*5150*/  LDL.LU.64 R18, [R1+0x370] ;  /* 0x0003700001127983 */ /* 0x000ea20000300a00 */
[----:B------:R-:W-:Y:S02]  /*5160*/  ISETP.NE.U32.AND P1, PT, R6, RZ, PT ;  /* 0x000000ff0600720c */ /* 0x000fe40003f25070 */
[----:B------:R-:W-:Y:S01]  /*5170*/  SEL R6, R5, RZ, !P6 ;  /* 0x000000ff05067207 */ /* 0x000fe20007000000 */
[----:B------:R-:W-:Y:S01]  /*5180*/  LDGSTS.E [R122+0x18000], desc[UR16][R60.64], P2 ;  /* 0x180000003c7a7fae */ /* 0x000fe20009121850 */
[----:B------:R-:W-:-:S02]  /*5190*/  ISETP.GE.AND P6, PT, R9, R118, PT ;  /* 0x000000760900720c */ /* 0x000fc40003fc6270 */
[C---:B------:R-:W-:Y:S01]  /*51a0*/  SEL R123, R5.reuse, RZ, !P5 ;  /* 0x000000ff057b7207 */ /* 0x040fe20006800000 */
[----:B------:R-:W4:Y:S01]  /*51b0*/  LDL.LU.64 R20, [R1+0x368] ;  /* 0x0003680001147983 */ /* 0x000f220000300a00 */
[----:B------:R-:W-:Y:S02]  /*51c0*/  LOP3.LUT R9, R2, 0x50, RZ, 0x3c, !PT ;  /* 0x0000005002097812 */ /* 0x000fe400078e3cff */
[----:B------:R-:W-:Y:S01]  /*51d0*/  SEL R10, R5, RZ, !P6 ;  /* 0x000000ff050a7207 */ /* 0x000fe20007000000 */
[----:B------:R-:W-:Y:S01]  /*51e0*/  LDGSTS.E [R122+0x18008], desc[UR16][R54.64], P3 ;  /* 0x18008000367a7fae */ /* 0x000fe20009921850 */
[----:B------:R-:W-:Y:S01]  /*51f0*/  ISETP.NE.U32.AND P6, PT, R123, RZ, PT ;  /* 0x000000ff7b00720c */ /* 0x000fe20003fc5070 */
[----:B------:R-:W-:Y:S02]  /*5200*/  VIADD R123, R9, UR7 ;  /* 0x00000007097b7c36 */ /* 0x000fe40008000000 */
[----:B------:R1:W-:Y:S04]  /*5210*/  STL [R1+0x248], R9 ;  /* 0x0002480901007387 */ /* 0x0003e80000100800 */
[----:B------:R-:W-:Y:S01]  /*5220*/  LDGSTS.E [R123], desc[UR16][R22.64], P0 ;  /* 0x00000000167b7fae */ /* 0x000fe20008121850 */
[----:B------:R-:W-:-:S02]  /*5230*/  LOP3.LUT R8, R3, 0x56, RZ, 0xfc, !PT ;  /* 0x0000005603087812 */ /* 0x000fc400078efcff */
[----:B------:R-:W-:Y:S01]  /*5240*/  ISETP.NE.U32.AND P4, PT, R6, RZ, PT ;  /* 0x000000ff0600720c */ /* 0x000fe20003f85070 */
[----:B------:R-:W-:Y:S04]  /*5250*/  LDGSTS.E [R123+0x8], desc[UR16][R46.64], P1 ;  /* 0x000080002e7b7fae */ /* 0x000fe80008921850 */
[----:B------:R-:W2:Y:S01]  /*5260*/  LDL.LU.64 R22, [R1+0x360] ;  /* 0x0003600001167983 */ /* 0x000ea20000300a00 */
[----:B------:R-:W-:Y:S02]  /*5270*/  ISETP.GE.AND P5, PT, R8, R118, PT ;  /* 0x000000760800720c */ /* 0x000fe40003fa6270 */
[----:B------:R-:W-:-:S05]  /*5280*/  LOP3.LUT R8, R3, 0x74, RZ, 0xfc, !PT ;  /* 0x0000007403087812 */ /* 0x000fca00078efcff */
[----:B------:R-:W-:Y:S01]  /*5290*/  LDGSTS.E [R123+0x8000], desc[UR16][R50.64], P4 ;  /* 0x08000000327b7fae */ /* 0x000fe2000a121850 */
[----:B------:R-:W-:Y:S02]  /*52a0*/  SEL R6, R5, RZ, !P5 ;  /* 0x000000ff05067207 */ /* 0x000fe40006800000 */
[----:B------:R-:W-:Y:S01]  /*52b0*/  ISETP.GE.AND P3, PT, R8, R118, PT ;  /* 0x000000760800720c */ /* 0x000fe20003f66270 */
[----:B------:R-:W-:Y:S01]  /*52c0*/  LDGSTS.E [R123+0x8008], desc[UR16][R52.64], P6 ;  /* 0x08008000347b7fae */ /* 0x000fe2000b121850 */
[----:B------:R-:W-:Y:S02]  /*52d0*/  ISETP.NE.U32.AND P2, PT, R6, RZ, PT ;  /* 0x000000ff0600720c */ /* 0x000fe40003f45070 */
[----:B------:R-:W-:-:S04]  /*52e0*/  LOP3.LUT R6, R3, 0x76, RZ, 0xfc, !PT ;  /* 0x0000007603067812 */ /* 0x000fc800078efcff */
[----:B------:R-:W-:Y:S02]  /*52f0*/  ISETP.GE.AND P0, PT, R6, R118, PT ;  /* 0x000000760600720c */ /* 0x000fe40003f06270 */
[----:B------:R-:W-:-:S04]  /*5300*/  SEL R6, R5, RZ, !P3 ;  /* 0x000000ff05067207 */ /* 0x000fc80005800000 */
[----:B------:R-:W-:Y:S02]  /*5310*/  ISETP.NE.U32.AND P3, PT, R6, RZ, PT ;  /* 0x000000ff0600720c */ /* 0x000fe40003f65070 */
[----:B------:R-:W-:Y:S02]  /*5320*/  SEL R6, R5, RZ, !P0 ;  /* 0x000000ff05067207 */ /* 0x000fe40004000000 */
[C---:B------:R-:W-:Y:S02]  /*5330*/  LOP3.LUT R8, R3.reuse, 0x18, RZ, 0xfc, !PT ;  /* 0x0000001803087812 */ /* 0x040fe400078efcff */
[----:B------:R-:W-:Y:S02]  /*5340*/  ISETP.NE.U32.AND P0, PT, R6, RZ, PT ;  /* 0x000000ff0600720c */ /* 0x000fe40003f05070 */
[----:B------:R-:W-:Y:S02]  /*5350*/  LOP3.LUT R6, R3, 0x1a, RZ, 0xfc, !PT ;  /* 0x0000001a03067812 */ /* 0x000fe400078efcff */
[----:B------:R-:W-:-:S02]  /*5360*/  ISETP.GE.AND P1, PT, R8, R118, PT ;  /* 0x000000760800720c */ /* 0x000fc40003f26270 */
[----:B------:R-:W-:Y:S02]  /*5370*/  ISETP.GE.AND P4, PT, R6, R118, PT ;  /* 0x000000760600720c */ /* 0x000fe40003f86270 */
[----:B------:R-:W-:Y:S02]  /*5380*/  ISETP.NE.U32.AND P5, PT, R10, RZ, PT ;  /* 0x000000ff0a00720c */ /* 0x000fe40003fa5070 */
[----:B------:R-:W-:-:S04]  /*5390*/  SEL R6, R5, RZ, !P1 ;  /* 0x000000ff05067207 */ /* 0x000fc80004800000 */
[----:B------:R-:W-:Y:S02]  /*53a0*/  ISETP.NE.U32.AND P1, PT, R6, RZ, PT ;  /* 0x000000ff0600720c */ /* 0x000fe40003f25070 */
[----:B------:R-:W-:Y:S02]  /*53b0*/  SEL R6, R5, RZ, !P4 ;  /* 0x000000ff05067207 */ /* 0x000fe40006000000 */
[C---:B------:R-:W-:Y:S02]  /*53c0*/  LOP3.LUT R8, R3.reuse, 0x38, RZ, 0xfc, !PT ;  /* 0x0000003803087812 */ /* 0x040fe400078efcff */
[----:B------:R-:W-:Y:S01]  /*53d0*/  ISETP.NE.U32.AND P4, PT, R6, RZ, PT ;  /* 0x000000ff0600720c */ /* 0x000fe20003f85070 */
[----:B------:R-:W-:Y:S01]  /*53e0*/  LDGSTS.E [R123+0x10000], desc[UR16][R48.64], P5 ;  /* 0x10000000307b7fae */ /* 0x000fe2000a921850 */
[----:B------:R-:W-:Y:S02]  /*53f0*/  LOP3.LUT R6, R3, 0x3a, RZ, 0xfc, !PT ;  /* 0x0000003a03067812 */ /* 0x000fe400078efcff */
[-C--:B------:R-:W-:Y:S01]  /*5400*/  ISETP.GE.AND P6, PT, R8, R118.reuse, PT ;  /* 0x000000760800720c */ /* 0x080fe20003fc6270 */
[----:B------:R-:W-:Y:S01]  /*5410*/  LDGSTS.E [R123+0x10008], desc[UR16][R44.64], P2 ;  /* 0x100080002c7b7fae */ /* 0x000fe20009121850 */
[----:B------:R-:W-:-:S02]  /*5420*/  ISETP.GE.AND P5, PT, R6, R118, PT ;  /* 0x000000760600720c */ /* 0x000fc40003fa6270 */
[C---:B------:R-:W-:Y:S01]  /*5430*/  SEL R6, R5.reuse, RZ, !P6 ;  /* 0x000000ff05067207 */ /* 0x040fe20007000000 */
[----:B------:R-:W-:Y:S03]  /*5440*/  LDGSTS.E [R123+0x18000], desc[UR16][R80.64], P3 ;  /* 0x18000000507b7fae */ /* 0x000fe60009921850 */
[----:B------:R-:W-:Y:S01]  /*5450*/  ISETP.NE.U32.AND P6, PT, R6, RZ, PT ;  /* 0x000000ff0600720c */ /* 0x000fe20003fc5070 */
[----:B------:R-:W-:Y:S01]  /*5460*/  LDGSTS.E [R123+0x18008], desc[UR16][R40.64], P0 ;  /* 0x18008000287b7fae */ /* 0x000fe20008121850 */
[----:B------:R-:W-:Y:S02]  /*5470*/  SEL R6, R5, RZ, !P5 ;  /* 0x000000ff05067207 */ /* 0x000fe40006800000 */
[----:B------:R-:W-:Y:S02]  /*5480*/  LOP3.LUT R8, R3, 0x58, RZ, 0xfc, !PT ;  /* 0x0000005803087812 */ /* 0x000fe400078efcff */
[----:B------:R-:W-:-:S02]  /*5490*/  ISETP.NE.U32.AND P5, PT, R6, RZ, PT ;  /* 0x000000ff0600720c */ /* 0x000fc40003fa5070 */
[----:B------:R-:W-:Y:S02]  /*54a0*/  LOP3.LUT R6, R3, 0x5a, RZ, 0xfc, !PT ;  /* 0x0000005a03067812 */ /* 0x000fe400078efcff */
[-C--:B------:R-:W-:Y:S02]  /*54b0*/  ISETP.GE.AND P2, PT, R8, R118.reuse, PT ;  /* 0x000000760800720c */ /* 0x080fe40003f46270 */
[----:B------:R-:W-:Y:S02]  /*54c0*/  ISETP.GE.AND P3, PT, R6, R118, PT ;  /* 0x000000760600720c */ /* 0x000fe40003f66270 */
[----:B------:R-:W-:Y:S02]  /*54d0*/  SEL R6, R5, RZ, !P2 ;  /* 0x000000ff05067207 */ /* 0x000fe40005000000 */
[----:B------:R-:W-:Y:S02]  /*54e0*/  LOP3.LUT R8, R2, 0x60, RZ, 0x3c, !PT ;  /* 0x0000006002087812 */ /* 0x000fe400078e3cff */
[----:B------:R-:W-:-:S02]  /*54f0*/  ISETP.NE.U32.AND P2, PT, R6, RZ, PT ;  /* 0x000000ff0600720c */ /* 0x000fc40003f45070 */
[----:B------:R-:W-:Y:S01]  /*5500*/  SEL R6, R5, RZ, !P3 ;  /* 0x000000ff05067207 */ /* 0x000fe20005800000 */
[----:B------:R-:W-:Y:S01]  /*5510*/  VIADD R124, R8, UR7 ;  /* 0x00000007087c7c36 */ /* 0x000fe20008000000 */
[C---:B-1----:R-:W-:Y:S02]  /*5520*/  LOP3.LUT R9, R3.reuse, 0x78, RZ, 0xfc, !PT ;  /* 0x0000007803097812 */ /* 0x042fe400078efcff */
[----:B------:R-:W-:Y:S02]  /*5530*/  ISETP.NE.U32.AND P3, PT, R6, RZ, PT ;  /* 0x000000ff0600720c */ /* 0x000fe40003f65070 */
[----:B------:R-:W-:Y:S01]  /*5540*/  LOP3.LUT R6, R3, 0x7a, RZ, 0xfc, !PT ;  /* 0x0000007a03067812 */ /* 0x000fe200078efcff */
[----:B------:R-:W-:Y:S01]  /*5550*/  LDGSTS.E [R124], desc[UR16][R42.64], P1 ;  /* 0x000000002a7c7fae */ /* 0x000fe20008921850 */
[-C--:B------:R-:W-:Y:S02]  /*5560*/  ISETP.GE.AND P0, PT, R9, R118.reuse, PT ;  /* 0x000000760900720c */ /* 0x080fe40003f06270 */
[----:B------:R-:W-:Y:S01]  /*5570*/  ISETP.GE.AND P1, PT, R6, R118, PT ;  /* 0x000000760600720c */ /* 0x000fe20003f26270 */
[----:B------:R-:W-:Y:S01]  /*5580*/  STL.64 [R1+0x300], R122 ;  /* 0x0003007a01007387 */ /* 0x000fe20000100a00 */
[----:B------:R-:W-:-:S03]  /*5590*/  SEL R6, R5, RZ, !P0 ;  /* 0x000000ff05067207 */ /* 0x000fc60004000000 */
[----:B------:R-:W-:Y:S01]  /*55a0*/  LDGSTS.E [R124+0x8], desc[UR16][R38.64], P4 ;  /* 0x00008000267c7fae */ /* 0x000fe2000a121850 */
[----:B------:R-:W-:Y:S02]  /*55b0*/  ISETP.NE.U32.AND P0, PT, R6, RZ, PT ;  /* 0x000000ff0600720c */ /* 0x000fe40003f05070 */
[----:B------:R-:W-:Y:S01]  /*55c0*/  SEL R6, R5, RZ, !P1 ;  /* 0x000000ff05067207 */ /* 0x000fe20004800000 */
[----:B------:R1:W-:Y:S03]  /*55d0*/  STL [R1+0x244], R8 ;  /* 0x0002440801007387 */ /* 0x0003e60000100800 */
[----:B------:R-:W-:Y:S01]  /*55e0*/  ISETP.NE.U32.AND P1, PT, R6, RZ, PT ;  /* 0x000000ff0600720c */ /* 0x000fe20003f25070 */
[----:B------:R-:W-:Y:S01]  /*55f0*/  LDGSTS.E [R124+0x8000], desc[UR16][R30.64], P6 ;  /* 0x080000001e7c7fae */ /* 0x000fe2000b121850 */
[----:B------:R-:W-:-:S03]  /*5600*/  LOP3.LUT R6, R3, 0x1e, RZ, 0xfc, !PT ;  /* 0x0000001e03067812 */ /* 0x000fc600078efcff */
[----:B------:R-:W-:Y:S01]  /*5610*/  LDGSTS.E [R124+0x8008], desc[UR16][R34.64], P5 ;  /* 0x08008000227c7fae */ /* 0x000fe2000a921850 */
[----:B-1----:R-:W-:Y:S02]  /*5620*/  LOP3.LUT R8, R3, 0x1c, RZ, 0xfc, !PT ;  /* 0x0000001c03087812 */ /* 0x002fe400078efcff */
[-C--:B------:R-:W-:Y:S01]  /*5630*/  ISETP.GE.AND P6, PT, R6, R118.reuse, PT ;  /* 0x000000760600720c */ /* 0x080fe20003fc6270 */
[----:B------:R-:W-:Y:S01]  /*5640*/  LDGSTS.E [R124+0x10000], desc[UR16][R32.64], P2 ;  /* 0x10000000207c7fae */ /* 0x000fe20009121850 */
[----:B------:R-:W-:-:S03]  /*5650*/  ISETP.GE.AND P4, PT, R8, R118, PT ;  /* 0x000000760800720c */ /* 0x000fc60003f86270 */
[----:B------:R-:W-:Y:S01]  /*5660*/  LDGSTS.E [R124+0x10008], desc[UR16][R28.64], P3 ;  /* 0x100080001c7c7fae */ /* 0x000fe20009921850 */
[----:B------:R-:W-:-:S03]  /*5670*/  SEL R6, R5, RZ, !P4 ;  /* 0x000000ff05067207 */ /* 0x000fc60006000000 */
[----:B---3--:R-:W-:Y:S01]  /*5680*/  LDGSTS.E [R124+0x18000], desc[UR16][R16.64], P0 ;  /* 0x18000000107c7fae */ /* 0x008fe20008121850 */
[----:B------:R-:W-:Y:S02]  /*5690*/  ISETP.NE.U32.AND P4, PT, R6, RZ, PT ;  /* 0x000000ff0600720c */ /* 0x000fe40003f85070 */
[----:B------:R-:W-:Y:S01]  /*56a0*/  SEL R6, R5, RZ, !P6 ;  /* 0x000000ff05067207 */ /* 0x000fe20007000000 */
[----:B------:R-:W-:Y:S03]  /*56b0*/  STL.64 [R1+0x308], R16 ;  /* 0x0003081001007387 */ /* 0x000fe60000100a00 */
[----:B------:R-:W-:Y:S01]  /*56c0*/  ISETP.NE.U32.AND P6, PT, R6, RZ, PT ;  /* 0x000000ff0600720c */ /* 0x000fe20003fc5070 */
[----:B------:R-:W-:Y:S01]  /*56d0*/  LDGSTS.E [R124+0x18008], desc[UR16][R98.64], P1 ;  /* 0x18008000627c7fae */ /* 0x000fe20008921850 */
[----:B------:R-:W-:-:S04]  /*56e0*/  LOP3.LUT R6, R3, 0x3e, RZ, 0xfc, !PT ;  /* 0x0000003e03067812 */ /* 0x000fc800078efcff */
[----:B------:R-:W-:Y:S02]  /*56f0*/  ISETP.GE.AND P2, PT, R6, R118, PT ;  /* 0x000000760600720c */ /* 0x000fe40003f46270 */
[----:B------:R-:W-:-:S04]  /*5700*/  LOP3.LUT R6, R3, 0x5c, RZ, 0xfc, !PT ;  /* 0x0000005c03067812 */ /* 0x000fc800078efcff */
[----:B------:R-:W-:Y:S02]  /*5710*/  ISETP.GE.AND P3, PT, R6, R118, PT ;  /* 0x000000760600720c */ /* 0x000fe40003f66270 */
[----:B------:R-:W-:-:S04]  /*5720*/  LOP3.LUT R6, R3, 0x5e, RZ, 0xfc, !PT ;  /* 0x0000005e03067812 */ /* 0x000fc800078efcff */
[-C--:B------:R-:W-:Y:S02]  /*5730*/  ISETP.GE.AND P0, PT, R6, R118.reuse, PT ;  /* 0x000000760600720c */ /* 0x080fe40003f06270 */
[----:B------:R-:W-:Y:S01]  /*5740*/  LOP3.LUT R6, R2, 0x70, RZ, 0x3c, !PT ;  /* 0x0000007002067812 */ /* 0x000fe200078e3cff */
[----:B------:R-:W-:Y:S04]  /*5750*/  STL.64 [R1+0x318], R124 ;  /* 0x0003187c01007387 */ /* 0x000fe80000100a00 */
[----:B------:R-:W-:Y:S04]  /*5760*/  STL.64 [R1+0x310], R98 ;  /* 0x0003106201007387 */ /* 0x000fe80000100a00 */
[----:B------:R1:W-:Y:S04]  /*5770*/  STL [R1+0x240], R6 ;  /* 0x0002400601007387 */ /* 0x0003e80000100800 */
[----:B--2---:R-:W-:Y:S04]  /*5780*/  STL.64 [R1+0x320], R22 ;  /* 0x0003201601007387 */ /* 0x004fe80000100a00 */
[----:B------:R-:W2:Y:S01]  /*5790*/  LDL.64 R108, [R1+0x160] ;  /* 0x00016000016c7983 */ /* 0x000ea20000100a00 */
[C---:B------:R-:W-:Y:S01]  /*57a0*/  LOP3.LUT R8, R3.reuse, 0x3c, RZ, 0xfc, !PT ;  /* 0x0000003c03087812 */ /* 0x040fe200078efcff */
[----:B------:R-:W-:Y:S01]  /*57b0*/  VIADD R10, R6, UR7 ;  /* 0x00000007060a7c36 */ /* 0x000fe20008000000 */
[----:B-1----:R-:W-:Y:S01]  /*57c0*/  LOP3.LUT R6, R3, 0x7e, RZ, 0xfc, !PT ;  /* 0x0000007e03067812 */ /* 0x002fe200078efcff */
[----:B------:R-:W3:Y:S01]  /*57d0*/  LDL R94, [R1+0xc0] ;  /* 0x0000c000015e7983 */ /* 0x000ee20000100800 */
[----:B------:R-:W-:-:S03]  /*57e0*/  ISETP.GE.AND P5, PT, R8, R118, PT ;  /* 0x000000760800720c */ /* 0x000fc60003fa6270 */
[----:B------:R-:W-:Y:S01]  /*57f0*/  LDGSTS.E [R10], desc[UR16][R24.64], P4 ;  /* 0x00000000180a7fae */ /* 0x000fe2000a121850 */
[----:B------:R-:W-:Y:S02]  /*5800*/  ISETP.GE.AND P4, PT, R6, R118, PT ;  /* 0x000000760600720c */ /* 0x000fe40003f86270 */
[C---:B------:R-:W-:Y:S01]  /*5810*/  SEL R6, R5.reuse, RZ, !P5 ;  /* 0x000000ff05067207 */ /* 0x040fe20006800000 */
[----:B------:R-:W-:Y:S03]  /*5820*/  LDGSTS.E [R10+0x8], desc[UR16][R22.64], P6 ;  /* 0x00008000160a7fae */ /* 0x000fe6000b121850 */
[----:B------:R-:W-:Y:S02]  /*5830*/  ISETP.NE.U32.AND P5, PT, R6, RZ, PT ;  /* 0x000000ff0600720c */ /* 0x000fe40003fa5070 */
[----:B------:R-:W-:-:S04]  /*5840*/  SEL R6, R5, RZ, !P2 ;  /* 0x000000ff05067207 */ /* 0x000fc80005000000 */
[----:B------:R-:W-:Y:S02]  /*5850*/  ISETP.NE.U32.AND P2, PT, R6, RZ, PT ;  /* 0x000000ff0600720c */ /* 0x000fe40003f45070 */
[----:B------:R-:W-:Y:S02]  /*5860*/  SEL R6, R5, RZ, !P3 ;  /* 0x000000ff05067207 */ /* 0x000fe40005800000 */
[----:B------:R-:W-:Y:S02]  /*5870*/  LOP3.LUT R8, R3, 0x7c, RZ, 0xfc, !PT ;  /* 0x0000007c03087812 */ /* 0x000fe400078efcff */
[----:B------:R-:W-:Y:S01]  /*5880*/  ISETP.NE.U32.AND P3, PT, R6, RZ, PT ;  /* 0x000000ff0600720c */ /* 0x000fe20003f65070 */
[----:B----4-:R-:W-:Y:S01]  /*5890*/  STL.64 [R1+0x328], R20 ;  /* 0x0003281401007387 */ /* 0x010fe20000100a00 */
[----:B------:R-:W-:Y:S02]  /*58a0*/  SEL R6, R5, RZ, !P0 ;  /* 0x000000ff05067207 */ /* 0x000fe40004000000 */
[----:B------:R-:W-:Y:S01]  /*58b0*/  ISETP.GE.AND P1, PT, R8, R118, PT ;  /* 0x000000760800720c */ /* 0x000fe20003f26270 */
[----:B------:R-:W-:Y:S01]  /*58c0*/  LDGSTS.E [R10+0x8000], desc[UR16][R20.64], P5 ;  /* 0x08000000140a7fae */ /* 0x000fe2000a921850 */
[----:B------:R-:W-:-:S02]  /*58d0*/  ISETP.NE.U32.AND P0, PT, R6, RZ, PT ;  /* 0x000000ff0600720c */ /* 0x000fc40003f05070 */
[C---:B------:R-:W-:Y:S01]  /*58e0*/  SEL R6, R5.reuse, RZ, !P1 ;  /* 0x000000ff05067207 */ /* 0x040fe20004800000 */
[----:B------:R-:W-:Y:S01]  /*58f0*/  STL.64 [R1+0x268], R2 ;  /* 0x0002680201007387 */ /* 0x000fe20000100a00 */
[----:B------:R-:W-:Y:S02]  /*5900*/  SEL R5, R5, RZ, !P4 ;  /* 0x000000ff05057207 */ /* 0x000fe40006000000 */
[----:B------:R-:W-:Y:S01]  /*5910*/  ISETP.NE.U32.AND P1, PT, R6, RZ, PT ;  /* 0x000000ff0600720c */ /* 0x000fe20003f25070 */
[----:B------:R-:W-:Y:S01]  /*5920*/  LDGSTS.E [R10+0x8008], desc[UR16][R18.64], P2 ;  /* 0x08008000120a7fae */ /* 0x000fe20009121850 */
[----:B------:R-:W-:-:S03]  /*5930*/  ISETP.NE.U32.AND P4, PT, R5, RZ, PT ;  /* 0x000000ff0500720c */ /* 0x000fc60003f85070 */
[----:B------:R-:W-:Y:S04]  /*5940*/  STL.64 [R1+0x330], R18 ;  /* 0x0003301201007387 */ /* 0x000fe80000100a00 */
[----:B------:R-:W-:Y:S04]  /*5950*/  LDGSTS.E [R10+0x10000], desc[UR16][R14.64], P3 ;  /* 0x100000000e0a7fae */ /* 0x000fe80009921850 */
[----:B------:R-:W-:Y:S04]  /*5960*/  STL.64 [R1+0x338], R14 ;  /* 0x0003380e01007387 */ /* 0x000fe80000100a00 */
[----:B------:R-:W-:Y:S04]  /*5970*/  LDGSTS.E [R10+0x10008], desc[UR16][R114.64], P0 ;  /* 0x10008000720a7fae */ /* 0x000fe80008121850 */
[----:B------:R-:W-:Y:S04]  /*5980*/  STL.64 [R1+0x340], R114 ;  /* 0x0003407201007387 */ /* 0x000fe80000100a00 */
[----:B------:R-:W4:Y:S04]  /*5990*/  LDL.64 R102, [R1+0x158] ;  /* 0x0001580001667983 */ /* 0x000f280000100a00 */
[----:B------:R-:W4:Y:S04]  /*59a0*/  LDL.64 R96, [R1+0x148] ;  /* 0x0001480001607983 */ /* 0x000f280000100a00 */
[----:B------:R-:W-:Y:S04]  /*59b0*/  LDGSTS.E [R10+0x18000], desc[UR16][R12.64], P1 ;  /* 0x180000000c0a7fae */ /* 0x000fe80008921850 */
[----:B------:R-:W-:Y:S01]  /*59c0*/  STL.64 [R1+0x348], R12 ;  /* 0x0003480c01007387 */ /* 0x000fe20000100a00 */
[----:B------:R-:W1:Y:S01]  /*59d0*/  S2R R93, SR_TID.X ;  /* 0x00000000005d7919 */ /* 0x000e620000002100 */
[----:B------:R-:W-:-:S06]  /*59e0*/  UIADD3 UR4, UR12, -0x80, URZ ;  /* 0xffffff800c047890 */ /* 0x000fcc000fffe03f */
[----:B------:R-:W-:-:S04]  /*59f0*/  ISETP.GE.AND P5, PT, R3, UR4, PT ;  /* 0x0000000403007c0c */ /* 0x000fc8000bfa6270 */
[----:B------:R-:W-:Y:S02]  /*5a00*/  SEL R5, RZ, 0x4, P5 ;  /* 0x00000004ff057807 */ /* 0x000fe40002800000 */
[----:B-1----:R-:W-:Y:S01]  /*5a10*/  SHF.R.U32.HI R93, RZ, 0x8, R93 ;  /* 0x00000008ff5d7819 */ /* 0x002fe2000001165d */
[----:B--2---:R-:W-:Y:S03]  /*5a20*/  LDGSTS.E [R10+0x18008], desc[UR16][R108.64], P4 ;  /* 0x180080006c0a7fae */ /* 0x004fe6000a121850 */
[----:B------:R-:W-:Y:S02]  /*5a30*/  SGXT.U32 R93, R93, 0x1 ;  /* 0x000000015d5d781a */ /* 0x000fe40000000000 */
[----:B------:R-:W-:Y:S01]  /*5a40*/  ISETP.NE.U32.AND P6, PT, R92, RZ, PT ;  /* 0x000000ff5c00720c */ /* 0x000fe20003fc5070 */
[----:B---3--:R-:W-:Y:S01]  /*5a50*/  VIADD R118, R94, UR7 ;  /* 0x000000075e767c36 */ /* 0x008fe20008000000 */
[----:B------:R-:W2:Y:S04]  /*5a60*/  LDL.64 R108, [R1+0x138] ;  /* 0x00013800016c7983 */ /* 0x000ea80000100a00 */
[----:B------:R1:W-:Y:S01]  /*5a70*/  STL.64 [R1+0x350], R10 ;  /* 0x0003500a01007387 */ /* 0x0003e20000100a00 */
[----:B------:R-:W-:-:S03]  /*5a80*/  ISETP.GT.AND P2, PT, R7, 0xff, PT ;  /* 0x000000ff0700780c */ /* 0x000fc60003f44270 */
[----:B------:R-:W0:Y:S04]  /*5a90*/  LDGDEPBAR ;  /* 0x00000000000079af */ /* 0x000e280000000000 */
[----:B-1----:R-:W3:Y:S01]  /*5aa0*/  LDL.64 R10, [R1+0x108] ;  /* 0x00010800010a7983 */ /* 0x002ee20000100a00 */
[----:B------:R-:W-:-:S04]  /*5ab0*/  LOP3.LUT R93, R93, 0x2, RZ, 0xfc, !PT ;  /* 0x000000025d5d7812 */ /* 0x000fc800078efcff */
[----:B------:R-:W-:Y:S02]  /*5ac0*/  ISETP.GE.AND P5, PT, R93, UR4, PT ;  /* 0x000000045d007c0c */ /* 0x000fe4000bfa6270 */
[----:B------:R-:W1:Y:S01]  /*5ad0*/  S2R R93, SR_TID.X ;  /* 0x00000000005d7919 */ /* 0x000e620000002100 */
[----:B------:R-:W-:Y:S02]  /*5ae0*/  SEL R6, R5, RZ, P2 ;  /* 0x000000ff05067207 */ /* 0x000fe40001000000 */
[----:B------:R-:W-:-:S04]  /*5af0*/  SEL R5, RZ, 0x4, P5 ;  /* 0x00000004ff057807 */ /* 0x000fc80002800000 */
[----:B------:R-:W-:-:S04]  /*5b00*/  SEL R5, R5, RZ, P2 ;  /* 0x000000ff05057207 */ /* 0x000fc80001000000 */
[----:B------:R-:W-:Y:S01]  /*5b10*/  ISETP.NE.U32.AND P0, PT, R5, RZ, PT ;  /* 0x000000ff0500720c */ /* 0x000fe20003f05070 */
[----:B----4-:R-:W-:Y:S01]  /*5b20*/  LDGSTS.E [R118+0x60000], desc[UR16][R102.64], P6 ;  /* 0x6000000066767fae */ /* 0x010fe2000b121850 */
[----:B-1----:R-:W-:-:S03]  /*5b30*/  SHF.R.U32.HI R92, RZ, 0x8, R93 ;  /* 0x00000008ff5c7819 */ /* 0x002fc6000001165d */
[----:B------:R-:W-:Y:S01]  /*5b40*/  LDGSTS.E [R118+0x60400], desc[UR16][R96.64], P6 ;  /* 0x6040000060767fae */ /* 0x000fe2000b121850 */
[----:B------:R-:W-:Y:S02]  /*5b50*/  SHF.R.U32.HI R93, RZ, 0x8, R93 ;  /* 0x00000008ff5d7819 */ /* 0x000fe4000001165d */
[----:B------:R-:W-:Y:S02]  /*5b60*/  SGXT.U32 R92, R92, 0x1 ;  /* 0x000000015c5c781a */ /* 0x000fe40000000000 */
[----:B------:R-:W-:Y:S02]  /*5b70*/  SGXT.U32 R93, R93, 0x1 ;  /* 0x000000015d5d781a */ /* 0x000fe40000000000 */
[----:B------:R-:W-:Y:S02]  /*5b80*/  LOP3.LUT R92, R92, 0x20, RZ, 0xfc, !PT ;  /* 0x000000205c5c7812 */ /* 0x000fe400078efcff */
[----:B------:R-:W-:Y:S02]  /*5b90*/  LOP3.LUT R93, R93, 0x22, RZ, 0xfc, !PT ;  /* 0x000000225d5d7812 */ /* 0x000fe400078efcff */
[----:B------:R-:W-:-:S04]  /*5ba0*/  ISETP.GE.AND P3, PT, R92, UR4, PT ;  /* 0x000000045c007c0c */ /* 0x000fc8000bf66270 */
[----:B------:R-:W-:Y:S02]  /*5bb0*/  SEL R5, RZ, 0x4, P3 ;  /* 0x00000004ff057807 */ /* 0x000fe40001800000 */
[----:B------:R-:W-:Y:S02]  /*5bc0*/  ISETP.GE.AND P3, PT, R93, UR4, PT ;  /* 0x000000045d007c0c */ /* 0x000fe4000bf66270 */
[----:B------:R-:W1:Y:S01]  /*5bd0*/  S2R R93, SR_TID.X ;  /* 0x00000000005d7919 */ /* 0x000e620000002100 */
[----:B------:R-:W-:Y:S02]  /*5be0*/  ISETP.NE.U32.AND P5, PT, R6, RZ, PT ;  /* 0x000000ff0600720c */ /* 0x000fe40003fa5070 */
[----:B------:R-:W-:Y:S02]  /*5bf0*/  SEL R6, R5, RZ, P2 ;  /* 0x000000ff05067207 */ /* 0x000fe40001000000 */
[----:B------:R-:W-:-:S04]  /*5c00*/  SEL R5, RZ, 0x4, P3 ;  /* 0x00000004ff057807 */ /* 0x000fc80001800000 */
[----:B------:R-:W-:-:S04]  /*5c10*/  SEL R5, R5, RZ, P2 ;  /* 0x000000ff05057207 */ /* 0x000fc80001000000 */
[----:B------:R-:W-:Y:S02]  /*5c20*/  ISETP.NE.U32.AND P4, PT, R5, RZ, PT ;  /* 0x000000ff0500720c */ /* 0x000fe40003f85070 */
[--C-:B-1----:R-:W-:Y:S02]  /*5c30*/  SHF.R.U32.HI R92, RZ, 0x8, R93.reuse ;  /* 0x00000008ff5c7819 */ /* 0x102fe4000001165d */
[----:B------:R-:W-:Y:S02]  /*5c40*/  SHF.R.U32.HI R93, RZ, 0x8, R93 ;  /* 0x00000008ff5d7819 */ /* 0x000fe4000001165d */
[----:B------:R-:W-:Y:S02]  /*5c50*/  SGXT.U32 R92, R92, 0x1 ;  /* 0x000000015c5c781a */ /* 0x000fe40000000000 */
[----:B------:R-:W-:Y:S02]  /*5c60*/  SGXT.U32 R93, R93, 0x1 ;  /* 0x000000015d5d781a */ /* 0x000fe40000000000 */
[----:B------:R-:W-:-:S02]  /*5c70*/  LOP3.LUT R92, R92, 0x40, RZ, 0xfc, !PT ;  /* 0x000000405c5c7812 */ /* 0x000fc400078efcff */
[----:B------:R-:W-:Y:S02]  /*5c80*/  LOP3.LUT R93, R93, 0x42, RZ, 0xfc, !PT ;  /* 0x000000425d5d7812 */ /* 0x000fe400078efcff */
[----:B------:R-:W-:-:S04]  /*5c90*/  ISETP.GE.AND P1, PT, R92, UR4, PT ;  /* 0x000000045c007c0c */ /* 0x000fc8000bf26270 */
[----:B------:R-:W-:Y:S02]  /*5ca0*/  SEL R5, RZ, 0x4, P1 ;  /* 0x00000004ff057807 */ /* 0x000fe40000800000 */
[----:B------:R-:W-:Y:S02]  /*5cb0*/  ISETP.GE.AND P1, PT, R93, UR4, PT ;  /* 0x000000045d007c0c */ /* 0x000fe4000bf26270 */
[----:B------:R-:W4:Y:S04]  /*5cc0*/  LDL.64 R92, [R1+0x128] ;  /* 0x00012800015c7983 */ /* 0x000f280000100a00 */
[----:B--2---:R-:W-:Y:S04]  /*5cd0*/  LDGSTS.E [R118+0x60800], desc[UR16][R108.64], P6 ;  /* 0x608000006c767fae */ /* 0x004fe8000b121850 */
[----:B---3--:R1:W-:Y:S04]  /*5ce0*/  STL.64 [R1+0x358], R10 ;  /* 0x0003580a01007387 */ /* 0x0083e80000100a00 */
[----:B------:R-:W2:Y:S04]  /*5cf0*/  LDL.64 R12, [R1+0xf8] ;  /* 0x0000f800010c7983 */ /* 0x000ea80000100a00 */
[----:B------:R-:W3:Y:S04]  /*5d00*/  LDL.64 R114, [R1+0xe8] ;  /* 0x0000e80001727983 */ /* 0x000ee80000100a00 */
[----:B-1----:R-:W2:Y:S04]  /*5d10*/  LDL.64 R10, [R1+0x118] ;  /* 0x00011800010a7983 */ /* 0x002ea80000100a00 */
[----:B------:R-:W3:Y:S04]  /*5d20*/  LDL.64 R14, [R1+0xd8] ;  /* 0x0000d800010e7983 */ /* 0x000ee80000100a00 */
[----:B------:R-:W3:Y:S04]  /*5d30*/  LDL.64 R18, [R1+0xc8] ;  /* 0x0000c80001127983 */ /* 0x000ee80000100a00 */
[----:B------:R-:W3:Y:S04]  /*5d40*/  LDL.64 R112, [R1+0xb0] ;  /* 0x0000b00001707983 */ /* 0x000ee80000100a00 */
[----:B------:R-:W3:Y:S04]  /*5d50*/  LDL.LU.64 R2, [R1+0x68] ;  /* 0x0000680001027983 */ /* 0x000ee80000300a00 */
[----:B------:R-:W3:Y:S04]  /*5d60*/  LDL.64 R20, [R1+0xa0] ;  /* 0x0000a00001147983 */ /* 0x000ee80000100a00 */
        /* <DEDUP_REMOVED lines=17> */
[----:B----4-:R-:W-:Y:S04]  /*5e80*/  LDGSTS.E [R118+0x60c00], desc[UR16][R92.64], P6 ;  /* 0x60c000005c767fae */ /* 0x010fe8000b121850 */
[----:B------:R-:W4:Y:S04]  /*5e90*/  LDL.64 R92, [R1+0x88] ;  /* 0x00008800015c7983 */ /* 0x000f280000100a00 */
[----:B--2---:R-:W-:Y:S04]  /*5ea0*/  LDGSTS.E [R118+0x61000], desc[UR16][R10.64], P6 ;  /* 0x610000000a767fae */ /* 0x004fe8000b121850 */
[----:B------:R-:W2:Y:S01]  /*5eb0*/  LDL.LU.64 R10, [R1+0x358] ;  /* 0x00035800010a7983 */ /* 0x000ea20000300a00 */
[----:B------:R-:W-:-:S02]  /*5ec0*/  ISETP.NE.U32.AND P3, PT, R6, RZ, PT ;  /* 0x000000ff0600720c */ /* 0x000fc40003f65070 */
[----:B------:R-:W-:Y:S02]  /*5ed0*/  SEL R6, R5, RZ, P2 ;  /* 0x000000ff05067207 */ /* 0x000fe40001000000 */
[----:B------:R-:W-:-:S04]  /*5ee0*/  SEL R5, RZ, 0x4, P1 ;  /* 0x00000004ff057807 */ /* 0x000fc80000800000 */
[----:B------:R-:W-:Y:S02]  /*5ef0*/  SEL R95, R5, RZ, P2 ;  /* 0x000000ff055f7207 */ /* 0x000fe40001000000 */
[----:B------:R-:W-:Y:S02]  /*5f00*/  LOP3.LUT R5, R94, 0x40, RZ, 0x3c, !PT ;  /* 0x000000405e057812 */ /* 0x000fe400078e3cff */
[----:B------:R-:W-:-:S03]  /*5f10*/  ISETP.NE.U32.AND P1, PT, R6, RZ, PT ;  /* 0x000000ff0600720c */ /* 0x000fc60003f25070 */
[----:B------:R-:W-:Y:S01]  /*5f20*/  VIADD R6, R5, UR7 ;  /* 0x0000000705067c36 */ /* 0x000fe20008000000 */
[----:B--2---:R-:W-:Y:S04]  /*5f30*/  LDGSTS.E [R118+0x61400], desc[UR16][R10.64], P6 ;  /* 0x614000000a767fae */ /* 0x004fe8000b121850 */
[----:B------:R-:W-:Y:S04]  /*5f40*/  LDGSTS.E [R118+0x61800], desc[UR16][R12.64], P6 ;  /* 0x618000000c767fae */ /* 0x000fe8000b121850 */
[----:B---3--:R-:W-:Y:S04]  /*5f50*/  LDGSTS.E [R118+0x61c00], desc[UR16][R114.64], P6 ;  /* 0x61c0000072767fae */ /* 0x008fe8000b121850 */
[----:B------:R-:W2:Y:S04]  /*5f60*/  LDL.LU.64 R10, [R1+0x350] ;  /* 0x00035000010a7983 */ /* 0x000ea80000300a00 */
[----:B------:R-:W3:Y:S04]  /*5f70*/  LDL.LU.64 R12, [R1+0x348] ;  /* 0x00034800010c7983 */ /* 0x000ee80000300a00 */
[----:B------:R-:W3:Y:S04]  /*5f80*/  LDL.LU.64 R114, [R1+0x340] ;  /* 0x0003400001727983 */ /* 0x000ee80000300a00 */
[----:B------:R-:W-:Y:S04]  /*5f90*/  LDGSTS.E [R118+0x62000], desc[UR16][R14.64], P6 ;  /* 0x620000000e767fae */ /* 0x000fe8000b121850 */
[----:B------:R-:W-:Y:S04]  /*5fa0*/  LDGSTS.E [R118+0x62400], desc[UR16][R18.64], P6 ;  /* 0x6240000012767fae */ /* 0x000fe8000b121850 */
[----:B------:R-:W-:Y:S04]  /*5fb0*/  LDGSTS.E [R118+0x62800], desc[UR16][R112.64], P6 ;  /* 0x6280000070767fae */ /* 0x000fe8000b121850 */
[----:B------:R-:W3:Y:S04]  /*5fc0*/  LDL.LU.64 R14, [R1+0x338] ;  /* 0x00033800010e7983 */ /* 0x000ee80000300a00 */
[----:B------:R-:W3:Y:S04]  /*5fd0*/  LDL.LU.64 R18, [R1+0x330] ;  /* 0x0003300001127983 */ /* 0x000ee80000300a00 */
[----:B------:R-:W2:Y:S04]  /*5fe0*/  LDL.LU.64 R112, [R1+0x58] ;  /* 0x0000580001707983 */ /* 0x000ea80000300a00 */
[----:B------:R-:W-:Y:S04]  /*5ff0*/  LDGSTS.E [R118+0x62c00], desc[UR16][R20.64], P6 ;  /* 0x62c0000014767fae */ /* 0x000fe8000b121850 */
[----:B------:R-:W-:Y:S04]  /*6000*/  LDGSTS.E [R118+0x63000], desc[UR16][R22.64], P6 ;  /* 0x6300000016767fae */ /* 0x000fe8000b121850 */
[----:B------:R-:W-:Y:S04]  /*6010*/  LDGSTS.E [R118+0x63400], desc[UR16][R124.64], P6 ;  /* 0x634000007c767fae */ /* 0x000fe8000b121850 */
[----:B------:R-:W3:Y:S04]  /*6020*/  LDL.LU.64 R20, [R1+0x328] ;  /* 0x0003280001147983 */ /* 0x000ee80000300a00 */
[----:B------:R-:W3:Y:S04]  /*6030*/  LDL.LU.64 R22, [R1+0x320] ;  /* 0x0003200001167983 */ /* 0x000ee80000300a00 */
[----:B------:R1:W-:Y:S04]  /*6040*/  STL [R1+0x23c], R5 ;  /* 0x00023c0501007387 */ /* 0x0003e80000100800 */
[----:B------:R-:W3:Y:S04]  /*6050*/  LDL.LU.64 R124, [R1+0x318] ;  /* 0x00031800017c7983 */ /* 0x000ee80000300a00 */
[----:B------:R-:W-:Y:S04]  /*6060*/  LDGSTS.E [R118+0x63800], desc[UR16][R98.64], P6 ;  /* 0x6380000062767fae */ /* 0x000fe8000b121850 */
[----:B------:R-:W-:Y:S04]  /*6070*/  LDGSTS.E [R118+0x63c00], desc[UR16][R16.64], P6 ;  /* 0x63c0000010767fae */ /* 0x000fe8000b121850 */
[----:B------:R-:W-:Y:S04]  /*6080*/  LDGSTS.E [R6+0x60200], desc[UR16][R122.64], P6 ;  /* 0x602000007a067fae */ /* 0x000fe8000b121850 */
[----:B------:R-:W3:Y:S04]  /*6090*/  LDL.LU.64 R98, [R1+0x310] ;  /* 0x0003100001627983 */ /* 0x000ee80000300a00 */
[----:B------:R-:W3:Y:S04]  /*60a0*/  LDL.LU.64 R16, [R1+0x308] ;  /* 0x0003080001107983 */ /* 0x000ee80000300a00 */
        /* <DEDUP_REMOVED lines=16> */
[----:B------:R-:W1:Y:S04]  /*61b0*/  LDL.LU.64 R8, [R1+0x2d0] ;  /* 0x0002d00001087983 */ /* 0x000e680000300a00 */
[----:B------:R-:W3:Y:S04]  /*61c0*/  LDL.LU.64 R110, [R1+0x2c8] ;  /* 0x0002c800016e7983 */ /* 0x000ee80000300a00 */
[----:B------:R-:W3:Y:S04]  /*61d0*/  LDL.LU R116, [R1+0x2c0] ;  /* 0x0002c00001747983 */ /* 0x000ee80000300800 */
[----:B------:R4:W-:Y:S04]  /*61e0*/  LDGSTS.E [R6+0x62a00], desc[UR16][R96.64], P6 ;  /* 0x62a0000060067fae */ /* 0x0009e8000b121850 */
[----:B------:R4:W-:Y:S04]  /*61f0*/  LDGSTS.E [R6+0x62e00], desc[UR16][R108.64], P6 ;  /* 0x62e000006c067fae */ /* 0x0009e8000b121850 */
[----:B----4-:R-:W-:Y:S04]  /*6200*/  LDGSTS.E [R6+0x63200], desc[UR16][R92.64], P6 ;  /* 0x632000005c067fae */ /* 0x010fe8000b121850 */
[----:B------:R-:W4:Y:S04]  /*6210*/  LDL.LU R96, [R1+0x2bc] ;  /* 0x0002bc0001607983 */ /* 0x000f280000300800 */
[----:B------:R-:W4:Y:S04]  /*6220*/  LDL.LU R108, [R1+0x2b8] ;  /* 0x0002b800016c7983 */ /* 0x000f280000300800 */
[----:B------:R-:W4:Y:S01]  /*6230*/  LDL.LU.64 R92, [R1+0x2b0] ;  /* 0x0002b000015c7983 */ /* 0x000f220000300a00 */
[----:B------:R-:W2:Y:S03]  /*6240*/  S2R R97, SR_TID.X ;  /* 0x0000000000617919 */ /* 0x000ea60000002100 */
[----:B------:R4:W-:Y:S04]  /*6250*/  LDGSTS.E [R6+0x63600], desc[UR16][R90.64], P6 ;  /* 0x636000005a067fae */ /* 0x0009e8000b121850 */
[----:B------:R-:W-:Y:S01]  /*6260*/  LDGSTS.E [R6+0x63a00], desc[UR16][R2.64], P6 ;  /* 0x63a0000002067fae */ /* 0x000fe2000b121850 */
[----:B--2---:R-:W-:-:S02]  /*6270*/  SHF.R.U32.HI R109, RZ, 0x8, R97 ;  /* 0x00000008ff6d7819 */ /* 0x004fc40000011661 */
[----:B------:R-:W-:-:S04]  /*6280*/  SHF.R.U32.HI R97, RZ, 0x8, R97 ;  /* 0x00000008ff617819 */ /* 0x000fc80000011661 */
[----:B------:R-:W-:Y:S02]  /*6290*/  SGXT.U32 R97, R97, 0x1 ;  /* 0x000000016161781a */ /* 0x000fe40000000000 */
[----:B------:R-:W-:Y:S02]  /*62a0*/  SGXT.U32 R109, R109, 0x1 ;  /* 0x000000016d6d781a */ /* 0x000fe40000000000 */
[----:B------:R-:W-:Y:S02]  /*62b0*/  LOP3.LUT R97, R97, 0x60, RZ, 0xfc, !PT ;  /* 0x0000006061617812 */ /* 0x000fe400078efcff */
[----:B------:R-:W-:Y:S01]  /*62c0*/  LOP3.LUT R109, R109, 0x62, RZ, 0xfc, !PT ;  /* 0x000000626d6d7812 */ /* 0x000fe200078efcff */
[----:B-1----:R-:W-:-:S04]  /*62d0*/  IMAD.SHL.U32 R5, R8, 0x80, RZ ;  /* 0x0000008008057824 */ /* 0x002fc800078e00ff */
[----:B------:R-:W-:-:S04]  /*62e0*/  IMAD.WIDE R112, R5, 0x4, R112 ;  /* 0x0000000405707825 */ /* 0x000fc800078e0270 */
[----:B---3--:R-:W-:Y:S01]  /*62f0*/  IMAD.WIDE R102, R5, 0x4, R102 ;  /* 0x0000000405667825 */ /* 0x008fe200078e0266 */
[----:B----4-:R-:W-:Y:S04]  /*6300*/  LDGSTS.E [R6+0x63e00], desc[UR16][R92.64], P6 ;  /* 0x63e000005c067fae */ /* 0x010fe8000b121850 */
[----:B------:R-:W0:Y:S01]  /*6310*/  LDGDEPBAR ;  /* 0x00000000000079af */ /* 0x000e220000000000 */
[----:B------:R-:W-:Y:S01]  /*6320*/  BAR.SYNC.DEFER_BLOCKING 0x0 ;  /* 0x0000000000007b1d */ /* 0x000fe20000010000 */
[----:B------:R-:W-:-:S04]  /*6330*/  ISETP.GE.AND P6, PT, R97, UR4, PT ;  /* 0x0000000461007c0c */ /* 0x000fc8000bfc6270 */
[----:B------:R-:W-:Y:S02]  /*6340*/  SEL R90, RZ, 0x4, P6 ;  /* 0x00000004ff5a7807 */ /* 0x000fe40003000000 */
[----:B------:R-:W-:-:S04]  /*6350*/  ISETP.GE.AND P6, PT, R109, UR4, PT ;  /* 0x000000046d007c0c */ /* 0x000fc8000bfc6270 */
[----:B------:R-:W-:-:S04]  /*6360*/  SEL R109, RZ, 0x4, P6 ;  /* 0x00000004ff6d7807 */ /* 0x000fc80003000000 */
[----:B------:R-:W-:Y:S01]  /*6370*/  SEL R109, R109, RZ, P2 ;  /* 0x000000ff6d6d7207 */ /* 0x000fe20001000000 */
[----:B------:R-:W-:Y:S01]  /*6380*/  @!PT LDS RZ, [RZ] ;  /* 0x00000000fffff984 */ /* 0x000fe20000000800 */
[----:B------:R-:W-:Y:S01]  /*6390*/  @!PT LDS RZ, [RZ] ;  /* 0x00000000fffff984 */ /* 0x000fe20000000800 */
[----:B------:R-:W-:Y:S01]  /*63a0*/  @!PT LDS RZ, [RZ] ;  /* 0x00000000fffff984 */ /* 0x000fe20000000800 */
[----:B------:R-:W-:Y:S04]  /*63b0*/  LDGSTS.E [R11+0x20000], desc[UR16][R112.64], P5 ;  /* 0x20000000700b7fae */ /* 0x000fe8000a921850 */
[----:B------:R-:W-:Y:S01]  /*63c0*/  LDGSTS.E [R11+0x20008], desc[UR16][R102.64], P0 ;  /* 0x20008000660b7fae */ /* 0x000fe20008121850 */
[----:B------:R-:W-:-:S03]  /*63d0*/  ISETP.NE.U32.AND P0, PT, R109, RZ, PT ;  /* 0x000000ff6d00720c */ /* 0x000fc60003f05070 */
[----:B------:R-:W2:Y:S04]  /*63e0*/  LDL.LU R112, [R1+0x2a8] ;  /* 0x0002a80001707983 */ /* 0x000ea80000300800 */
[----:B------:R-:W3:Y:S04]  /*63f0*/  LDL.LU.64 R102, [R1+0x2a0] ;  /* 0x0002a00001667983 */ /* 0x000ee80000300a00 */
[----:B------:R-:W4:Y:S01]  /*6400*/  LDL.LU R109, [R1+0x29c] ;  /* 0x00029c00016d7983 */ /* 0x000f220000300800 */
[----:B------:R-:W1:Y:S01]  /*6410*/  S2R R97, SR_TID.X ;  /* 0x0000000000617919 */ /* 0x000e620000002100 */
[----:B------:R-:W-:-:S02]  /*6420*/  SEL R91, R90, RZ, P2 ;  /* 0x000000ff5a5b7207 */ /* 0x000fc40001000000 */
[----:B-1----:R-:W-:-:S04]  /*6430*/  SHF.R.U32.HI R94, RZ, 0x8, R97 ;  /* 0x00000008ff5e7819 */ /* 0x002fc80000011661 */
[----:B------:R-:W-:-:S04]  /*6440*/  SGXT.U32 R94, R94, 0x1 ;  /* 0x000000015e5e781a */ /* 0x000fc80000000000 */
[----:B------:R-:W-:-:S04]  /*6450*/  LOP3.LUT R94, R94, 0x4, RZ, 0xfc, !PT ;  /* 0x000000045e5e7812 */ /* 0x000fc800078efcff */
[----:B------:R-:W-:Y:S02]  /*6460*/  ISETP.GE.AND P5, PT, R94, UR4, PT ;  /* 0x000000045e007c0c */ /* 0x000fe4000bfa6270 */
[--C-:B------:R-:W-:Y:S02]  /*6470*/  SHF.R.U32.HI R94, RZ, 0x8, R97.reuse ;  /* 0x00000008ff5e7819 */ /* 0x100fe40000011661 */
[----:B------:R-:W-:Y:S02]  /*6480*/  SHF.R.U32.HI R90, RZ, 0x8, R97 ;  /* 0x00000008ff5a7819 */ /* 0x000fe40000011661 */
[----:B------:R-:W-:Y:S01]  /*6490*/  SEL R97, RZ, 0x4, P5 ;  /* 0x00000004ff617807 */ /* 0x000fe20002800000 */
[----:B----4-:R-:W-:-:S05]  /*64a0*/  IMAD.WIDE R108, R5, 0x4, R108 ;  /* 0x00000004056c7825 */ /* 0x010fca00078e026c */
[----:B------:R1:W-:Y:S02]  /*64b0*/  LDGSTS.E [R11+0x28000], desc[UR16][R108.64], P3 ;  /* 0x280000006c0b7fae */ /* 0x0003e40009921850 */
[----:B-1----:R-:W-:Y:S02]  /*64c0*/  SEL R108, R97, RZ, P2 ;  /* 0x000000ff616c7207 */ /* 0x002fe40001000000 */
[----:B------:R-:W4:Y:S01]  /*64d0*/  LDL.LU R97, [R1+0x298] ;  /* 0x0002980001617983 */ /* 0x000f220000300800 */
[----:B------:R-:W-:-:S04]  /*64e0*/  SGXT.U32 R90, R90, 0x1 ;  /* 0x000000015a5a781a */ /* 0x000fc80000000000 */
[----:B------:R-:W-:-:S04]  /*64f0*/  LOP3.LUT R90, R90, 0x6, RZ, 0xfc, !PT ;  /* 0x000000065a5a7812 */ /* 0x000fc800078efcff */
[----:B------:R-:W-:-:S04]  /*6500*/  ISETP.GE.AND P5, PT, R90, UR4, PT ;  /* 0x000000045a007c0c */ /* 0x000fc8000bfa6270 */
[----:B------:R-:W-:Y:S02]  /*6510*/  SEL R113, RZ, 0x4, P5 ;  /* 0x00000004ff717807 */ /* 0x000fe40002800000 */
[----:B------:R-:W-:-:S04]  /*6520*/  SGXT.U32 R94, R94, 0x1 ;  /* 0x000000015e5e781a */ /* 0x000fc80000000000 */
[----:B------:R-:W-:Y:S01]  /*6530*/  LOP3.LUT R94, R94, 0x24, RZ, 0xfc, !PT ;  /* 0x000000245e5e7812 */ /* 0x000fe200078efcff */
[----:B---3--:R-:W-:-:S03]  /*6540*/  IMAD.WIDE R102, R5, 0x4, R102 ;  /* 0x0000000405667825 */ /* 0x008fc600078e0266 */
[----:B------:R-:W-:-:S04]  /*6550*/  ISETP.GE.AND P5, PT, R94, UR4, PT ;  /* 0x000000045e007c0c */ /* 0x000fc8000bfa6270 */
[----:B------:R-:W-:Y:S02]  /*6560*/  SEL R94, RZ, 0x4, P5 ;  /* 0x00000004ff5e7807 */ /* 0x000fe40002800000 */
[----:B------:R-:W-:Y:S01]  /*6570*/  ISETP.NE.U32.AND P6, PT, R95, RZ, PT ;  /* 0x000000ff5f00720c */ /* 0x000fe20003fc5070 */
[----:B------:R-:W1:Y:S01]  /*6580*/  S2R R90, SR_TID.X ;  /* 0x00000000005a7919 */ /* 0x000e620000002100 */
[----:B------:R-:W-:Y:S02]  /*6590*/  ISETP.NE.U32.AND P3, PT, R108, RZ, PT ;  /* 0x000000ff6c00720c */ /* 0x000fe40003f65070 */
[----:B------:R-:W3:Y:S01]  /*65a0*/  S2R R108, SR_TID.X ;  /* 0x00000000006c7919 */ /* 0x000ee20000002100 */
[----:B----4-:R-:W-:-:S05]  /*65b0*/  IMAD.WIDE R96, R5, 0x4, R96 ;  /* 0x0000000405607825 */ /* 0x010fca00078e0260 */
[----:B------:R4:W-:Y:S04]  /*65c0*/  LDGSTS.E [R11+0x28008], desc[UR16][R96.64], P4 ;  /* 0x28008000600b7fae */ /* 0x0009e8000a121850 */
[----:B------:R2:W-:Y:S01]  /*65d0*/  LDGSTS.E [R11+0x30000], desc[UR16][R102.64], P1 ;  /* 0x30000000660b7fae */ /* 0x0005e20008921850 */
[----:B----4-:R-:W-:-:S03]  /*65e0*/  SEL R96, R113, RZ, P2 ;  /* 0x000000ff71607207 */ /* 0x010fc60001000000 */
[----:B------:R-:W4:Y:S01]  /*65f0*/  LDL.LU R113, [R1+0x294] ;  /* 0x0002940001717983 */ /* 0x000f220000300800 */
[----:B------:R-:W-:Y:S02]  /*6600*/  ISETP.NE.U32.AND P4, PT, R96, RZ, PT ;  /* 0x000000ff6000720c */ /* 0x000fe40003f85070 */
[----:B------:R-:W2:Y:S02]  /*6610*/  S2R R96, SR_TID.X ;  /* 0x0000000000607919 */ /* 0x000ea40000002100 */
[----:B--2---:R-:W-:Y:S02]  /*6620*/  SHF.R.U32.HI R102, RZ, 0x8, R96 ;  /* 0x00000008ff667819 */ /* 0x004fe40000011660 */
[----:B------:R-:W-:Y:S02]  /*6630*/  SEL R96, R94, RZ, P2 ;  /* 0x000000ff5e607207 */ /* 0x000fe40001000000 */
[----:B------:R-:W2:Y:S04]  /*6640*/  LDL.LU R94, [R1+0x290] ;  /* 0x00029000015e7983 */ /* 0x000ea80000300800 */
[----:B------:R-:W2:Y:S01]  /*6650*/  LDL.LU R95, [R1+0x28c] ;  /* 0x00028c00015f7983 */ /* 0x000ea20000300800 */
[----:B------:R-:W3:Y:S01]  /*6660*/  S2R R109, SR_TID.X ;  /* 0x00000000006d7919 */ /* 0x000ee20000002100 */
[--C-:B-1----:R-:W-:Y:S01]  /*6670*/  SHF.R.U32.HI R117, RZ, 0x8, R90.reuse ;  /* 0x00000008ff757819 */ /* 0x102fe2000001165a */
[----:B------:R-:W1:Y:S01]  /*6680*/  S2R R97, SR_TID.X ;  /* 0x0000000000617919 */ /* 0x000e620000002100 */
[----:B------:R-:W-:-:S04]  /*6690*/  SHF.R.U32.HI R90, RZ, 0x8, R90 ;  /* 0x00000008ff5a7819 */ /* 0x000fc8000001165a */
[----:B------:R-:W-:Y:S02]  /*66a0*/  SGXT.U32 R90, R90, 0x1 ;  /* 0x000000015a5a781a */ /* 0x000fe40000000000 */
[----:B------:R-:W-:Y:S02]  /*66b0*/  SGXT.U32 R117, R117, 0x1 ;  /* 0x000000017575781a */ /* 0x000fe40000000000 */
[----:B------:R-:W-:Y:S02]  /*66c0*/  LOP3.LUT R90, R90, 0x26, RZ, 0xfc, !PT ;  /* 0x000000265a5a7812 */ /* 0x000fe400078efcff */
[----:B------:R-:W-:Y:S02]  /*66d0*/  LOP3.LUT R117, R117, 0x44, RZ, 0xfc, !PT ;  /* 0x0000004475757812 */ /* 0x000fe400078efcff */
[----:B------:R-:W-:Y:S02]  /*66e0*/  ISETP.GE.AND P5, PT, R90, UR4, PT ;  /* 0x000000045a007c0c */ /* 0x000fe4000bfa6270 */
[----:B---3--:R-:W-:-:S02]  /*66f0*/  SHF.R.U32.HI R108, RZ, 0x8, R108 ;  /* 0x00000008ff6c7819 */ /* 0x008fc4000001166c */
[----:B------:R-:W-:Y:S02]  /*6700*/  SEL R90, RZ, 0x4, P5 ;  /* 0x00000004ff5a7807 */ /* 0x000fe40002800000 */
[----:B------:R-:W-:Y:S02]  /*6710*/  ISETP.GE.AND P5, PT, R117, UR4, PT ;  /* 0x0000000475007c0c */ /* 0x000fe4000bfa6270 */
[----:B------:R-:W-:Y:S02]  /*6720*/  SGXT.U32 R108, R108, 0x1 ;  /* 0x000000016c6c781a */ /* 0x000fe40000000000 */
[----:B------:R-:W-:Y:S02]  /*6730*/  SEL R117, RZ, 0x4, P5 ;  /* 0x00000004ff757807 */ /* 0x000fe40002800000 */
[----:B------:R-:W-:Y:S02]  /*6740*/  ISETP.GE.AND P5, PT, R125, UR4, PT ;  /* 0x000000047d007c0c */ /* 0x000fe4000bfa6270 */
[----:B------:R-:W-:-:S02]  /*6750*/  SHF.R.U32.HI R109, RZ, 0x8, R109 ;  /* 0x00000008ff6d7819 */ /* 0x000fc4000001166d */
[----:B------:R-:W-:Y:S02]  /*6760*/  LOP3.LUT R108, R108, 0x64, RZ, 0xfc, !PT ;  /* 0x000000646c6c7812 */ /* 0x000fe400078efcff */
[----:B------:R-:W-:Y:S01]  /*6770*/  SGXT.U32 R109, R109, 0x1 ;  /* 0x000000016d6d781a */ /* 0x000fe20000000000 */
[----:B------:R-:W3:Y:S01]  /*6780*/  S2R R103, SR_TID.X ;  /* 0x0000000000677919 */ /* 0x000ee20000002100 */
[----:B------:R-:W-:Y:S02]  /*6790*/  SEL R125, RZ, 0x4, P5 ;  /* 0x00000004ff7d7807 */ /* 0x000fe40002800000 */
[----:B------:R-:W-:Y:S02]  /*67a0*/  ISETP.GE.AND P5, PT, R108, UR4, PT ;  /* 0x000000046c007c0c */ /* 0x000fe4000bfa6270 */
[----:B------:R-:W-:Y:S02]  /*67b0*/  LOP3.LUT R109, R109, 0x66, RZ, 0xfc, !PT ;  /* 0x000000666d6d7812 */ /* 0x000fe400078efcff */
[----:B-1----:R-:W-:-:S02]  /*67c0*/  SHF.R.U32.HI R97, RZ, 0x8, R97 ;  /* 0x00000008ff617819 */ /* 0x002fc40000011661 */
[----:B------:R-:W-:Y:S02]  /*67d0*/  SEL R108, RZ, 0x4, P5 ;  /* 0x00000004ff6c7807 */ /* 0x000fe40002800000 */
[----:B------:R-:W-:Y:S02]  /*67e0*/  ISETP.GE.AND P5, PT, R109, UR4, PT ;  /* 0x000000046d007c0c */ /* 0x000fe4000bfa6270 */
[----:B------:R-:W-:Y:S02]  /*67f0*/  SGXT.U32 R97, R97, 0x1 ;  /* 0x000000016161781a */ /* 0x000fe40000000000 */
[----:B------:R-:W-:Y:S02]  /*6800*/  SEL R109, RZ, 0x4, P5 ;  /* 0x00000004ff6d7807 */ /* 0x000fe40002800000 */
[----:B------:R-:W-:Y:S02]  /*6810*/  ISETP.GE.AND P5, PT, R4, UR4, PT ;  /* 0x0000000404007c0c */ /* 0x000fe4000bfa6270 */
[----:B------:R-:W-:-:S02]  /*6820*/  LOP3.LUT R97, R97, 0xa, RZ, 0xfc, !PT ;  /* 0x0000000a61617812 */ /* 0x000fc400078efcff */
[----:B------:R-:W-:Y:S02]  /*6830*/  SEL R4, RZ, 0x4, P5 ;  /* 0x00000004ff047807 */ /* 0x000fe40002800000 */
[----:B------:R-:W-:-:S04]  /*6840*/  ISETP.GE.AND P5, PT, R97, UR4, PT ;  /* 0x0000000461007c0c */ /* 0x000fc8000bfa6270 */
[----:B------:R-:W-:Y:S02]  /*6850*/  SEL R97, RZ, 0x4, P5 ;  /* 0x00000004ff617807 */ /* 0x000fe40002800000 */
[----:B------:R-:W-:Y:S02]  /*6860*/  ISETP.GE.AND P5, PT, R9, UR4, PT ;  /* 0x0000000409007c0c */ /* 0x000fe4000bfa6270 */
[----:B------:R-:W-:Y:S02]  /*6870*/  SGXT.U32 R102, R102, 0x1 ;  /* 0x000000016666781a */ /* 0x000fe40000000000 */
[----:B------:R-:W-:Y:S02]  /*6880*/  SEL R9, RZ, 0x4, P5 ;  /* 0x00000004ff097807 */ /* 0x000fe40002800000 */
[----:B------:R-:W-:Y:S02]  /*6890*/  ISETP.GE.AND P5, PT, R0, UR4, PT ;  /* 0x0000000400007c0c */ /* 0x000fe4000bfa6270 */
[----:B------:R-:W-:-:S02]  /*68a0*/  LOP3.LUT R102, R102, 0x48, RZ, 0xfc, !PT ;  /* 0x0000004866667812 */ /* 0x000fc400078efcff */
[----:B------:R-:W-:Y:S02]  /*68b0*/  SEL R0, RZ, 0x4, P5 ;  /* 0x00000004ff007807 */ /* 0x000fe40002800000 */
[----:B------:R-:W-:Y:S02]  /*68c0*/  ISETP.GE.AND P5, PT, R102, UR4, PT ;  /* 0x0000000466007c0c */ /* 0x000fe4000bfa6270 */
[--C-:B---3--:R-:W-:Y:S02]  /*68d0*/  SHF.R.U32.HI R102, RZ, 0x8, R103.reuse ;  /* 0x00000008ff667819 */ /* 0x108fe40000011667 */
[----:B------:R-:W-:Y:S02]  /*68e0*/  SHF.R.U32.HI R103, RZ, 0x8, R103 ;  /* 0x00000008ff677819 */ /* 0x000fe40000011667 */
[----:B------:R-:W-:Y:S02]  /*68f0*/  SGXT.U32 R102, R102, 0x1 ;  /* 0x000000016666781a */ /* 0x000fe40000000000 */
[----:B------:R-:W-:-:S02]  /*6900*/  SGXT.U32 R103, R103, 0x1 ;  /* 0x000000016767781a */ /* 0x000fc40000000000 */
[----:B------:R-:W-:Y:S02]  /*6910*/  LOP3.LUT R102, R102, 0x4a, RZ, 0xfc, !PT ;  /* 0x0000004a66667812 */ /* 0x000fe400078efcff */
[----:B------:R-:W-:Y:S02]  /*6920*/  ISETP.NE.U32.AND P1, PT, R96, RZ, PT ;  /* 0x000000ff6000720c */ /* 0x000fe40003f25070 */
[----:B------:R-:W-:Y:S02]  /*6930*/  SEL R96, RZ, 0x4, P5 ;  /* 0x00000004ff607807 */ /* 0x000fe40002800000 */
[----:B------:R-:W-:Y:S02]  /*6940*/  ISETP.GE.AND P5, PT, R102, UR4, PT ;  /* 0x0000000466007c0c */ /* 0x000fe4000bfa6270 */
[----:B------:R-:W-:Y:S02]  /*6950*/  LOP3.LUT R103, R103, 0x68, RZ, 0xfc, !PT ;  /* 0x0000006867677812 */ /* 0x000fe400078efcff */
[----:B------:R-:W-:-:S02]  /*6960*/  SEL R102, RZ, 0x4, P5 ;  /* 0x00000004ff667807 */ /* 0x000fc40002800000 */
[----:B------:R-:W-:-:S04]  /*6970*/  ISETP.GE.AND P5, PT, R103, UR4, PT ;  /* 0x0000000467007c0c */ /* 0x000fc8000bfa6270 */
[----:B------:R-:W-:Y:S01]  /*6980*/  SEL R103, RZ, 0x4, P5 ;  /* 0x00000004ff677807 */ /* 0x000fe20002800000 */
[----:B--2---:R-:W-:-:S05]  /*6990*/  IMAD.WIDE R94, R5, 0x4, R94 ;  /* 0x00000004055e7825 */ /* 0x004fca00078e025e */
[----:B------:R1:W-:Y:S02]  /*69a0*/  LDGSTS.E [R11+0x30008], desc[UR16][R94.64], P6 ;  /* 0x300080005e0b7fae */ /* 0x0003e4000b121850 */
[----:B-1----:R-:W-:Y:S01]  /*69b0*/  SEL R94, R90, RZ, P2 ;  /* 0x000000ff5a5e7207 */ /* 0x002fe20001000000 */
[----:B------:R-:W1:Y:S03]  /*69c0*/  S2R R95, SR_TID.X ;  /* 0x00000000005f7919 */ /* 0x000e660000002100 */
[----:B------:R-:W-:Y:S01]  /*69d0*/  ISETP.NE.U32.AND P5, PT, R94, RZ, PT ;  /* 0x000000ff5e00720c */ /* 0x000fe20003fa5070 */
[----:B------:R-:W2:Y:S01]  /*69e0*/  LDL.LU R90, [R1+0x288] ;  /* 0x00028800015a7983 */ /* 0x000ea20000300800 */
[----:B------:R-:W3:Y:S01]  /*69f0*/  S2R R94, SR_TID.X ;  /* 0x00000000005e7919 */ /* 0x000ee20000002100 */
[----:B-1----:R-:W-:Y:S02]  /*6a00*/  SHF.R.U32.HI R95, RZ, 0x8, R95 ;  /* 0x00000008ff5f7819 */ /* 0x002fe4000001165f */
[----:B---3--:R-:W-:-:S04]  /*6a10*/  SHF.R.U32.HI R94, RZ, 0x8, R94 ;  /* 0x00000008ff5e7819 */ /* 0x008fc8000001165e */
[----:B------:R-:W-:Y:S02]  /*6a20*/  SGXT.U32 R94, R94, 0x1 ;  /* 0x000000015e5e781a */ /* 0x000fe40000000000 */
[----:B------:R-:W-:Y:S02]  /*6a30*/  SGXT.U32 R95, R95, 0x1 ;  /* 0x000000015f5f781a */ /* 0x000fe40000000000 */
[----:B------:R-:W-:Y:S02]  /*6a40*/  LOP3.LUT R94, R94, 0x6a, RZ, 0xfc, !PT ;  /* 0x0000006a5e5e7812 */ /* 0x000fe400078efcff */
[----:B------:R-:W-:Y:S02]  /*6a50*/  LOP3.LUT R95, R95, 0xc, RZ, 0xfc, !PT ;  /* 0x0000000c5f5f7812 */ /* 0x000fe400078efcff */
[----:B------:R-:W-:-:S04]  /*6a60*/  ISETP.GE.AND P6, PT, R94, UR4, PT ;  /* 0x000000045e007c0c */ /* 0x000fc8000bfc6270 */
[----:B------:R-:W-:Y:S02]  /*6a70*/  SEL R94, RZ, 0x4, P6 ;  /* 0x00000004ff5e7807 */ /* 0x000fe40003000000 */
[----:B------:R-:W-:-:S04]  /*6a80*/  ISETP.GE.AND P6, PT, R95, UR4, PT ;  /* 0x000000045f007c0c */ /* 0x000fc8000bfc6270 */
[----:B------:R-:W-:Y:S02]  /*6a90*/  SEL R95, RZ, 0x4, P6 ;  /* 0x00000004ff5f7807 */ /* 0x000fe40003000000 */
[----:B------:R-:W-:Y:S02]  /*6aa0*/  ISETP.NE.U32.AND P6, PT, R91, RZ, PT ;  /* 0x000000ff5b00720c */ /* 0x000fe40003fc5070 */
[----:B------:R-:W2:Y:S01]  /*6ab0*/  LDL.LU R91, [R1+0x284] ;  /* 0x00028400015b7983 */ /* 0x000ea20000300800 */
[----:B----4-:R-:W-:-:S04]  /*6ac0*/  IMAD.WIDE R112, R5, 0x4, R112 ;  /* 0x0000000405707825 */ /* 0x010fc800078e0270 */
[----:B--2---:R-:W-:-:S06]  /*6ad0*/  IMAD.WIDE R90, R5, 0x4, R90 ;  /* 0x00000004055a7825 */ /* 0x004fcc00078e025a */
[----:B------:R1:W-:Y:S04]  /*6ae0*/  LDGSTS.E [R11+0x38000], desc[UR16][R90.64], P6 ;  /* 0x380000005a0b7fae */ /* 0x0003e8000b121850 */
[----:B------:R2:W-:Y:S01]  /*6af0*/  LDGSTS.E [R11+0x38008], desc[UR16][R112.64], P0 ;  /* 0x38008000700b7fae */ /* 0x0005e20008121850 */
[----:B-1----:R-:W-:-:S03]  /*6b00*/  SEL R90, R117, RZ, P2 ;  /* 0x000000ff755a7207 */ /* 0x002fc60001000000 */
[----:B------:R-:W3:Y:S01]  /*6b10*/  LDL.LU R117, [R1+0x280] ;  /* 0x0002800001757983 */ /* 0x000ee20000300800 */
[----:B------:R-:W-:-:S03]  /*6b20*/  ISETP.NE.U32.AND P6, PT, R90, RZ, PT ;  /* 0x000000ff5a00720c */ /* 0x000fc60003fc5070 */
[----:B------:R-:W4:Y:S04]  /*6b30*/  LDL.LU.64 R90, [R1+0x48] ;  /* 0x00004800015a7983 */ /* 0x000f280000300a00 */
[----:B------:R-:W3:Y:S01]  /*6b40*/  LDL.LU.64 R112, [R1+0x40] ;  /* 0x0000400001707983 */ /* 0x000ee20000300a00 */
[----:B--2---:R-:W-:-:S03]  /*6b50*/  SEL R11, R125, RZ, P2 ;  /* 0x000000ff7d0b7207 */ /* 0x004fc60001000000 */
[----:B------:R-:W5:Y:S01]  /*6b60*/  LDL.LU R125, [R1+0x27c] ;  /* 0x00027c00017d7983 */ /* 0x000f620000300800 */
[----:B------:R-:W-:Y:S02]  /*6b70*/  ISETP.NE.U32.AND P0, PT, R11, RZ, PT ;  /* 0x000000ff0b00720c */ /* 0x000fe40003f05070 */
[----:B------:R-:W-:Y:S01]  /*6b80*/  SEL R11, R108, RZ, P2 ;  /* 0x000000ff6c0b7207 */ /* 0x000fe20001000000 */
[----:B----4-:R-:W-:-:S05]  /*6b90*/  IMAD.WIDE R90, R5, 0x4, R90 ;  /* 0x00000004055a7825 */ /* 0x010fca00078e025a */
[----:B------:R3:W-:Y:S02]  /*6ba0*/  LDGSTS.E [R119+0x20000], desc[UR16][R90.64], P3 ;  /* 0x200000005a777fae */ /* 0x0007e40009921850 */
[----:B---3--:R-:W-:Y:S02]  /*6bb0*/  IMAD.WIDE R90, R5, 0x4, R112 ;  /* 0x00000004055a7825 */ /* 0x008fe400078e0270 */
[----:B------:R-:W2:Y:S04]  /*6bc0*/  LDL.LU.64 R112, [R1+0x30] ;  /* 0x0000300001707983 */ /* 0x000ea80000300a00 */
[----:B------:R-:W-:Y:S04]  /*6bd0*/  LDGSTS.E [R119+0x20008], desc[UR16][R90.64], P4 ;  /* 0x200080005a777fae */ /* 0x000fe8000a121850 */
[----:B------:R-:W3:Y:S01]  /*6be0*/  LDL.LU.64 R90, [R1+0x38] ;  /* 0x00003800015a7983 */ /* 0x000ee20000300a00 */
[----:B------:R-:W-:-:S02]  /*6bf0*/  ISETP.NE.U32.AND P3, PT, R11, RZ, PT ;  /* 0x000000ff0b00720c */ /* 0x000fc40003f65070 */
[----:B------:R-:W-:Y:S01]  /*6c00*/  SEL R11, R109, RZ, P2 ;  /* 0x000000ff6d0b7207 */ /* 0x000fe20001000000 */
[----:B------:R-:W-:-:S03]  /*6c10*/  IMAD.WIDE R116, R5, 0x4, R116 ;  /* 0x0000000405747825 */ /* 0x000fc600078e0274 */
[----:B------:R-:W-:Y:S02]  /*6c20*/  ISETP.NE.U32.AND P4, PT, R11, RZ, PT ;  /* 0x000000ff0b00720c */ /* 0x000fe40003f85070 */
[----:B------:R-:W-:Y:S01]  /*6c30*/  SEL R11, R4, RZ, P2 ;  /* 0x000000ff040b7207 */ /* 0x000fe20001000000 */
[----:B------:R-:W-:Y:S01]  /*6c40*/  IMAD.WIDE R110, R5, 0x4, R110 ;  /* 0x00000004056e7825 */ /* 0x000fe200078e026e */
[----:B------:R-:W-:Y:S02]  /*6c50*/  LDGSTS.E [R119+0x28000], desc[UR16][R116.64], P1 ;  /* 0x2800000074777fae */ /* 0x000fe40008921850 */
[----:B------:R-:W-:Y:S01]  /*6c60*/  ISETP.NE.U32.AND P1, PT, R11, RZ, PT ;  /* 0x000000ff0b00720c */ /* 0x000fe20003f25070 */
[C---:B------:R-:W-:Y:S01]  /*6c70*/  IMAD.WIDE R106, R5.reuse, 0x4, R106 ;  /* 0x00000004056a7825 */ /* 0x040fe200078e026a */
[----:B------:R-:W-:Y:S03]  /*6c80*/  LDGSTS.E [R119+0x28008], desc[UR16][R110.64], P5 ;  /* 0x280080006e777fae */ /* 0x000fe6000a921850 */
[----:B------:R-:W-:Y:S01]  /*6c90*/  IMAD.WIDE R104, R5, 0x4, R104 ;  /* 0x0000000405687825 */ /* 0x000fe200078e0268 */
[----:B------:R-:W-:Y:S01]  /*6ca0*/  SEL R11, R97, RZ, P2 ;  /* 0x000000ff610b7207 */ /* 0x000fe20001000000 */
[----:B------:R-:W-:Y:S02]  /*6cb0*/  LDGSTS.E [R119+0x30000], desc[UR16][R106.64], P6 ;  /* 0x300000006a777fae */ /* 0x000fe4000b121850 */
[----:B------:R-:W-:-:S02]  /*6cc0*/  IMAD.WIDE R100, R5, 0x4, R100 ;  /* 0x0000000405647825 */ /* 0x000fc400078e0264 */
[----:B------:R-:W-:Y:S02]  /*6cd0*/  LDGSTS.E [R119+0x30008], desc[UR16][R104.64], P0 ;  /* 0x3000800068777fae */ /* 0x000fe40008121850 */
[----:B------:R-:W-:Y:S01]  /*6ce0*/  IMAD.WIDE R26, R5, 0x4, R26 ;  /* 0x00000004051a7825 */ /* 0x000fe200078e021a */
[----:B------:R-:W-:Y:S01]  /*6cf0*/  ISETP.NE.U32.AND P5, PT, R11, RZ, PT ;  /* 0x000000ff0b00720c */ /* 0x000fe20003fa5070 */
[----:B------:R-:W-:Y:S01]  /*6d00*/  LDGSTS.E [R119+0x38000], desc[UR16][R100.64], P3 ;  /* 0x3800000064777fae */ /* 0x000fe20009921850 */
[----:B------:R-:W-:-:S03]  /*6d10*/  SEL R11, R9, RZ, P2 ;  /* 0x000000ff090b7207 */ /* 0x000fc60001000000 */
[----:B------:R3:W-:Y:S01]  /*6d20*/  LDGSTS.E [R119+0x38008], desc[UR16][R26.64], P4 ;  /* 0x380080001a777fae */ /* 0x0007e2000a121850 */
[----:B------:R-:W-:Y:S02]  /*6d30*/  ISETP.NE.U32.AND P6, PT, R11, RZ, PT ;  /* 0x000000ff0b00720c */ /* 0x000fe40003fc5070 */
[----:B------:R-:W-:Y:S01]  /*6d40*/  SEL R11, R0, RZ, P2 ;  /* 0x000000ff000b7207 */ /* 0x000fe20001000000 */
[----:B------:R-:W5:Y:S04]  /*6d50*/  LDL.LU R4, [R1+0x278] ;  /* 0x0002780001047983 */ /* 0x000f680000300800 */
[----:B------:R-:W4:Y:S04]  /*6d60*/  LDL.LU R9, [R1+0x274] ;  /* 0x0002740001097983 */ /* 0x000f280000300800 */
[----:B------:R-:W5:Y:S01]  /*6d70*/  LDL.LU R0, [R1+0x270] ;  /* 0x0002700001007983 */ /* 0x000f620000300800 */
[----:B------:R-:W-:Y:S01]  /*6d80*/  ISETP.NE.U32.AND P0, PT, R11, RZ, PT ;  /* 0x000000ff0b00720c */ /* 0x000fe20003f05070 */
[----:B------:R-:W-:-:S04]  /*6d90*/  IMAD.WIDE R88, R5, 0x4, R88 ;  /* 0x0000000405587825 */ /* 0x000fc800078e0258 */
[----:B------:R-:W-:Y:S01]  /*6da0*/  IMAD.WIDE R86, R5, 0x4, R86 ;  /* 0x0000000405567825 */ /* 0x000fe200078e0256 */
[----:B------:R-:W-:-:S04]  /*6db0*/  SEL R11, R96, RZ, P2 ;  /* 0x000000ff600b7207 */ /* 0x000fc80001000000 */
[----:B------:R-:W-:Y:S02]  /*6dc0*/  ISETP.NE.U32.AND P3, PT, R11, RZ, PT ;  /* 0x000000ff0b00720c */ /* 0x000fe40003f65070 */
[----:B------:R-:W-:-:S04]  /*6dd0*/  SEL R11, R102, RZ, P2 ;  /* 0x000000ff660b7207 */ /* 0x000fc80001000000 */
[----:B------:R-:W-:Y:S02]  /*6de0*/  ISETP.NE.U32.AND P4, PT, R11, RZ, PT ;  /* 0x000000ff0b00720c */ /* 0x000fe40003f85070 */
[----:B------:R-:W-:Y:S01]  /*6df0*/  SEL R11, R103, RZ, P2 ;  /* 0x000000ff670b7207 */ /* 0x000fe20001000000 */
[----:B------:R-:W1:Y:S01]  /*6e00*/  S2R R109, SR_TID.X ;  /* 0x00000000006d7919 */ /* 0x000e620000002100 */
[----:B------:R-:W-:-:S04]  /*6e10*/  IMAD.WIDE R36, R5, 0x4, R36 ;  /* 0x0000000405247825 */ /* 0x000fc800078e0224 */
[----:B---3--:R-:W-:-:S05]  /*6e20*/  IMAD.WIDE R26, R5, 0x4, R90 ;  /* 0x00000004051a7825 */ /* 0x008fca00078e025a */
[----:B------:R2:W-:Y:S02]  /*6e30*/  LDGSTS.E [R120+0x20000], desc[UR16][R26.64], P1 ;  /* 0x200000001a787fae */ /* 0x0005e40008921850 */
[----:B--2---:R-:W-:Y:S02]  /*6e40*/  IMAD.WIDE R26, R5, 0x4, R112 ;  /* 0x00000004051a7825 */ /* 0x004fe400078e0270 */
[----:B------:R-:W2:Y:S01]  /*6e50*/  LDL.LU.64 R112, [R1+0x28] ;  /* 0x0000280001707983 */ /* 0x000ea20000300a00 */
[----:B------:R-:W3:Y:S03]  /*6e60*/  S2R R91, SR_TID.X ;  /* 0x00000000005b7919 */ /* 0x000ee60000002100 */
[----:B------:R1:W-:Y:S04]  /*6e70*/  LDGSTS.E [R120+0x20008], desc[UR16][R26.64], P5 ;  /* 0x200080001a787fae */ /* 0x0003e8000a921850 */
[----:B------:R-:W-:Y:S04]  /*6e80*/  LDGSTS.E [R120+0x28000], desc[UR16][R88.64], P6 ;  /* 0x2800000058787fae */ /* 0x000fe8000b121850 */
[----:B------:R-:W-:Y:S01]  /*6e90*/  LDGSTS.E [R120+0x28008], desc[UR16][R86.64], P0 ;  /* 0x2800800056787fae */ /* 0x000fe20008121850 */
[----:B------:R-:W-:-:S02]  /*6ea0*/  ISETP.NE.U32.AND P1, PT, R11, RZ, PT ;  /* 0x000000ff0b00720c */ /* 0x000fc40003f25070 */
[--C-:B---3--:R-:W-:Y:S01]  /*6eb0*/  SHF.R.U32.HI R108, RZ, 0x8, R91.reuse ;  /* 0x00000008ff6c7819 */ /* 0x108fe2000001165b */
[----:B------:R3:W-:Y:S01]  /*6ec0*/  LDGSTS.E [R120+0x30000], desc[UR16][R36.64], P3 ;  /* 0x3000000024787fae */ /* 0x0007e20009921850 */
[----:B------:R-:W-:-:S04]  /*6ed0*/  SHF.R.U32.HI R91, RZ, 0x8, R91 ;  /* 0x00000008ff5b7819 */ /* 0x000fc8000001165b */
[----:B------:R-:W-:-:S04]  /*6ee0*/  SGXT.U32 R91, R91, 0x1 ;  /* 0x000000015b5b781a */ /* 0x000fc80000000000 */
[----:B------:R-:W-:-:S04]  /*6ef0*/  LOP3.LUT R91, R91, 0xe, RZ, 0xfc, !PT ;  /* 0x0000000e5b5b7812 */ /* 0x000fc800078efcff */
[----:B------:R-:W-:Y:S02]  /*6f00*/  ISETP.GE.AND P0, PT, R91, UR4, PT ;  /* 0x000000045b007c0c */ /* 0x000fe4000bf06270 */
[----:B------:R-:W4:Y:S01]  /*6f10*/  LDL.LU.64 R90, [R1+0x20] ;  /* 0x00002000015a7983 */ /* 0x000f220000300a00 */
[----:B------:R-:W-:Y:S02]  /*6f20*/  SEL R11, R94, RZ, P2 ;  /* 0x000000ff5e0b7207 */ /* 0x000fe40001000000 */
[----:B------:R-:W-:Y:S02]  /*6f30*/  SGXT.U32 R108, R108, 0x1 ;  /* 0x000000016c6c781a */ /* 0x000fe40000000000 */
[----:B------:R-:W-:Y:S02]  /*6f40*/  ISETP.NE.U32.AND P5, PT, R11, RZ, PT ;  /* 0x000000ff0b00720c */ /* 0x000fe40003fa5070 */
[----:B------:R-:W-:Y:S02]  /*6f50*/  SEL R11, R95, RZ, P2 ;  /* 0x000000ff5f0b7207 */ /* 0x000fe40001000000 */
[----:B------:R-:W-:-:S02]  /*6f60*/  LOP3.LUT R108, R108, 0x2c, RZ, 0xfc, !PT ;  /* 0x0000002c6c6c7812 */ /* 0x000fc400078efcff */
[----:B------:R-:W-:Y:S02]  /*6f70*/  ISETP.NE.U32.AND P6, PT, R11, RZ, PT ;  /* 0x000000ff0b00720c */ /* 0x000fe40003fc5070 */
[----:B------:R-:W-:Y:S02]  /*6f80*/  SEL R11, RZ, 0x4, P0 ;  /* 0x00000004ff0b7807 */ /* 0x000fe40000000000 */
[----:B------:R-:W-:Y:S02]  /*6f90*/  ISETP.GE.AND P0, PT, R108, UR4, PT ;  /* 0x000000046c007c0c */ /* 0x000fe4000bf06270 */
[----:B------:R-:W3:Y:S01]  /*6fa0*/  S2R R108, SR_TID.X ;  /* 0x00000000006c7919 */ /* 0x000ee20000002100 */
[----:B------:R-:W-:Y:S02]  /*6fb0*/  SEL R11, R11, RZ, P2 ;  /* 0x000000ff0b0b7207 */ /* 0x000fe40001000000 */
[----:B-1----:R-:W-:Y:S01]  /*6fc0*/  SEL R26, RZ, 0x4, P0 ;  /* 0x00000004ff1a7807 */ /* 0x002fe20000000000 */
[----:B------:R-:W-:Y:S01]  /*6fd0*/  IMAD.WIDE R82, R5, 0x4, R82 ;  /* 0x0000000405527825 */ /* 0x000fe200078e0252 */
[----:B------:R-:W-:-:S02]  /*6fe0*/  ISETP.NE.U32.AND P0, PT, R11, RZ, PT ;  /* 0x000000ff0b00720c */ /* 0x000fc40003f05070 */
[----:B------:R-:W-:Y:S01]  /*6ff0*/  SEL R11, R26, RZ, P2 ;  /* 0x000000ff1a0b7207 */ /* 0x000fe20001000000 */
[----:B------:R-:W-:Y:S01]  /*7000*/  IMAD.WIDE R84, R5, 0x4, R84 ;  /* 0x0000000405547825 */ /* 0x000fe200078e0254 */
[----:B------:R-:W-:Y:S01]  /*7010*/  LDGSTS.E [R120+0x30008], desc[UR16][R82.64], P4 ;  /* 0x3000800052787fae */ /* 0x000fe2000a121850 */
[----:B---3--:R-:W-:-:S03]  /*7020*/  SHF.R.U32.HI R108, RZ, 0x8, R108 ;  /* 0x00000008ff6c7819 */ /* 0x008fc6000001166c */
[----:B------:R-:W-:Y:S01]  /*7030*/  LDGSTS.E [R120+0x38000], desc[UR16][R84.64], P1 ;  /* 0x3800000054787fae */ /* 0x000fe20008921850 */
[----:B------:R-:W-:-:S04]  /*7040*/  SGXT.U32 R108, R108, 0x1 ;  /* 0x000000016c6c781a */ /* 0x000fc80000000000 */
[----:B------:R-:W-:-:S04]  /*7050*/  LOP3.LUT R108, R108, 0x2e, RZ, 0xfc, !PT ;  /* 0x0000002e6c6c7812 */ /* 0x000fc800078efcff */
[----:B------:R-:W-:Y:S02]  /*7060*/  ISETP.GE.AND P3, PT, R108, UR4, PT ;  /* 0x000000046c007c0c */ /* 0x000fe4000bf66270 */
[--C-:B------:R-:W-:Y:S02]  /*7070*/  SHF.R.U32.HI R108, RZ, 0x8, R109.reuse ;  /* 0x00000008ff6c7819 */ /* 0x100fe4000001166d */
[----:B------:R-:W-:Y:S02]  /*7080*/  SHF.R.U32.HI R109, RZ, 0x8, R109 ;  /* 0x00000008ff6d7819 */ /* 0x000fe4000001166d */
[----:B------:R-:W-:Y:S02]  /*7090*/  SGXT.U32 R108, R108, 0x1 ;  /* 0x000000016c6c781a */ /* 0x000fe40000000000 */
[----:B------:R-:W-:Y:S02]  /*70a0*/  SGXT.U32 R109, R109, 0x1 ;  /* 0x000000016d6d781a */ /* 0x000fe40000000000 */
[----:B------:R-:W-:-:S02]  /*70b0*/  LOP3.LUT R108, R108, 0x4e, RZ, 0xfc, !PT ;  /* 0x0000004e6c6c7812 */ /* 0x000fc400078efcff */
[----:B------:R-:W-:Y:S02]  /*70c0*/  LOP3.LUT R109, R109, 0x4c, RZ, 0xfc, !PT ;  /* 0x0000004c6d6d7812 */ /* 0x000fe400078efcff */
[----:B------:R-:W-:Y:S02]  /*70d0*/  ISETP.NE.U32.AND P4, PT, R11, RZ, PT ;  /* 0x000000ff0b00720c */ /* 0x000fe40003f85070 */
[----:B------:R-:W-:Y:S02]  /*70e0*/  SEL R11, RZ, 0x4, P3 ;  /* 0x00000004ff0b7807 */ /* 0x000fe40001800000 */
[----:B------:R-:W-:Y:S02]  /*70f0*/  ISETP.GE.AND P1, PT, R109, UR4, PT ;  /* 0x000000046d007c0c */ /* 0x000fe4000bf26270 */
[----:B------:R-:W-:Y:S02]  /*7100*/  ISETP.GE.AND P3, PT, R108, UR4, PT ;  /* 0x000000046c007c0c */ /* 0x000fe4000bf66270 */
[----:B------:R-:W3:Y:S01]  /*7110*/  LDL.LU.64 R108, [R1+0x10] ;  /* 0x00001000016c7983 */ /* 0x000ee20000300a00 */
[----:B------:R-:W-:-:S05]  /*7120*/  IMAD.WIDE R78, R5, 0x4, R78 ;  /* 0x00000004054e7825 */ /* 0x000fca00078e024e */
[----:B------:R-:W-:Y:S01]  /*7130*/  LDGSTS.E [R120+0x38008], desc[UR16][R78.64], P5 ;  /* 0x380080004e787fae */ /* 0x000fe2000a921850 */
[----:B------:R-:W-:Y:S02]  /*7140*/  SEL R11, R11, RZ, P2 ;  /* 0x000000ff0b0b7207 */ /* 0x000fe40001000000 */
[----:B------:R-:W-:Y:S02]  /*7150*/  SEL R36, RZ, 0x4, P1 ;  /* 0x00000004ff247807 */ /* 0x000fe40000800000 */
[----:B------:R-:W-:Y:S02]  /*7160*/  ISETP.NE.U32.AND P1, PT, R11, RZ, PT ;  /* 0x000000ff0b00720c */ /* 0x000fe40003f25070 */
[----:B------:R-:W-:Y:S02]  /*7170*/  SEL R11, RZ, 0x4, P3 ;  /* 0x00000004ff0b7807 */ /* 0x000fe40001800000 */
[----:B------:R-:W-:Y:S02]  /*7180*/  SEL R36, R36, RZ, P2 ;  /* 0x000000ff24247207 */ /* 0x000fe40001000000 */
[----:B------:R-:W-:-:S02]  /*7190*/  SEL R11, R11, RZ, P2 ;  /* 0x000000ff0b0b7207 */ /* 0x000fc40001000000 */
[----:B------:R-:W-:Y:S01]  /*71a0*/  ISETP.NE.U32.AND P3, PT, R36, RZ, PT ;  /* 0x000000ff2400720c */ /* 0x000fe20003f65070 */
[----:B--2---:R-:W-:Y:S02]  /*71b0*/  IMAD.WIDE R26, R5, 0x4, R112 ;  /* 0x00000004051a7825 */ /* 0x004fe400078e0270 */
[----:B------:R-:W1:Y:S03]  /*71c0*/  S2R R113, SR_TID.X ;  /* 0x0000000000717919 */ /* 0x000e660000002100 */
[----:B------:R4:W-:Y:S01]  /*71d0*/  LDGSTS.E [R121+0x20000], desc[UR16][R26.64], P6 ;  /* 0x200000001a797fae */ /* 0x0009e2000b121850 */
[--C-:B-1----:R-:W-:Y:S02]  /*71e0*/  SHF.R.U32.HI R112, RZ, 0x8, R113.reuse ;  /* 0x00000008ff707819 */ /* 0x102fe40000011671 */
[----:B------:R-:W-:-:S04]  /*71f0*/  SHF.R.U32.HI R113, RZ, 0x8, R113 ;  /* 0x00000008ff717819 */ /* 0x000fc80000011671 */
[----:B------:R-:W-:-:S04]  /*7200*/  SGXT.U32 R113, R113, 0x1 ;  /* 0x000000017171781a */ /* 0x000fc80000000000 */
[----:B------:R-:W-:-:S04]  /*7210*/  LOP3.LUT R113, R113, 0x6e, RZ, 0xfc, !PT ;  /* 0x0000006e71717812 */ /* 0x000fc800078efcff */
[----:B------:R-:W-:Y:S02]  /*7220*/  ISETP.GE.AND P6, PT, R113, UR4, PT ;  /* 0x0000000471007c0c */ /* 0x000fe4000bfc6270 */
[----:B------:R-:W1:Y:S01]  /*7230*/  S2R R113, SR_TID.X ;  /* 0x0000000000717919 */ /* 0x000e620000002100 */
[----:B------:R-:W-:-:S04]  /*7240*/  SGXT.U32 R112, R112, 0x1 ;  /* 0x000000017070781a */ /* 0x000fc80000000000 */
[----:B------:R-:W-:-:S04]  /*7250*/  LOP3.LUT R112, R112, 0x6c, RZ, 0xfc, !PT ;  /* 0x0000006c70707812 */ /* 0x000fc800078efcff */
[----:B------:R-:W-:-:S04]  /*7260*/  ISETP.GE.AND P5, PT, R112, UR4, PT ;  /* 0x0000000470007c0c */ /* 0x000fc8000bfa6270 */
[----:B------:R-:W-:Y:S02]  /*7270*/  SEL R36, RZ, 0x4, P5 ;  /* 0x00000004ff247807 */ /* 0x000fe40002800000 */
[----:B------:R-:W-:Y:S02]  /*7280*/  ISETP.NE.U32.AND P5, PT, R11, RZ, PT ;  /* 0x000000ff0b00720c */ /* 0x000fe40003fa5070 */
[----:B------:R-:W-:Y:S02]  /*7290*/  SEL R11, RZ, 0x4, P6 ;  /* 0x00000004ff0b7807 */ /* 0x000fe40003000000 */
[----:B-1----:R-:W-:-:S04]  /*72a0*/  SHF.R.U32.HI R113, RZ, 0x8, R113 ;  /* 0x00000008ff717819 */ /* 0x002fc80000011671 */
[----:B------:R-:W-:-:S04]  /*72b0*/  SGXT.U32 R113, R113, 0x1 ;  /* 0x000000017171781a */ /* 0x000fc80000000000 */
[----:B------:R-:W-:-:S04]  /*72c0*/  LOP3.LUT R113, R113, 0x10, RZ, 0xfc, !PT ;  /* 0x0000001071717812 */ /* 0x000fc800078efcff */
[----:B------:R-:W-:Y:S02]  /*72d0*/  ISETP.GE.AND P6, PT, R113, UR4, PT ;  /* 0x0000000471007c0c */ /* 0x000fe4000bfc6270 */
[----:B------:R-:W1:Y:S01]  /*72e0*/  S2R R113, SR_TID.X ;  /* 0x0000000000717919 */ /* 0x000e620000002100 */
[----:B----4-:R-:W-:Y:S02]  /*72f0*/  IMAD.WIDE R26, R5, 0x4, R90 ;  /* 0x00000004051a7825 */ /* 0x010fe400078e025a */
[----:B------:R-:W2:Y:S04]  /*7300*/  LDL.LU.64 R90, [R1+0x8] ;  /* 0x00000800015a7983 */ /* 0x000ea80000300a00 */
[----:B------:R4:W-:Y:S02]  /*7310*/  LDGSTS.E [R121+0x20008], desc[UR16][R26.64], P0 ;  /* 0x200080001a797fae */ /* 0x0009e40008121850 */
[----:B----4-:R-:W-:-:S02]  /*7320*/  SEL R26, R11, RZ, P2 ;  /* 0x000000ff0b1a7207 */ /* 0x010fc40001000000 */
[----:B-1----:R-:W-:-:S04]  /*7330*/  SHF.R.U32.HI R113, RZ, 0x8, R113 ;  /* 0x00000008ff717819 */ /* 0x002fc80000011671 */
[----:B------:R-:W-:-:S04]  /*7340*/  SGXT.U32 R113, R113, 0x1 ;  /* 0x000000017171781a */ /* 0x000fc80000000000 */
[----:B------:R-:W-:Y:S02]  /*7350*/  LOP3.LUT R113, R113, 0x12, RZ, 0xfc, !PT ;  /* 0x0000001271717812 */ /* 0x000fe400078efcff */
[----:B------:R-:W-:Y:S02]  /*7360*/  SEL R11, RZ, 0x4, P6 ;  /* 0x00000004ff0b7807 */ /* 0x000fe40003000000 */
[----:B------:R-:W-:Y:S02]  /*7370*/  ISETP.GE.AND P6, PT, R113, UR4, PT ;  /* 0x0000000471007c0c */ /* 0x000fe4000bfc6270 */
[----:B------:R-:W1:Y:S01]  /*7380*/  S2R R113, SR_TID.X ;  /* 0x0000000000717919 */ /* 0x000e620000002100 */
[----:B------:R-:W-:-:S04]  /*7390*/  IMAD.WIDE R74, R5, 0x4, R74 ;  /* 0x00000004054a7825 */ /* 0x000fc800078e024a */
[C---:B------:R-:W-:Y:S01]  /*73a0*/  IMAD.WIDE R76, R5.reuse, 0x4, R76 ;  /* 0x00000004054c7825 */ /* 0x040fe200078e024c */
[----:B------:R-:W-:Y:S03]  /*73b0*/  LDGSTS.E [R121+0x28000], desc[UR16][R74.64], P4 ;  /* 0x280000004a797fae */ /* 0x000fe6000a121850 */
[C---:B------:R-:W-:Y:S01]  /*73c0*/  IMAD.WIDE R72, R5.reuse, 0x4, R72 ;  /* 0x0000000405487825 */ /* 0x040fe200078e0248 */
[----:B------:R-:W-:Y:S03]  /*73d0*/  LDGSTS.E [R121+0x28008], desc[UR16][R76.64], P1 ;  /* 0x280080004c797fae */ /* 0x000fe60008921850 */
[----:B------:R-:W-:Y:S01]  /*73e0*/  IMAD.WIDE R58, R5, 0x4, R58 ;  /* 0x00000004053a7825 */ /* 0x000fe200078e023a */
[----:B------:R-:W-:Y:S04]  /*73f0*/  LDGSTS.E [R121+0x30000], desc[UR16][R72.64], P3 ;  /* 0x3000000048797fae */ /* 0x000fe80009921850 */
[----:B------:R-:W-:Y:S01]  /*7400*/  LDGSTS.E [R121+0x30008], desc[UR16][R58.64], P5 ;  /* 0x300080003a797fae */ /* 0x000fe2000a921850 */
[----:B-1----:R-:W-:-:S04]  /*7410*/  SHF.R.U32.HI R112, RZ, 0x8, R113 ;  /* 0x00000008ff707819 */ /* 0x002fc80000011671 */
[----:B------:R-:W-:-:S04]  /*7420*/  SGXT.U32 R112, R112, 0x1 ;  /* 0x000000017070781a */ /* 0x000fc80000000000 */
[----:B------:R-:W-:Y:S02]  /*7430*/  LOP3.LUT R112, R112, 0x32, RZ, 0xfc, !PT ;  /* 0x0000003270707812 */ /* 0x000fe400078efcff */
[--C-:B------:R-:W-:Y:S02]  /*7440*/  SHF.R.U32.HI R117, RZ, 0x8, R113.reuse ;  /* 0x00000008ff757819 */ /* 0x100fe40000011671 */
[----:B------:R-:W-:Y:S02]  /*7450*/  ISETP.GE.AND P5, PT, R112, UR4, PT ;  /* 0x0000000470007c0c */ /* 0x000fe4000bfa6270 */
[--C-:B------:R-:W-:Y:S02]  /*7460*/  SHF.R.U32.HI R112, RZ, 0x8, R113.reuse ;  /* 0x00000008ff707819 */ /* 0x100fe40000011671 */
[----:B------:R-:W-:-:S04]  /*7470*/  SHF.R.U32.HI R113, RZ, 0x8, R113 ;  /* 0x00000008ff717819 */ /* 0x000fc80000011671 */
[----:B------:R-:W-:-:S04]  /*7480*/  SGXT.U32 R113, R113, 0x1 ;  /* 0x000000017171781a */ /* 0x000fc80000000000 */
[----:B------:R-:W-:Y:S02]  /*7490*/  LOP3.LUT R113, R113, 0x52, RZ, 0xfc, !PT ;  /* 0x0000005271717812 */ /* 0x000fe400078efcff */
[----:B------:R-:W-:Y:S02]  /*74a0*/  SEL R27, RZ, 0x4, P5 ;  /* 0x00000004ff1b7807 */ /* 0x000fe40002800000 */
[----:B------:R-:W-:Y:S02]  /*74b0*/  SGXT.U32 R117, R117, 0x1 ;  /* 0x000000017575781a */ /* 0x000fe40000000000 */
[----:B------:R-:W-:Y:S02]  /*74c0*/  ISETP.GE.AND P5, PT, R113, UR4, PT ;  /* 0x0000000471007c0c */ /* 0x000fe4000bfa6270 */
[----:B------:R-:W1:Y:S01]  /*74d0*/  S2R R113, SR_TID.X ;  /* 0x0000000000717919 */ /* 0x000e620000002100 */
[----:B------:R-:W-:Y:S02]  /*74e0*/  LOP3.LUT R117, R117, 0x30, RZ, 0xfc, !PT ;  /* 0x0000003075757812 */ /* 0x000fe400078efcff */
[----:B------:R-:W-:-:S02]  /*74f0*/  SGXT.U32 R112, R112, 0x1 ;  /* 0x000000017070781a */ /* 0x000fc40000000000 */
[----:B------:R-:W-:Y:S02]  /*7500*/  ISETP.NE.U32.AND P4, PT, R26, RZ, PT ;  /* 0x000000ff1a00720c */ /* 0x000fe40003f85070 */
[----:B------:R-:W-:Y:S02]  /*7510*/  SEL R26, R11, RZ, P2 ;  /* 0x000000ff0b1a7207 */ /* 0x000fe40001000000 */
[----:B------:R-:W-:Y:S02]  /*7520*/  SEL R11, RZ, 0x4, P6 ;  /* 0x00000004ff0b7807 */ /* 0x000fe40003000000 */
[----:B------:R-:W-:Y:S02]  /*7530*/  ISETP.GE.AND P6, PT, R117, UR4, PT ;  /* 0x0000000475007c0c */ /* 0x000fe4000bfc6270 */
[----:B------:R-:W-:Y:S02]  /*7540*/  LOP3.LUT R112, R112, 0x50, RZ, 0xfc, !PT ;  /* 0x0000005070707812 */ /* 0x000fe400078efcff */
[----:B------:R-:W-:-:S02]  /*7550*/  ISETP.NE.U32.AND P1, PT, R26, RZ, PT ;  /* 0x000000ff1a00720c */ /* 0x000fc40003f25070 */
[----:B------:R-:W-:Y:S02]  /*7560*/  SEL R26, RZ, 0x4, P6 ;  /* 0x00000004ff1a7807 */ /* 0x000fe40003000000 */
[----:B------:R-:W-:Y:S02]  /*7570*/  ISETP.GE.AND P6, PT, R112, UR4, PT ;  /* 0x0000000470007c0c */ /* 0x000fe4000bfc6270 */
[----:B------:R-:W4:Y:S01]  /*7580*/  S2R R112, SR_TID.X ;  /* 0x0000000000707919 */ /* 0x000f220000002100 */
[----:B------:R-:W-:-:S04]  /*7590*/  SEL R36, R36, RZ, P2 ;  /* 0x000000ff24247207 */ /* 0x000fc80001000000 */
[----:B------:R-:W-:Y:S01]  /*75a0*/  ISETP.NE.U32.AND P0, PT, R36, RZ, PT ;  /* 0x000000ff2400720c */ /* 0x000fe20003f05070 */
[----:B------:R-:W-:Y:S01]  /*75b0*/  IMAD.WIDE R66, R5, 0x4, R66 ;  /* 0x0000000405427825 */ /* 0x000fe200078e0242 */
[----:B-1----:R-:W-:-:S03]  /*75c0*/  SHF.R.U32.HI R113, RZ, 0x8, R113 ;  /* 0x00000008ff717819 */ /* 0x002fc60000011671 */
[----:B------:R-:W-:Y:S01]  /*75d0*/  IMAD.WIDE R68, R5, 0x4, R68 ;  /* 0x0000000405447825 */ /* 0x000fe200078e0244 */
[----:B------:R-:W-:Y:S02]  /*75e0*/  SEL R11, R11, RZ, P2 ;  /* 0x000000ff0b0b7207 */ /* 0x000fe40001000000 */
[----:B------:R-:W-:Y:S02]  /*75f0*/  SGXT.U32 R113, R113, 0x1 ;  /* 0x000000017171781a */ /* 0x000fe40000000000 */
[----:B------:R-:W-:-:S03]  /*7600*/  ISETP.NE.U32.AND P3, PT, R11, RZ, PT ;  /* 0x000000ff0b00720c */ /* 0x000fc60003f65070 */
[----:B------:R-:W-:Y:S01]  /*7610*/  LDGSTS.E [R121+0x38000], desc[UR16][R66.64], P0 ;  /* 0x3800000042797fae */ /* 0x000fe20008121850 */
[----:B------:R-:W-:Y:S02]  /*7620*/  LOP3.LUT R113, R113, 0x70, RZ, 0xfc, !PT ;  /* 0x0000007071717812 */ /* 0x000fe400078efcff */
[----:B------:R-:W-:Y:S01]  /*7630*/  SEL R26, R26, RZ, P2 ;  /* 0x000000ff1a1a7207 */ /* 0x000fe20001000000 */
[----:B------:R-:W-:Y:S01]  /*7640*/  LDGSTS.E [R121+0x38008], desc[UR16][R68.64], P4 ;  /* 0x3800800044797fae */ /* 0x000fe2000a121850 */
[----:B------:R-:W-:Y:S02]  /*7650*/  SEL R11, RZ, 0x4, P6 ;  /* 0x00000004ff0b7807 */ /* 0x000fe40003000000 */
[----:B------:R-:W-:Y:S02]  /*7660*/  ISETP.GE.AND P4, PT, R113, UR4, PT ;  /* 0x0000000471007c0c */ /* 0x000fe4000bf86270 */
[----:B------:R-:W-:Y:S02]  /*7670*/  ISETP.NE.U32.AND P0, PT, R26, RZ, PT ;  /* 0x000000ff1a00720c */ /* 0x000fe40003f05070 */
[----:B------:R-:W-:-:S02]  /*7680*/  SEL R11, R11, RZ, P2 ;  /* 0x000000ff0b0b7207 */ /* 0x000fc40001000000 */
[----:B----4-:R-:W-:Y:S02]  /*7690*/  SHF.R.U32.HI R113, RZ, 0x8, R112 ;  /* 0x00000008ff717819 */ /* 0x010fe40000011670 */
[----:B------:R-:W-:Y:S01]  /*76a0*/  SEL R26, RZ, 0x4, P5 ;  /* 0x00000004ff1a7807 */ /* 0x000fe20002800000 */
[----:B---3--:R-:W-:Y:S01]  /*76b0*/  IMAD.WIDE R36, R5, 0x4, R108 ;  /* 0x0000000405247825 */ /* 0x008fe200078e026c */
[----:B------:R-:W-:Y:S02]  /*76c0*/  SGXT.U32 R113, R113, 0x1 ;  /* 0x000000017171781a */ /* 0x000fe40000000000 */
[----:B------:R-:W-:Y:S02]  /*76d0*/  ISETP.NE.U32.AND P5, PT, R11, RZ, PT ;  /* 0x000000ff0b00720c */ /* 0x000fe40003fa5070 */
[----:B------:R-:W-:Y:S01]  /*76e0*/  SEL R11, R26, RZ, P2 ;  /* 0x000000ff1a0b7207 */ /* 0x000fe20001000000 */
[----:B------:R-:W-:Y:S01]  /*76f0*/  LDGSTS.E [R122+0x20000], desc[UR16][R36.64], P1 ;  /* 0x20000000247a7fae */ /* 0x000fe20008921850 */
[----:B------:R-:W-:-:S02]  /*7700*/  LOP3.LUT R113, R113, 0x72, RZ, 0xfc, !PT ;  /* 0x0000007271717812 */ /* 0x000fc400078efcff */
[----:B------:R-:W-:Y:S02]  /*7710*/  ISETP.NE.U32.AND P1, PT, R11, RZ, PT ;  /* 0x000000ff0b00720c */ /* 0x000fe40003f25070 */
[----:B------:R-:W-:Y:S02]  /*7720*/  SEL R11, RZ, 0x4, P4 ;  /* 0x00000004ff0b7807 */ /* 0x000fe40002000000 */
[----:B------:R-:W-:Y:S02]  /*7730*/  SHF.R.U32.HI R108, RZ, 0x8, R112 ;  /* 0x00000008ff6c7819 */ /* 0x000fe40000011670 */
[----:B------:R-:W-:Y:S02]  /*7740*/  ISETP.GE.AND P4, PT, R113, UR4, PT ;  /* 0x0000000471007c0c */ /* 0x000fe4000bf86270 */
[----:B------:R-:W3:Y:S01]  /*7750*/  LDL.LU.64 R112, [R1] ;  /* 0x0000000001707983 */ /* 0x000ee20000300a00 */
[----:B------:R-:W-:Y:S02]  /*7760*/  SEL R27, R27, RZ, P2 ;  /* 0x000000ff1b1b7207 */ /* 0x000fe40001000000 */
[----:B------:R-:W-:Y:S01]  /*7770*/  SGXT.U32 R108, R108, 0x1 ;  /* 0x000000016c6c781a */ /* 0x000fe20000000000 */
[----:B------:R-:W-:Y:S01]  /*7780*/  IMAD.WIDE R62, R5, 0x4, R62 ;  /* 0x00000004053e7825 */ /* 0x000fe200078e023e */
[----:B------:R-:W-:Y:S01]  /*7790*/  ISETP.NE.U32.AND P6, PT, R27, RZ, PT ;  /* 0x000000ff1b00720c */ /* 0x000fe20003fc5070 */
[----:B------:R-:W4:Y:S01]  /*77a0*/  LDL.LU.64 R106, [R1+0x160] ;  /* 0x00016000016a7983 */ /* 0x000f220000300a00 */
[----:B------:R-:W-:Y:S01]  /*77b0*/  LOP3.LUT R108, R108, 0x14, RZ, 0xfc, !PT ;  /* 0x000000146c6c7812 */ /* 0x000fe200078efcff */
[----:B------:R-:W-:Y:S01]  /*77c0*/  IMAD.WIDE R64, R5, 0x4, R64 ;  /* 0x0000000405407825 */ /* 0x000fe200078e0240 */
[----:B------:R-:W-:Y:S01]  /*77d0*/  SEL R11, R11, RZ, P2 ;  /* 0x000000ff0b0b7207 */ /* 0x000fe20001000000 */
[----:B------:R-:W4:Y:S02]  /*77e0*/  LDL.LU.64 R110, [R1+0x158] ;  /* 0x00015800016e7983 */ /* 0x000f240000300a00 */
[----:B------:R-:W-:-:S02]  /*77f0*/  IMAD.WIDE R70, R5, 0x4, R70 ;  /* 0x0000000405467825 */ /* 0x000fc400078e0246 */
[----:B------:R-:W4:Y:S02]  /*7800*/  LDL.LU.64 R88, [R1+0x148] ;  /* 0x0001480001587983 */ /* 0x000f240000300a00 */
[C---:B------:R-:W-:Y:S02]  /*7810*/  IMAD.WIDE R56, R5.reuse, 0x4, R56 ;  /* 0x0000000405387825 */ /* 0x040fe400078e0238 */
[----:B------:R-:W4:Y:S02]  /*7820*/  LDL.LU.64 R116, [R1+0x138] ;  /* 0x0001380001747983 */ /* 0x000f240000300a00 */
[----:B--2---:R-:W-:-:S05]  /*7830*/  IMAD.WIDE R26, R5, 0x4, R90 ;  /* 0x00000004051a7825 */ /* 0x004fca00078e025a */
[----:B------:R1:W-:Y:S01]  /*7840*/  LDGSTS.E [R122+0x20008], desc[UR16][R26.64], P3 ;  /* 0x200080001a7a7fae */ /* 0x0003e20009921850 */
[----:B------:R-:W-:Y:S02]  /*7850*/  ISETP.GE.AND P3, PT, R108, UR4, PT ;  /* 0x000000046c007c0c */ /* 0x000fe4000bf66270 */
[----:B------:R-:W2:Y:S01]  /*7860*/  S2R R108, SR_TID.X ;  /* 0x00000000006c7919 */ /* 0x000ea20000002100 */
[----:B------:R-:W-:Y:S04]  /*7870*/  LDGSTS.E [R122+0x28000], desc[UR16][R62.64], P0 ;  /* 0x280000003e7a7fae */ /* 0x000fe80008121850 */
[----:B------:R-:W-:Y:S01]  /*7880*/  LDGSTS.E [R122+0x28008], desc[UR16][R64.64], P6 ;  /* 0x28008000407a7fae */ /* 0x000fe2000b121850 */
[----:B--2---:R-:W-:-:S03]  /*7890*/  SHF.R.U32.HI R91, RZ, 0x8, R108 ;  /* 0x00000008ff5b7819 */ /* 0x004fc6000001166c */
[----:B------:R-:W-:Y:S01]  /*78a0*/  LDGSTS.E [R122+0x30000], desc[UR16][R70.64], P5 ;  /* 0x30000000467a7fae */ /* 0x000fe2000a921850 */
[----:B------:R-:W-:Y:S02]  /*78b0*/  SHF.R.U32.HI R108, RZ, 0x8, R108 ;  /* 0x00000008ff6c7819 */ /* 0x000fe4000001166c */
[----:B-1----:R-:W-:Y:S01]  /*78c0*/  SEL R26, RZ, 0x4, P4 ;  /* 0x00000004ff1a7807 */ /* 0x002fe20002000000 */
[----:B------:R-:W-:Y:S01]  /*78d0*/  LDGSTS.E [R122+0x30008], desc[UR16][R56.64], P1 ;  /* 0x30008000387a7fae */ /* 0x000fe20008921850 */
[----:B------:R-:W-:-:S04]  /*78e0*/  SGXT.U32 R108, R108, 0x1 ;  /* 0x000000016c6c781a */ /* 0x000fc80000000000 */
[----:B------:R-:W-:-:S04]  /*78f0*/  LOP3.LUT R108, R108, 0x34, RZ, 0xfc, !PT ;  /* 0x000000346c6c7812 */ /* 0x000fc800078efcff */
[----:B------:R-:W-:Y:S02]  /*7900*/  ISETP.GE.AND P6, PT, R108, UR4, PT ;  /* 0x000000046c007c0c */ /* 0x000fe4000bfc6270 */
[----:B------:R-:W1:Y:S01]  /*7910*/  S2R R108, SR_TID.X ;  /* 0x00000000006c7919 */ /* 0x000e620000002100 */
[----:B------:R-:W-:Y:S02]  /*7920*/  SEL R26, R26, RZ, P2 ;  /* 0x000000ff1a1a7207 */ /* 0x000fe40001000000 */
[----:B------:R-:W-:Y:S02]  /*7930*/  ISETP.NE.U32.AND P0, PT, R11, RZ, PT ;  /* 0x000000ff0b00720c */ /* 0x000fe40003f05070 */
[----:B------:R-:W-:Y:S02]  /*7940*/  SGXT.U32 R91, R91, 0x1 ;  /* 0x000000015b5b781a */ /* 0x000fe40000000000 */
[----:B------:R-:W-:Y:S02]  /*7950*/  SEL R11, RZ, 0x4, P3 ;  /* 0x00000004ff0b7807 */ /* 0x000fe40001800000 */
[----:B------:R-:W-:-:S02]  /*7960*/  ISETP.NE.U32.AND P3, PT, R26, RZ, PT ;  /* 0x000000ff1a00720c */ /* 0x000fc40003f65070 */
[----:B------:R-:W-:Y:S02]  /*7970*/  SEL R26, RZ, 0x4, P6 ;  /* 0x00000004ff1a7807 */ /* 0x000fe40003000000 */
[----:B------:R-:W-:Y:S02]  /*7980*/  LOP3.LUT R91, R91, 0x16, RZ, 0xfc, !PT ;  /* 0x000000165b5b7812 */ /* 0x000fe400078efcff */
[----:B-1----:R-:W-:-:S04]  /*7990*/  SHF.R.U32.HI R108, RZ, 0x8, R108 ;  /* 0x00000008ff6c7819 */ /* 0x002fc8000001166c */
[----:B------:R-:W-:-:S04]  /*79a0*/  SGXT.U32 R108, R108, 0x1 ;  /* 0x000000016c6c781a */ /* 0x000fc80000000000 */
[----:B------:R-:W-:-:S04]  /*79b0*/  LOP3.LUT R108, R108, 0x36, RZ, 0xfc, !PT ;  /* 0x000000366c6c7812 */ /* 0x000fc800078efcff */
[----:B------:R-:W-:Y:S02]  /*79c0*/  ISETP.GE.AND P6, PT, R108, UR4, PT ;  /* 0x000000046c007c0c */ /* 0x000fe4000bfc6270 */
[----:B------:R-:W1:Y:S01]  /*79d0*/  S2R R108, SR_TID.X ;  /* 0x00000000006c7919 */ /* 0x000e620000002100 */
[----:B------:R-:W-:Y:S02]  /*79e0*/  ISETP.GE.AND P4, PT, R91, UR4, PT ;  /* 0x000000045b007c0c */ /* 0x000fe4000bf86270 */
[----:B------:R-:W-:Y:S02]  /*79f0*/  SEL R11, R11, RZ, P2 ;  /* 0x000000ff0b0b7207 */ /* 0x000fe40001000000 */
[----:B------:R-:W-:Y:S02]  /*7a00*/  SEL R27, RZ, 0x4, P4 ;  /* 0x00000004ff1b7807 */ /* 0x000fe40002000000 */
[----:B------:R-:W-:Y:S02]  /*7a10*/  SEL R26, R26, RZ, P2 ;  /* 0x000000ff1a1a7207 */ /* 0x000fe40001000000 */
[----:B------:R-:W-:-:S02]  /*7a20*/  ISETP.NE.U32.AND P4, PT, R11, RZ, PT ;  /* 0x000000ff0b00720c */ /* 0x000fc40003f85070 */
[----:B------:R-:W-:Y:S02]  /*7a30*/  SEL R11, R27, RZ, P2 ;  /* 0x000000ff1b0b7207 */ /* 0x000fe40001000000 */
[----:B------:R-:W-:Y:S02]  /*7a40*/  ISETP.NE.U32.AND P1, PT, R26, RZ, PT ;  /* 0x000000ff1a00720c */ /* 0x000fe40003f25070 */
[----:B------:R-:W-:Y:S02]  /*7a50*/  ISETP.NE.U32.AND P5, PT, R11, RZ, PT ;  /* 0x000000ff0b00720c */ /* 0x000fe40003fa5070 */
[----:B------:R-:W-:Y:S02]  /*7a60*/  SEL R11, RZ, 0x4, P6 ;  /* 0x00000004ff0b7807 */ /* 0x000fe40003000000 */
[----:B-1----:R-:W-:-:S04]  /*7a70*/  SHF.R.U32.HI R108, RZ, 0x8, R108 ;  /* 0x00000008ff6c7819 */ /* 0x002fc8000001166c */
[----:B------:R-:W-:-:S04]  /*7a80*/  SGXT.U32 R108, R108, 0x1 ;  /* 0x000000016c6c781a */ /* 0x000fc80000000000 */
[----:B------:R-:W-:-:S04]  /*7a90*/  LOP3.LUT R108, R108, 0x54, RZ, 0xfc, !PT ;  /* 0x000000546c6c7812 */ /* 0x000fc800078efcff */
[----:B------:R-:W-:Y:S01]  /*7aa0*/  ISETP.GE.AND P6, PT, R108, UR4, PT ;  /* 0x000000046c007c0c */ /* 0x000fe2000bfc6270 */
[----:B---3--:R-:W-:Y:S02]  /*7ab0*/  IMAD.WIDE R26, R5, 0x4, R112 ;  /* 0x00000004051a7825 */ /* 0x008fe400078e0270 */
[----:B------:R-:W1:Y:S01]  /*7ac0*/  S2R R113, SR_TID.X ;  /* 0x0000000000717919 */ /* 0x000e620000002100 */
[----:B------:R-:W-:Y:S02]  /*7ad0*/  SEL R36, R11, RZ, P2 ;  /* 0x000000ff0b247207 */ /* 0x000fe40001000000 */
[----:B------:R-:W-:Y:S01]  /*7ae0*/  SEL R11, RZ, 0x4, P6 ;  /* 0x00000004ff0b7807 */ /* 0x000fe20003000000 */
[----:B------:R-:W-:-:S04]  /*7af0*/  IMAD.WIDE R60, R5, 0x4, R60 ;  /* 0x00000004053c7825 */ /* 0x000fc800078e023c */
[----:B------:R-:W-:Y:S01]  /*7b00*/  IMAD.WIDE R54, R5, 0x4, R54 ;  /* 0x0000000405367825 */ /* 0x000fe200078e0236 */
[----:B------:R-:W-:Y:S04]  /*7b10*/  LDGSTS.E [R122+0x38000], desc[UR16][R60.64], P0 ;  /* 0x380000003c7a7fae */ /* 0x000fe80008121850 */
[----:B------:R-:W-:Y:S04]  /*7b20*/  LDGSTS.E [R122+0x38008], desc[UR16][R54.64], P3 ;  /* 0x38008000367a7fae */ /* 0x000fe80009921850 */
[----:B------:R2:W-:Y:S01]  /*7b30*/  LDGSTS.E [R123+0x20000], desc[UR16][R26.64], P4 ;  /* 0x200000001a7b7fae */ /* 0x0005e2000a121850 */
[----:B-1----:R-:W-:-:S04]  /*7b40*/  SHF.R.U32.HI R108, RZ, 0x8, R113 ;  /* 0x00000008ff6c7819 */ /* 0x002fc80000011671 */
[----:B------:R-:W-:-:S04]  /*7b50*/  SGXT.U32 R108, R108, 0x1 ;  /* 0x000000016c6c781a */ /* 0x000fc80000000000 */
[----:B------:R-:W-:Y:S02]  /*7b60*/  LOP3.LUT R108, R108, 0x56, RZ, 0xfc, !PT ;  /* 0x000000566c6c7812 */ /* 0x000fe400078efcff */
[----:B------:R-:W-:Y:S02]  /*7b70*/  SHF.R.U32.HI R112, RZ, 0x8, R113 ;  /* 0x00000008ff707819 */ /* 0x000fe40000011671 */
[----:B------:R-:W-:Y:S02]  /*7b80*/  ISETP.GE.AND P6, PT, R108, UR4, PT ;  /* 0x000000046c007c0c */ /* 0x000fe4000bfc6270 */
[----:B------:R-:W1:Y:S01]  /*7b90*/  S2R R108, SR_TID.X ;  /* 0x00000000006c7919 */ /* 0x000e620000002100 */
[----:B------:R-:W-:-:S04]  /*7ba0*/  SGXT.U32 R112, R112, 0x1 ;  /* 0x000000017070781a */ /* 0x000fc80000000000 */
[----:B------:R-:W-:-:S04]  /*7bb0*/  LOP3.LUT R112, R112, 0x74, RZ, 0xfc, !PT ;  /* 0x0000007470707812 */ /* 0x000fc800078efcff */
[----:B------:R-:W-:Y:S02]  /*7bc0*/  ISETP.GE.AND P4, PT, R112, UR4, PT ;  /* 0x0000000470007c0c */ /* 0x000fe4000bf86270 */
[--C-:B------:R-:W-:Y:S02]  /*7bd0*/  SHF.R.U32.HI R112, RZ, 0x8, R113.reuse ;  /* 0x00000008ff707819 */ /* 0x100fe40000011671 */
[----:B------:R-:W-:-:S04]  /*7be0*/  SHF.R.U32.HI R113, RZ, 0x8, R113 ;  /* 0x00000008ff717819 */ /* 0x000fc80000011671 */
[----:B------:R-:W-:Y:S02]  /*7bf0*/  SGXT.U32 R113, R113, 0x1 ;  /* 0x000000017171781a */ /* 0x000fe40000000000 */
[----:B------:R-:W-:Y:S02]  /*7c00*/  SGXT.U32 R112, R112, 0x1 ;  /* 0x000000017070781a */ /* 0x000fe40000000000 */
[----:B------:R-:W-:Y:S02]  /*7c10*/  LOP3.LUT R113, R113, 0x18, RZ, 0xfc, !PT ;  /* 0x0000001871717812 */ /* 0x000fe400078efcff */
[----:B--2---:R-:W-:Y:S02]  /*7c20*/  SEL R27, RZ, 0x4, P4 ;  /* 0x00000004ff1b7807 */ /* 0x004fe40002000000 */
[----:B------:R-:W-:Y:S02]  /*7c30*/  SEL R11, R11, RZ, P2 ;  /* 0x000000ff0b0b7207 */ /* 0x000fe40001000000 */
[----:B------:R-:W-:-:S02]  /*7c40*/  LOP3.LUT R112, R112, 0x76, RZ, 0xfc, !PT ;  /* 0x0000007670707812 */ /* 0x000fc400078efcff */
[----:B------:R-:W-:Y:S02]  /*7c50*/  ISETP.GE.AND P4, PT, R113, UR4, PT ;  /* 0x0000000471007c0c */ /* 0x000fe4000bf86270 */
[----:B------:R-:W2:Y:S01]  /*7c60*/  S2R R113, SR_TID.X ;  /* 0x0000000000717919 */ /* 0x000ea20000002100 */
[----:B------:R-:W-:Y:S02]  /*7c70*/  ISETP.NE.U32.AND P0, PT, R36, RZ, PT ;  /* 0x000000ff2400720c */ /* 0x000fe40003f05070 */
[----:B------:R-:W-:Y:S02]  /*7c80*/  SEL R26, RZ, 0x4, P6 ;  /* 0x00000004ff1a7807 */ /* 0x000fe40003000000 */
[----:B------:R-:W-:Y:S02]  /*7c90*/  ISETP.NE.U32.AND P3, PT, R11, RZ, PT ;  /* 0x000000ff0b00720c */ /* 0x000fe40003f65070 */
[----:B------:R-:W-:Y:S02]  /*7ca0*/  ISETP.GE.AND P6, PT, R112, UR4, PT ;  /* 0x0000000470007c0c */ /* 0x000fe4000bfc6270 */
[----:B-1----:R-:W-:Y:S01]  /*7cb0*/  SHF.R.U32.HI R112, RZ, 0x8, R108 ;  /* 0x00000008ff707819 */ /* 0x002fe2000001166c */
[----:B------:R-:W-:-:S03]  /*7cc0*/  IMAD.WIDE R46, R5, 0x4, R46 ;  /* 0x00000004052e7825 */ /* 0x000fc600078e022e */
[----:B------:R-:W-:Y:S01]  /*7cd0*/  SGXT.U32 R112, R112, 0x1 ;  /* 0x000000017070781a */ /* 0x000fe20000000000 */
[C---:B------:R-:W-:Y:S01]  /*7ce0*/  IMAD.WIDE R50, R5.reuse, 0x4, R50 ;  /* 0x0000000405327825 */ /* 0x040fe200078e0232 */
[----:B------:R-:W-:Y:S03]  /*7cf0*/  LDGSTS.E [R123+0x20008], desc[UR16][R46.64], P5 ;  /* 0x200080002e7b7fae */ /* 0x000fe6000a921850 */
[C---:B------:R-:W-:Y:S01]  /*7d00*/  IMAD.WIDE R52, R5.reuse, 0x4, R52 ;  /* 0x0000000405347825 */ /* 0x040fe200078e0234 */
[----:B------:R-:W-:Y:S01]  /*7d10*/  LOP3.LUT R112, R112, 0x3a, RZ, 0xfc, !PT ;  /* 0x0000003a70707812 */ /* 0x000fe200078efcff */
[----:B------:R-:W-:Y:S02]  /*7d20*/  LDGSTS.E [R123+0x28000], desc[UR16][R50.64], P1 ;  /* 0x28000000327b7fae */ /* 0x000fe40008921850 */
[----:B------:R-:W-:Y:S02]  /*7d30*/  IMAD.WIDE R48, R5, 0x4, R48 ;  /* 0x0000000405307825 */ /* 0x000fe400078e0230 */
[----:B------:R-:W-:Y:S04]  /*7d40*/  LDGSTS.E [R123+0x28008], desc[UR16][R52.64], P0 ;  /* 0x28008000347b7fae */ /* 0x000fe80008121850 */
[----:B------:R-:W-:Y:S01]  /*7d50*/  LDGSTS.E [R123+0x30000], desc[UR16][R48.64], P3 ;  /* 0x30000000307b7fae */ /* 0x000fe20009921850 */
[----:B------:R-:W-:-:S02]  /*7d60*/  ISETP.GE.AND P3, PT, R112, UR4, PT ;  /* 0x0000000470007c0c */ /* 0x000fc4000bf66270 */
[----:B------:R-:W1:Y:S01]  /*7d70*/  S2R R112, SR_TID.X ;  /* 0x0000000000707919 */ /* 0x000e620000002100 */
[----:B--2---:R-:W-:Y:S02]  /*7d80*/  SHF.R.U32.HI R91, RZ, 0x8, R113 ;  /* 0x00000008ff5b7819 */ /* 0x004fe40000011671 */
[----:B------:R-:W-:Y:S02]  /*7d90*/  SEL R26, R26, RZ, P2 ;  /* 0x000000ff1a1a7207 */ /* 0x000fe40001000000 */
[----:B------:R-:W-:Y:S02]  /*7da0*/  SEL R11, RZ, 0x4, P6 ;  /* 0x00000004ff0b7807 */ /* 0x000fe40003000000 */
[----:B------:R-:W-:Y:S02]  /*7db0*/  SGXT.U32 R91, R91, 0x1 ;  /* 0x000000015b5b781a */ /* 0x000fe40000000000 */
[----:B------:R-:W-:Y:S02]  /*7dc0*/  SHF.R.U32.HI R108, RZ, 0x8, R108 ;  /* 0x00000008ff6c7819 */ /* 0x000fe4000001166c */
[----:B------:R-:W-:-:S02]  /*7dd0*/  ISETP.NE.U32.AND P5, PT, R26, RZ, PT ;  /* 0x000000ff1a00720c */ /* 0x000fc40003fa5070 */
[----:B------:R-:W-:Y:S02]  /*7de0*/  SEL R11, R11, RZ, P2 ;  /* 0x000000ff0b0b7207 */ /* 0x000fe40001000000 */
[----:B------:R-:W-:Y:S02]  /*7df0*/  SEL R26, RZ, 0x4, P4 ;  /* 0x00000004ff1a7807 */ /* 0x000fe40002000000 */
[----:B------:R-:W-:Y:S02]  /*7e00*/  LOP3.LUT R91, R91, 0x1a, RZ, 0xfc, !PT ;  /* 0x0000001a5b5b7812 */ /* 0x000fe400078efcff */
[----:B------:R-:W-:Y:S02]  /*7e10*/  SGXT.U32 R108, R108, 0x1 ;  /* 0x000000016c6c781a */ /* 0x000fe40000000000 */
[----:B------:R-:W-:Y:S02]  /*7e20*/  ISETP.NE.U32.AND P4, PT, R11, RZ, PT ;  /* 0x000000ff0b00720c */ /* 0x000fe40003f85070 */
[----:B------:R-:W-:-:S02]  /*7e30*/  SEL R11, R26, RZ, P2 ;  /* 0x000000ff1a0b7207 */ /* 0x000fc40001000000 */
[----:B------:R-:W-:Y:S02]  /*7e40*/  ISETP.GE.AND P1, PT, R91, UR4, PT ;  /* 0x000000045b007c0c */ /* 0x000fe4000bf26270 */
[----:B------:R-:W-:Y:S02]  /*7e50*/  LOP3.LUT R108, R108, 0x38, RZ, 0xfc, !PT ;  /* 0x000000386c6c7812 */ /* 0x000fe400078efcff */
[----:B------:R-:W-:Y:S02]  /*7e60*/  SEL R27, R27, RZ, P2 ;  /* 0x000000ff1b1b7207 */ /* 0x000fe40001000000 */
[----:B------:R-:W-:Y:S02]  /*7e70*/  ISETP.NE.U32.AND P0, PT, R11, RZ, PT ;  /* 0x000000ff0b00720c */ /* 0x000fe40003f05070 */
[----:B------:R-:W-:Y:S02]  /*7e80*/  SEL R11, RZ, 0x4, P1 ;  /* 0x00000004ff0b7807 */ /* 0x000fe40000800000 */
[----:B------:R-:W-:-:S02]  /*7e90*/  ISETP.GE.AND P1, PT, R108, UR4, PT ;  /* 0x000000046c007c0c */ /* 0x000fc4000bf26270 */
[----:B------:R-:W-:Y:S02]  /*7ea0*/  ISETP.NE.U32.AND P6, PT, R27, RZ, PT ;  /* 0x000000ff1b00720c */ /* 0x000fe40003fc5070 */
[--C-:B-1----:R-:W-:Y:S02]  /*7eb0*/  SHF.R.U32.HI R108, RZ, 0x8, R112.reuse ;  /* 0x00000008ff6c7819 */ /* 0x102fe40000011670 */
[----:B------:R-:W-:Y:S01]  /*7ec0*/  SHF.R.U32.HI R112, RZ, 0x8, R112 ;  /* 0x00000008ff707819 */ /* 0x000fe20000011670 */
[----:B------:R-:W-:-:S03]  /*7ed0*/  IMAD.WIDE R44, R5, 0x4, R44 ;  /* 0x00000004052c7825 */ /* 0x000fc600078e022c */
[----:B------:R-:W-:Y:S01]  /*7ee0*/  SGXT.U32 R112, R112, 0x1 ;  /* 0x000000017070781a */ /* 0x000fe20000000000 */
[----:B------:R-:W-:Y:S01]  /*7ef0*/  IMAD.WIDE R80, R5, 0x4, R80 ;  /* 0x0000000405507825 */ /* 0x000fe200078e0250 */
[----:B------:R-:W-:Y:S02]  /*7f00*/  LDGSTS.E [R123+0x30008], desc[UR16][R44.64], P5 ;  /* 0x300080002c7b7fae */ /* 0x000fe4000a921850 */
[----:B------:R-:W-:Y:S02]  /*7f10*/  LOP3.LUT R112, R112, 0x5a, RZ, 0xfc, !PT ;  /* 0x0000005a70707812 */ /* 0x000fe400078efcff */
[----:B------:R-:W-:Y:S02]  /*7f20*/  LDGSTS.E [R123+0x38000], desc[UR16][R80.64], P6 ;  /* 0x38000000507b7fae */ /* 0x000fe4000b121850 */
[----:B------:R-:W-:Y:S02]  /*7f30*/  ISETP.GE.AND P6, PT, R112, UR4, PT ;  /* 0x0000000470007c0c */ /* 0x000fe4000bfc6270 */
[----:B------:R-:W1:Y:S01]  /*7f40*/  S2R R112, SR_TID.X ;  /* 0x0000000000707919 */ /* 0x000e620000002100 */
[----:B------:R-:W-:-:S02]  /*7f50*/  SEL R11, R11, RZ, P2 ;  /* 0x000000ff0b0b7207 */ /* 0x000fc40001000000 */
[----:B------:R-:W-:Y:S02]  /*7f60*/  SGXT.U32 R108, R108, 0x1 ;  /* 0x000000016c6c781a */ /* 0x000fe40000000000 */
[----:B------:R-:W-:Y:S02]  /*7f70*/  SEL R26, RZ, 0x4, P1 ;  /* 0x00000004ff1a7807 */ /* 0x000fe40000800000 */
[----:B------:R-:W-:Y:S02]  /*7f80*/  ISETP.NE.U32.AND P1, PT, R11, RZ, PT ;  /* 0x000000ff0b00720c */ /* 0x000fe40003f25070 */
[----:B------:R-:W-:Y:S02]  /*7f90*/  LOP3.LUT R108, R108, 0x58, RZ, 0xfc, !PT ;  /* 0x000000586c6c7812 */ /* 0x000fe400078efcff */
[----:B------:R-:W-:Y:S02]  /*7fa0*/  SEL R11, RZ, 0x4, P3 ;  /* 0x00000004ff0b7807 */ /* 0x000fe40001800000 */
[----:B------:R-:W-:-:S02]  /*7fb0*/  SEL R26, R26, RZ, P2 ;  /* 0x000000ff1a1a7207 */ /* 0x000fc40001000000 */
[----:B------:R-:W-:Y:S02]  /*7fc0*/  ISETP.GE.AND P5, PT, R108, UR4, PT ;  /* 0x000000046c007c0c */ /* 0x000fe4000bfa6270 */
[----:B------:R-:W-:Y:S02]  /*7fd0*/  SEL R11, R11, RZ, P2 ;  /* 0x000000ff0b0b7207 */ /* 0x000fe40001000000 */
[----:B------:R-:W-:Y:S02]  /*7fe0*/  ISETP.NE.U32.AND P3, PT, R26, RZ, PT ;  /* 0x000000ff1a00720c */ /* 0x000fe40003f65070 */
[----:B------:R-:W-:Y:S02]  /*7ff0*/  SEL R26, RZ, 0x4, P5 ;  /* 0x00000004ff1a7807 */ /* 0x000fe40002800000 */
[----:B-1----:R-:W-:-:S04]  /*8000*/  SHF.R.U32.HI R112, RZ, 0x8, R112 ;  /* 0x00000008ff707819 */ /* 0x002fc80000011670 */
[----:B------:R-:W-:-:S04]  /*8010*/  SGXT.U32 R112, R112, 0x1 ;  /* 0x000000017070781a */ /* 0x000fc80000000000 */
[----:B------:R-:W-:Y:S02]  /*8020*/  LOP3.LUT R112, R112, 0x78, RZ, 0xfc, !PT ;  /* 0x0000007870707812 */ /* 0x000fe400078efcff */
[----:B------:R-:W-:Y:S02]  /*8030*/  ISETP.NE.U32.AND P5, PT, R11, RZ, PT ;  /* 0x000000ff0b00720c */ /* 0x000fe40003fa5070 */
[----:B------:R-:W-:Y:S02]  /*8040*/  SEL R11, RZ, 0x4, P6 ;  /* 0x00000004ff0b7807 */ /* 0x000fe40003000000 */
[----:B------:R-:W-:Y:S02]  /*8050*/  ISETP.GE.AND P6, PT, R112, UR4, PT ;  /* 0x0000000470007c0c */ /* 0x000fe4000bfc6270 */
[----:B------:R-:W1:Y:S01]  /*8060*/  S2R R112, SR_TID.X ;  /* 0x0000000000707919 */ /* 0x000e620000002100 */
[----:B------:R-:W2:Y:S01]  /*8070*/  S2R R108, SR_TID.X ;  /* 0x00000000006c7919 */ /* 0x000ea20000002100 */
[----:B------:R-:W-:Y:S01]  /*8080*/  IMAD.WIDE R40, R5, 0x4, R40 ;  /* 0x0000000405287825 */ /* 0x000fe200078e0228 */
[----:B------:R-:W-:-:S02]  /*8090*/  SEL R26, R26, RZ, P2 ;  /* 0x000000ff1a1a7207 */ /* 0x000fc40001000000 */
[----:B------:R-:W-:Y:S01]  /*80a0*/  SHF.R.U32.HI R96, RZ, 0x8, R113 ;  /* 0x00000008ff607819 */ /* 0x000fe20000011671 */
[----:B------:R-:W-:Y:S01]  /*80b0*/  IMAD.WIDE R42, R5, 0x4, R42 ;  /* 0x00000004052a7825 */ /* 0x000fe200078e022a */
[----:B------:R-:W-:Y:S01]  /*80c0*/  LDGSTS.E [R123+0x38008], desc[UR16][R40.64], P4 ;  /* 0x38008000287b7fae */ /* 0x000fe2000a121850 */
[----:B------:R-:W-:Y:S02]  /*80d0*/  ISETP.NE.U32.AND P4, PT, R26, RZ, PT ;  /* 0x000000ff1a00720c */ /* 0x000fe40003f85070 */
[----:B------:R-:W-:Y:S01]  /*80e0*/  SEL R11, R11, RZ, P2 ;  /* 0x000000ff0b0b7207 */ /* 0x000fe20001000000 */
[----:B------:R-:W-:Y:S01]  /*80f0*/  LDGSTS.E [R124+0x20000], desc[UR16][R42.64], P0 ;  /* 0x200000002a7c7fae */ /* 0x000fe20008121850 */
[----:B------:R-:W-:Y:S02]  /*8100*/  SEL R26, RZ, 0x4, P6 ;  /* 0x00000004ff1a7807 */ /* 0x000fe40003000000 */
[----:B------:R-:W-:Y:S02]  /*8110*/  SGXT.U32 R96, R96, 0x1 ;  /* 0x000000016060781a */ /* 0x000fe40000000000 */
[----:B-1----:R-:W-:-:S04]  /*8120*/  SHF.R.U32.HI R112, RZ, 0x8, R112 ;  /* 0x00000008ff707819 */ /* 0x002fc80000011670 */
[----:B------:R-:W-:-:S04]  /*8130*/  SGXT.U32 R112, R112, 0x1 ;  /* 0x000000017070781a */ /* 0x000fc80000000000 */
[----:B------:R-:W-:Y:S02]  /*8140*/  LOP3.LUT R112, R112, 0x7a, RZ, 0xfc, !PT ;  /* 0x0000007a70707812 */ /* 0x000fe400078efcff */
[----:B------:R-:W-:Y:S02]  /*8150*/  ISETP.NE.U32.AND P0, PT, R11, RZ, PT ;  /* 0x000000ff0b00720c */ /* 0x000fe40003f05070 */
[----:B------:R-:W-:Y:S02]  /*8160*/  ISETP.GE.AND P6, PT, R112, UR4, PT ;  /* 0x0000000470007c0c */ /* 0x000fe4000bfc6270 */
[----:B--2---:R-:W-:Y:S02]  /*8170*/  SHF.R.U32.HI R112, RZ, 0x8, R108 ;  /* 0x00000008ff707819 */ /* 0x004fe4000001166c */
[----:B------:R-:W-:Y:S01]  /*8180*/  SEL R11, R26, RZ, P2 ;  /* 0x000000ff1a0b7207 */ /* 0x000fe20001000000 */
[----:B------:R-:W-:Y:S01]  /*8190*/  IMAD.WIDE R38, R5, 0x4, R38 ;  /* 0x0000000405267825 */ /* 0x000fe200078e0226 */
[----:B------:R-:W-:-:S02]  /*81a0*/  SEL R26, RZ, 0x4, P6 ;  /* 0x00000004ff1a7807 */ /* 0x000fc40003000000 */
[----:B------:R-:W-:Y:S01]  /*81b0*/  LOP3.LUT R96, R96, 0x1e, RZ, 0xfc, !PT ;  /* 0x0000001e60607812 */ /* 0x000fe200078efcff */
[----:B------:R-:W-:Y:S01]  /*81c0*/  IMAD.WIDE R30, R5, 0x4, R30 ;  /* 0x00000004051e7825 */ /* 0x000fe200078e021e */
[----:B------:R-:W-:Y:S01]  /*81d0*/  SGXT.U32 R112, R112, 0x1 ;  /* 0x000000017070781a */ /* 0x000fe20000000000 */
[----:B------:R-:W-:Y:S01]  /*81e0*/  LDGSTS.E [R124+0x20008], desc[UR16][R38.64], P1 ;  /* 0x20008000267c7fae */ /* 0x000fe20008921850 */
[----:B------:R-:W-:Y:S02]  /*81f0*/  SEL R26, R26, RZ, P2 ;  /* 0x000000ff1a1a7207 */ /* 0x000fe40001000000 */
[----:B------:R-:W-:Y:S01]  /*8200*/  ISETP.GE.AND P6, PT, R96, UR4, PT ;  /* 0x0000000460007c0c */ /* 0x000fe2000bfc6270 */
[----:B------:R-:W-:Y:S01]  /*8210*/  LDGSTS.E [R124+0x28000], desc[UR16][R30.64], P3 ;  /* 0x280000001e7c7fae */ /* 0x000fe20009921850 */
[----:B------:R-:W-:Y:S02]  /*8220*/  LOP3.LUT R112, R112, 0x3e, RZ, 0xfc, !PT ;  /* 0x0000003e70707812 */ /* 0x000fe400078efcff */
[----:B------:R-:W-:-:S02]  /*8230*/  ISETP.NE.U32.AND P3, PT, R26, RZ, PT ;  /* 0x000000ff1a00720c */ /* 0x000fc40003f65070 */
[----:B------:R-:W-:Y:S02]  /*8240*/  SEL R26, RZ, 0x4, P6 ;  /* 0x00000004ff1a7807 */ /* 0x000fe40003000000 */
[----:B------:R-:W-:Y:S02]  /*8250*/  SHF.R.U32.HI R108, RZ, 0x8, R108 ;  /* 0x00000008ff6c7819 */ /* 0x000fe4000001166c */
[----:B------:R-:W-:Y:S02]  /*8260*/  ISETP.GE.AND P6, PT, R112, UR4, PT ;  /* 0x0000000470007c0c */ /* 0x000fe4000bfc6270 */
[----:B------:R-:W1:Y:S01]  /*8270*/  S2R R112, SR_TID.X ;  /* 0x0000000000707919 */ /* 0x000e620000002100 */
[----:B------:R-:W-:Y:S01]  /*8280*/  SGXT.U32 R108, R108, 0x1 ;  /* 0x000000016c6c781a */ /* 0x000fe20000000000 */
[----:B------:R-:W-:-:S03]  /*8290*/  IMAD.WIDE R34, R5, 0x4, R34 ;  /* 0x0000000405227825 */ /* 0x000fc600078e0222 */
[----:B------:R-:W-:Y:S01]  /*82a0*/  LOP3.LUT R108, R108, 0x3c, RZ, 0xfc, !PT ;  /* 0x0000003c6c6c7812 */ /* 0x000fe200078efcff */
[----:B------:R-:W-:Y:S01]  /*82b0*/  IMAD.WIDE R32, R5, 0x4, R32 ;  /* 0x0000000405207825 */ /* 0x000fe200078e0220 */
[----:B------:R-:W-:Y:S04]  /*82c0*/  LDGSTS.E [R124+0x28008], desc[UR16][R34.64], P5 ;  /* 0x28008000227c7fae */ /* 0x000fe8000a921850 */
[----:B------:R-:W-:Y:S01]  /*82d0*/  LDGSTS.E [R124+0x30000], desc[UR16][R32.64], P4 ;  /* 0x30000000207c7fae */ /* 0x000fe2000a121850 */
[----:B------:R-:W-:Y:S02]  /*82e0*/  ISETP.GE.AND P4, PT, R108, UR4, PT ;  /* 0x000000046c007c0c */ /* 0x000fe4000bf86270 */
[----:B------:R-:W2:Y:S01]  /*82f0*/  S2R R108, SR_TID.X ;  /* 0x00000000006c7919 */ /* 0x000ea20000002100 */
[----:B------:R-:W-:-:S04]  /*8300*/  SHF.R.U32.HI R97, RZ, 0x8, R113 ;  /* 0x00000008ff617819 */ /* 0x000fc80000011671 */
[----:B------:R-:W-:-:S04]  /*8310*/  SGXT.U32 R97, R97, 0x1 ;  /* 0x000000016161781a */ /* 0x000fc80000000000 */
[----:B------:R-:W-:-:S04]  /*8320*/  LOP3.LUT R97, R97, 0x1c, RZ, 0xfc, !PT ;  /* 0x0000001c61617812 */ /* 0x000fc800078efcff */
[----:B------:R-:W-:Y:S02]  /*8330*/  ISETP.GE.AND P5, PT, R97, UR4, PT ;  /* 0x0000000461007c0c */ /* 0x000fe4000bfa6270 */
[----:B------:R-:W-:Y:S02]  /*8340*/  ISETP.NE.U32.AND P1, PT, R11, RZ, PT ;  /* 0x000000ff0b00720c */ /* 0x000fe40003f25070 */
[----:B-1----:R-:W-:Y:S02]  /*8350*/  SHF.R.U32.HI R112, RZ, 0x8, R112 ;  /* 0x00000008ff707819 */ /* 0x002fe40000011670 */
[----:B------:R-:W-:Y:S02]  /*8360*/  SEL R11, RZ, 0x4, P5 ;  /* 0x00000004ff0b7807 */ /* 0x000fe40002800000 */
[----:B------:R-:W-:Y:S02]  /*8370*/  SGXT.U32 R112, R112, 0x1 ;  /* 0x000000017070781a */ /* 0x000fe40000000000 */
[----:B------:R-:W-:-:S02]  /*8380*/  SEL R11, R11, RZ, P2 ;  /* 0x000000ff0b0b7207 */ /* 0x000fc40001000000 */
[----:B------:R-:W-:Y:S02]  /*8390*/  LOP3.LUT R112, R112, 0x5c, RZ, 0xfc, !PT ;  /* 0x0000005c70707812 */ /* 0x000fe400078efcff */
[----:B------:R-:W-:Y:S02]  /*83a0*/  ISETP.NE.U32.AND P5, PT, R11, RZ, PT ;  /* 0x000000ff0b00720c */ /* 0x000fe40003fa5070 */
[----:B------:R-:W-:Y:S02]  /*83b0*/  SEL R11, RZ, 0x4, P6 ;  /* 0x00000004ff0b7807 */ /* 0x000fe40003000000 */
[----:B------:R-:W-:Y:S02]  /*83c0*/  ISETP.GE.AND P6, PT, R112, UR4, PT ;  /* 0x0000000470007c0c */ /* 0x000fe4000bfc6270 */
[--C-:B--2---:R-:W-:Y:S02]  /*83d0*/  SHF.R.U32.HI R112, RZ, 0x8, R108.reuse ;  /* 0x00000008ff707819 */ /* 0x104fe4000001166c */
[----:B------:R-:W-:Y:S01]  /*83e0*/  SHF.R.U32.HI R108, RZ, 0x8, R108 ;  /* 0x00000008ff6c7819 */ /* 0x000fe2000001166c */
[----:B------:R-:W-:-:S03]  /*83f0*/  IMAD.WIDE R28, R5, 0x4, R28 ;  /* 0x00000004051c7825 */ /* 0x000fc600078e021c */
[----:B------:R-:W-:Y:S01]  /*8400*/  SGXT.U32 R108, R108, 0x1 ;  /* 0x000000016c6c781a */ /* 0x000fe20000000000 */
[C---:B------:R-:W-:Y:S01]  /*8410*/  IMAD.WIDE R16, R5.reuse, 0x4, R16 ;  /* 0x0000000405107825 */ /* 0x040fe200078e0210 */
[----:B------:R-:W-:Y:S02]  /*8420*/  LDGSTS.E [R124+0x30008], desc[UR16][R28.64], P0 ;  /* 0x300080001c7c7fae */ /* 0x000fe40008121850 */
[----:B------:R-:W-:Y:S01]  /*8430*/  LOP3.LUT R108, R108, 0x5e, RZ, 0xfc, !PT ;  /* 0x0000005e6c6c7812 */ /* 0x000fe200078efcff */
[----:B------:R-:W-:Y:S01]  /*8440*/  IMAD.WIDE R98, R5, 0x4, R98 ;  /* 0x0000000405627825 */ /* 0x000fe200078e0262 */
[----:B------:R1:W-:Y:S04]  /*8450*/  LDGSTS.E [R124+0x38000], desc[UR16][R16.64], P1 ;  /* 0x38000000107c7fae */ /* 0x0003e80008921850 */
[----:B------:R-:W-:Y:S01]  /*8460*/  LDGSTS.E [R124+0x38008], desc[UR16][R98.64], P3 ;  /* 0x38008000627c7fae */ /* 0x000fe20009921850 */
[----:B------:R-:W-:-:S03]  /*8470*/  ISETP.GE.AND P3, PT, R108, UR4, PT ;  /* 0x000000046c007c0c */ /* 0x000fc6000bf66270 */
[----:B------:R-:W2:Y:S01]  /*8480*/  LDL.LU.64 R108, [R1+0x128] ;  /* 0x00012800016c7983 */ /* 0x000ea20000300a00 */
[----:B------:R-:W-:Y:S02]  /*8490*/  SGXT.U32 R112, R112, 0x1 ;  /* 0x000000017070781a */ /* 0x000fe40000000000 */
[----:B------:R-:W-:Y:S02]  /*84a0*/  SEL R11, R11, RZ, P2 ;  /* 0x000000ff0b0b7207 */ /* 0x000fe40001000000 */
[----:B------:R-:W-:Y:S02]  /*84b0*/  LOP3.LUT R112, R112, 0x7c, RZ, 0xfc, !PT ;  /* 0x0000007c70707812 */ /* 0x000fe400078efcff */
[----:B------:R-:W-:Y:S02]  /*84c0*/  ISETP.NE.U32.AND P1, PT, R11, RZ, PT ;  /* 0x000000ff0b00720c */ /* 0x000fe40003f25070 */
[----:B------:R-:W-:Y:S02]  /*84d0*/  SEL R11, RZ, 0x4, P6 ;  /* 0x00000004ff0b7807 */ /* 0x000fe40003000000 */
[----:B------:R-:W-:-:S02]  /*84e0*/  ISETP.GE.AND P6, PT, R112, UR4, PT ;  /* 0x0000000470007c0c */ /* 0x000fc4000bfc6270 */
[----:B------:R-:W-:Y:S01]  /*84f0*/  SHF.R.U32.HI R112, RZ, 0x8, R113 ;  /* 0x00000008ff707819 */ /* 0x000fe20000011671 */
[----:B------:R-:W-:-:S03]  /*8500*/  IMAD.WIDE R24, R5, 0x4, R24 ;  /* 0x0000000405187825 */ /* 0x000fc600078e0218 */
[----:B------:R-:W-:Y:S02]  /*8510*/  SGXT.U32 R112, R112, 0x1 ;  /* 0x000000017070781a */ /* 0x000fe40000000000 */
[----:B------:R-:W-:Y:S01]  /*8520*/  LOP3.LUT R113, R113, 0x7f, RZ, 0xc0, !PT ;  /* 0x0000007f71717812 */ /* 0x000fe200078ec0ff */
[----:B------:R-:W-:Y:S01]  /*8530*/  LDGSTS.E [R10+0x20000], desc[UR16][R24.64], P5 ;  /* 0x20000000180a7fae */ /* 0x000fe2000a921850 */
[----:B------:R-:W-:Y:S02]  /*8540*/  LOP3.LUT R112, R112, 0x7e, RZ, 0xfc, !PT ;  /* 0x0000007e70707812 */ /* 0x000fe400078efcff */
[----:B------:R-:W-:Y:S02]  /*8550*/  SEL R26, R26, RZ, P2 ;  /* 0x000000ff1a1a7207 */ /* 0x000fe40001000000 */
[----:B------:R-:W-:Y:S02]  /*8560*/  SEL R27, RZ, 0x4, P4 ;  /* 0x00000004ff1b7807 */ /* 0x000fe40002000000 */
[----:B-1----:R-:W-:-:S02]  /*8570*/  SEL R16, RZ, 0x4, P3 ;  /* 0x00000004ff107807 */ /* 0x002fc40001800000 */
[----:B------:R-:W-:Y:S02]  /*8580*/  SEL R17, RZ, 0x4, P6 ;  /* 0x00000004ff117807 */ /* 0x000fe40003000000 */
[----:B------:R-:W-:Y:S02]  /*8590*/  ISETP.GE.AND P5, PT, R112, UR4, PT ;  /* 0x0000000470007c0c */ /* 0x000fe4000bfa6270 */
[----:B------:R-:W-:Y:S02]  /*85a0*/  ISETP.GE.AND P6, PT, R113, UR4, PT ;  /* 0x0000000471007c0c */ /* 0x000fe4000bfc6270 */
[----:B------:R-:W-:Y:S01]  /*85b0*/  SEL R11, R11, RZ, P2 ;  /* 0x000000ff0b0b7207 */ /* 0x000fe20001000000 */
[----:B------:R-:W3:Y:S01]  /*85c0*/  LDL.LU.64 R112, [R1+0x118] ;  /* 0x0001180001707983 */ /* 0x000ee20000300a00 */
[----:B------:R-:W-:Y:S02]  /*85d0*/  ISETP.NE.U32.AND P4, PT, R26, RZ, PT ;  /* 0x000000ff1a00720c */ /* 0x000fe40003f85070 */
[----:B------:R-:W-:Y:S01]  /*85e0*/  SEL R27, R27, RZ, P2 ;  /* 0x000000ff1b1b7207 */ /* 0x000fe20001000000 */
[----:B------:R-:W-:Y:S01]  /*85f0*/  IMAD.WIDE R22, R5, 0x4, R22 ;  /* 0x0000000405167825 */ /* 0x000fe200078e0216 */
[----:B------:R-:W-:Y:S01]  /*8600*/  SEL R16, R16, RZ, P2 ;  /* 0x000000ff10107207 */ /* 0x000fe20001000000 */
[----:B------:R-:W3:Y:S01]  /*8610*/  LDL.LU.64 R94, [R1+0x108] ;  /* 0x00010800015e7983 */ /* 0x000ee20000300a00 */
[----:B------:R-:W-:-:S02]  /*8620*/  ISETP.NE.U32.AND P3, PT, R11, RZ, PT ;  /* 0x000000ff0b00720c */ /* 0x000fc40003f65070 */
[----:B------:R-:W-:Y:S01]  /*8630*/  ISETP.NE.U32.AND P0, PT, R27, RZ, PT ;  /* 0x000000ff1b00720c */ /* 0x000fe20003f05070 */
[----:B------:R-:W-:Y:S01]  /*8640*/  IMAD.WIDE R20, R5, 0x4, R20 ;  /* 0x0000000405147825 */ /* 0x000fe200078e0214 */
[----:B------:R-:W-:Y:S01]  /*8650*/  SEL R17, R17, RZ, P2 ;  /* 0x000000ff11117207 */ /* 0x000fe20001000000 */
[----:B------:R-:W3:Y:S01]  /*8660*/  LDL.LU.64 R102, [R1+0xf8] ;  /* 0x0000f80001667983 */ /* 0x000ee20000300a00 */
[----:B------:R-:W-:Y:S02]  /*8670*/  SEL R11, RZ, 0x4, P5 ;  /* 0x00000004ff0b7807 */ /* 0x000fe40002800000 */
[----:B------:R-:W-:Y:S01]  /*8680*/  ISETP.NE.U32.AND P5, PT, R16, RZ, PT ;  /* 0x000000ff1000720c */ /* 0x000fe20003fa5070 */
[----:B------:R-:W-:Y:S01]  /*8690*/  IMAD.WIDE R18, R5, 0x4, R18 ;  /* 0x0000000405127825 */ /* 0x000fe200078e0212 */
[----:B------:R-:W-:Y:S01]  /*86a0*/  SEL R16, RZ, 0x4, P6 ;  /* 0x00000004ff107807 */ /* 0x000fe20003000000 */
[----:B------:R-:W-:Y:S01]  /*86b0*/  LDGSTS.E [R10+0x20008], desc[UR16][R22.64], P4 ;  /* 0x20008000160a7fae */ /* 0x000fe2000a121850 */
[----:B------:R-:W-:-:S02]  /*86c0*/  ISETP.NE.U32.AND P6, PT, R17, RZ, PT ;  /* 0x000000ff1100720c */ /* 0x000fc40003fc5070 */
[----:B------:R-:W-:Y:S01]  /*86d0*/  SEL R11, R11, RZ, P2 ;  /* 0x000000ff0b0b7207 */ /* 0x000fe20001000000 */
[----:B------:R-:W-:Y:S01]  /*86e0*/  IMAD.WIDE R14, R5, 0x4, R14 ;  /* 0x00000004050e7825 */ /* 0x000fe200078e020e */
[----:B------:R-:W-:Y:S01]  /*86f0*/  SEL R16, R16, RZ, P2 ;  /* 0x000000ff10107207 */ /* 0x000fe20001000000 */
[----:B------:R-:W-:Y:S01]  /*8700*/  LDGSTS.E [R10+0x28000], desc[UR16][R20.64], P0 ;  /* 0x28000000140a7fae */ /* 0x000fe20008121850 */
[----:B------:R-:W-:Y:S01]  /*8710*/  ISETP.NE.U32.AND P2, PT, R11, RZ, PT ;  /* 0x000000ff0b00720c */ /* 0x000fe20003f45070 */
[C---:B------:R-:W-:Y:S01]  /*8720*/  IMAD.WIDE R114, R5.reuse, 0x4, R114 ;  /* 0x0000000405727825 */ /* 0x040fe200078e0272 */
[----:B------:R-:W-:Y:S01]  /*8730*/  ISETP.NE.U32.AND P4, PT, R16, RZ, PT ;  /* 0x000000ff1000720c */ /* 0x000fe20003f85070 */
[----:B------:R-:W-:Y:S02]  /*8740*/  LDGSTS.E [R10+0x28008], desc[UR16][R18.64], P1 ;  /* 0x28008000120a7fae */ /* 0x000fe40008921850 */
[----:B------:R-:W-:Y:S02]  /*8750*/  IMAD.WIDE R12, R5, 0x4, R12 ;  /* 0x00000004050c7825 */ /* 0x000fe400078e020c */
[----:B------:R-:W-:Y:S02]  /*8760*/  LDGSTS.E [R10+0x30000], desc[UR16][R14.64], P3 ;  /* 0x300000000e0a7fae */ /* 0x000fe40009921850 */
[----:B------:R-:W-:-:S02]  /*8770*/  IMAD.SHL.U32 R90, R9, 0x80, RZ ;  /* 0x00000080095a7824 */ /* 0x000fc400078e00ff */
[----:B----4-:R-:W-:Y:S01]  /*8780*/  IMAD.WIDE R16, R5, 0x4, R106 ;  /* 0x0000000405107825 */ /* 0x010fe200078e026a */
[----:B------:R-:W-:Y:S04]  /*8790*/  LDGSTS.E [R10+0x30008], desc[UR16][R114.64], P5 ;  /* 0x30008000720a7fae */ /* 0x000fe8000a921850 */
[----:B------:R-:W4:Y:S04]  /*87a0*/  LDL.LU.64 R100, [R1+0xe8] ;  /* 0x0000e80001647983 */ /* 0x000f280000300a00 */
[----:B------:R1:W-:Y:S04]  /*87b0*/  LDGSTS.E [R10+0x38000], desc[UR16][R12.64], P6 ;  /* 0x380000000c0a7fae */ /* 0x0003e8000b121850 */
[----:B------:R-:W4:Y:S04]  /*87c0*/  LDL.LU.64 R104, [R1+0xd8] ;  /* 0x0000d80001687983 */ /* 0x000f280000300a00 */
[----:B------:R-:W4:Y:S01]  /*87d0*/  LDL.LU.64 R106, [R1+0xc8] ;  /* 0x0000c800016a7983 */ /* 0x000f220000300a00 */
[----:B-1----:R-:W-:-:S03]  /*87e0*/  IMAD.WIDE R12, R90, 0x4, R110 ;  /* 0x000000045a0c7825 */ /* 0x002fc600078e026e */
[----:B------:R-:W-:Y:S01]  /*87f0*/  LDGSTS.E [R10+0x38008], desc[UR16][R16.64], P2 ;  /* 0x38008000100a7fae */ /* 0x000fe20009121850 */
[----:B------:R-:W-:-:S03]  /*8800*/  IMAD.WIDE R14, R90, 0x4, R116 ;  /* 0x000000045a0e7825 */ /* 0x000fc600078e0274 */
[----:B------:R-:W0:Y:S04]  /*8810*/  LDGDEPBAR ;  /* 0x00000000000079af */ /* 0x000e280000000000 */
[----:B------:R-:W4:Y:S04]  /*8820*/  LDL.LU.64 R110, [R1+0xb0] ;  /* 0x0000b000016e7983 */ /* 0x000f280000300a00 */
[----:B------:R2:W-:Y:S04]  /*8830*/  LDGSTS.E [R118+0x70000], desc[UR16][R12.64], P4 ;  /* 0x700000000c767fae */ /* 0x0005e8000a121850 */
[----:B------:R-:W4:Y:S01]  /*8840*/  LDL.LU.64 R116, [R1+0xa0] ;  /* 0x0000a00001747983 */ /* 0x000f220000300a00 */
[----:B--2---:R-:W-:-:S03]  /*8850*/  IMAD.WIDE R12, R90, 0x4, R108 ;  /* 0x000000045a0c7825 */ /* 0x004fc600078e026c */
[----:B------:R-:W2:Y:S01]  /*8860*/  LDL.LU.64 R108, [R1+0x90] ;  /* 0x00009000016c7983 */ /* 0x000ea20000300a00 */
[----:B------:R-:W-:-:S05]  /*8870*/  IMAD.WIDE R10, R90, 0x4, R88 ;  /* 0x000000045a0a7825 */ /* 0x000fca00078e0258 */
[----:B------:R3:W-:Y:S04]  /*8880*/  LDGSTS.E [R118+0x70400], desc[UR16][R10.64], P4 ;  /* 0x704000000a767fae */ /* 0x0007e8000a121850 */
[----:B------:R1:W-:Y:S04]  /*8890*/  LDGSTS.E [R118+0x70800], desc[UR16][R14.64], P4 ;  /* 0x708000000e767fae */ /* 0x0003e8000a121850 */
[----:B------:R1:W-:Y:S01]  /*88a0*/  LDGSTS.E [R118+0x70c00], desc[UR16][R12.64], P4 ;  /* 0x70c000000c767fae */ /* 0x0003e2000a121850 */
[----:B---3--:R-:W-:-:S03]  /*88b0*/  IMAD.WIDE R10, R90, 0x4, R112 ;  /* 0x000000045a0a7825 */ /* 0x008fc600078e0270 */
[----:B------:R-:W3:Y:S04]  /*88c0*/  LDL.LU.64 R112, [R1+0x80] ;  /* 0x0000800001707983 */ /* 0x000ee80000300a00 */
[----:B------:R-:W3:Y:S04]  /*88d0*/  LDL.LU.64 R18, [R1+0x70] ;  /* 0x0000700001127983 */ /* 0x000ee80000300a00 */
[----:B------:R-:W3:Y:S04]  /*88e0*/  LDL.LU.64 R20, [R1+0x60] ;  /* 0x0000600001147983 */ /* 0x000ee80000300a00 */
[----:B------:R-:W3:Y:S04]  /*88f0*/  LDL.LU.64 R22, [R1+0x150] ;  /* 0x0001500001167983 */ /* 0x000ee80000300a00 */
[----:B------:R-:W3:Y:S04]  /*8900*/  LDL.LU.64 R98, [R1+0x140] ;  /* 0x0001400001627983 */ /* 0x000ee80000300a00 */
[----:B------:R-:W3:Y:S04]  /*8910*/  LDL.LU.64 R122, [R1+0x130] ;  /* 0x00013000017a7983 */ /* 0x000ee80000300a00 */
[----:B------:R-:W3:Y:S01]  /*8920*/  LDL.LU.64 R120, [R1+0x120] ;  /* 0x0001200001787983 */ /* 0x000ee20000300a00 */
[----:B-1----:R-:W-:-:S03]  /*8930*/  IMAD.WIDE R14, R90, 0x4, R94 ;  /* 0x000000045a0e7825 */ /* 0x002fc600078e025e */
[----:B------:R-:W3:Y:S01]  /*8940*/  LDL.LU.64 R88, [R1+0x110] ;  /* 0x0001100001587983 */ /* 0x000ee20000300a00 */
[----:B------:R-:W-:-:S03]  /*8950*/  IMAD.WIDE R12, R90, 0x4, R102 ;  /* 0x000000045a0c7825 */ /* 0x000fc600078e0266 */
[----:B------:R-:W3:Y:S04]  /*8960*/  LDL.LU.64 R94, [R1+0x100] ;  /* 0x00010000015e7983 */ /* 0x000ee80000300a00 */
[----:B------:R-:W3:Y:S04]  /*8970*/  LDL.LU.64 R102, [R1+0xf0] ;  /* 0x0000f00001667983 */ /* 0x000ee80000300a00 */
[----:B------:R4:W-:Y:S04]  /*8980*/  LDGSTS.E [R118+0x71000], desc[UR16][R10.64], P4 ;  /* 0x710000000a767fae */ /* 0x0009e8000a121850 */
[----:B------:R1:W-:Y:S04]  /*8990*/  LDGSTS.E [R118+0x71400], desc[UR16][R14.64], P4 ;  /* 0x714000000e767fae */ /* 0x0003e8000a121850 */
[----:B------:R1:W-:Y:S01]  /*89a0*/  LDGSTS.E [R118+0x71800], desc[UR16][R12.64], P4 ;  /* 0x718000000c767fae */ /* 0x0003e2000a121850 */
[----:B----4-:R-:W-:-:S03]  /*89b0*/  IMAD.WIDE R10, R90, 0x4, R100 ;  /* 0x000000045a0a7825 */ /* 0x010fc600078e0264 */
[----:B------:R-:W4:Y:S01]  /*89c0*/  LDL.LU.64 R100, [R1+0xe0] ;  /* 0x0000e00001647983 */ /* 0x000f220000300a00 */
[----:B-1----:R-:W-:-:S03]  /*89d0*/  IMAD.WIDE R14, R90, 0x4, R104 ;  /* 0x000000045a0e7825 */ /* 0x002fc600078e0268 */
[----:B------:R-:W4:Y:S01]  /*89e0*/  LDL.LU.64 R104, [R1+0xd0] ;  /* 0x0000d00001687983 */ /* 0x000f220000300a00 */
[----:B------:R-:W-:-:S03]  /*89f0*/  IMAD.WIDE R12, R90, 0x4, R106 ;  /* 0x000000045a0c7825 */ /* 0x000fc600078e026a */
[----:B------:R-:W4:Y:S04]  /*8a00*/  LDL.LU.64 R106, [R1+0xb8] ;  /* 0x0000b800016a7983 */ /* 0x000f280000300a00 */
[----:B------:R1:W-:Y:S04]  /*8a10*/  LDGSTS.E [R118+0x71c00], desc[UR16][R10.64], P4 ;  /* 0x71c000000a767fae */ /* 0x0003e8000a121850 */
[----:B------:R1:W-:Y:S04]  /*8a20*/  LDGSTS.E [R118+0x72000], desc[UR16][R14.64], P4 ;  /* 0x720000000e767fae */ /* 0x0003e8000a121850 */
[----:B------:R2:W-:Y:S01]  /*8a30*/  LDGSTS.E [R118+0x72400], desc[UR16][R12.64], P4 ;  /* 0x724000000c767fae */ /* 0x0005e2000a121850 */
[----:B-1----:R-:W-:-:S03]  /*8a40*/  IMAD.WIDE R10, R90, 0x4, R110 ;  /* 0x000000045a0a7825 */ /* 0x002fc600078e026e */
[----:B------:R-:W4:Y:S01]  /*8a50*/  LDL.LU.64 R110, [R1+0xa8] ;  /* 0x0000a800016e7983 */ /* 0x000f220000300a00 */
[----:B------:R-:W-:-:S03]  /*8a60*/  IMAD.WIDE R14, R90, 0x4, R116 ;  /* 0x000000045a0e7825 */ /* 0x000fc600078e0274 */
[----:B------:R-:W4:Y:S04]  /*8a70*/  LDL.LU.64 R116, [R1+0x98] ;  /* 0x0000980001747983 */ /* 0x000f280000300a00 */
[----:B------:R3:W-:Y:S04]  /*8a80*/  LDGSTS.E [R118+0x72800], desc[UR16][R10.64], P4 ;  /* 0x728000000a767fae */ /* 0x0007e8000a121850 */
[----:B------:R1:W-:Y:S01]  /*8a90*/  LDGSTS.E [R118+0x72c00], desc[UR16][R14.64], P4 ;  /* 0x72c000000e767fae */ /* 0x0003e2000a121850 */
[----:B--2---:R-:W-:-:S03]  /*8aa0*/  IMAD.WIDE R12, R90, 0x4, R108 ;  /* 0x000000045a0c7825 */ /* 0x004fc600078e026c */
[----:B------:R-:W2:Y:S04]  /*8ab0*/  LDL.LU.64 R108, [R1+0x88] ;  /* 0x00008800016c7983 */ /* 0x000ea80000300a00 */
[----:B------:R1:W-:Y:S01]  /*8ac0*/  LDGSTS.E [R118+0x73000], desc[UR16][R12.64], P4 ;  /* 0x730000000c767fae */ /* 0x0003e2000a121850 */
[----:B---3--:R-:W-:-:S03]  /*8ad0*/  IMAD.WIDE R10, R90, 0x4, R112 ;  /* 0x000000045a0a7825 */ /* 0x008fc600078e0270 */
[----:B------:R-:W3:Y:S01]  /*8ae0*/  LDL.LU.64 R112, [R1+0x78] ;  /* 0x0000780001707983 */ /* 0x000ee20000300a00 */
[----:B-1----:R-:W-:-:S03]  /*8af0*/  IMAD.WIDE R14, R90, 0x4, R18 ;  /* 0x000000045a0e7825 */ /* 0x002fc600078e0212 */
[----:B------:R1:W-:Y:S01]  /*8b00*/  LDGSTS.E [R118+0x73400], desc[UR16][R10.64], P4 ;  /* 0x734000000a767fae */ /* 0x0003e2000a121850 */
[----:B------:R-:W-:-:S03]  /*8b10*/  IMAD.WIDE R12, R90, 0x4, R20 ;  /* 0x000000045a0c7825 */ /* 0x000fc600078e0214 */
[----:B------:R1:W-:Y:S04]  /*8b20*/  LDGSTS.E [R118+0x73800], desc[UR16][R14.64], P4 ;  /* 0x738000000e767fae */ /* 0x0003e8000a121850 */
[----:B------:R1:W-:Y:S02]  /*8b30*/  LDGSTS.E [R118+0x73c00], desc[UR16][R12.64], P4 ;  /* 0x73c000000c767fae */ /* 0x0003e4000a121850 */
[----:B-1----:R-:W-:-:S04]  /*8b40*/  IMAD.WIDE R10, R90, 0x4, R22 ;  /* 0x000000045a0a7825 */ /* 0x002fc800078e0216 */
[C---:B------:R-:W-:Y:S01]  /*8b50*/  IMAD.WIDE R14, R90.reuse, 0x4, R98 ;  /* 0x000000045a0e7825 */ /* 0x040fe200078e0262 */
[----:B------:R1:W-:Y:S03]  /*8b60*/  LDGSTS.E [R6+0x70200], desc[UR16][R10.64], P4 ;  /* 0x702000000a067fae */ /* 0x0003e6000a121850 */
[C---:B------:R-:W-:Y:S01]  /*8b70*/  IMAD.WIDE R12, R90.reuse, 0x4, R122 ;  /* 0x000000045a0c7825 */ /* 0x040fe200078e027a */
[----:B------:R1:W-:Y:S04]  /*8b80*/  LDGSTS.E [R6+0x70600], desc[UR16][R14.64], P4 ;  /* 0x706000000e067fae */ /* 0x0003e8000a121850 */
[----:B------:R1:W-:Y:S02]  /*8b90*/  LDGSTS.E [R6+0x70a00], desc[UR16][R12.64], P4 ;  /* 0x70a000000c067fae */ /* 0x0003e4000a121850 */
[----:B-1----:R-:W-:-:S04]  /*8ba0*/  IMAD.WIDE R10, R90, 0x4, R120 ;  /* 0x000000045a0a7825 */ /* 0x002fc800078e0278 */
[C---:B------:R-:W-:Y:S01]  /*8bb0*/  IMAD.WIDE R14, R90.reuse, 0x4, R88 ;  /* 0x000000045a0e7825 */ /* 0x040fe200078e0258 */
[----:B------:R1:W-:Y:S03]  /*8bc0*/  LDGSTS.E [R6+0x70e00], desc[UR16][R10.64], P4 ;  /* 0x70e000000a067fae */ /* 0x0003e6000a121850 */
[C---:B------:R-:W-:Y:S01]  /*8bd0*/  IMAD.WIDE R12, R90.reuse, 0x4, R94 ;  /* 0x000000045a0c7825 */ /* 0x040fe200078e025e */
[----:B------:R4:W-:Y:S04]  /*8be0*/  LDGSTS.E [R6+0x71200], desc[UR16][R14.64], P4 ;  /* 0x712000000e067fae */ /* 0x0009e8000a121850 */
[----:B------:R4:W-:Y:S01]  /*8bf0*/  LDGSTS.E [R6+0x71600], desc[UR16][R12.64], P4 ;  /* 0x716000000c067fae */ /* 0x0009e2000a121850 */
[----:B-1----:R-:W-:-:S04]  /*8c00*/  IMAD.WIDE R10, R90, 0x4, R102 ;  /* 0x000000045a0a7825 */ /* 0x002fc800078e0266 */
[C---:B----4-:R-:W-:Y:S01]  /*8c10*/  IMAD.WIDE R14, R90.reuse, 0x4, R100 ;  /* 0x000000045a0e7825 */ /* 0x050fe200078e0264 */
[----:B------:R1:W-:Y:S03]  /*8c20*/  LDGSTS.E [R6+0x71a00], desc[UR16][R10.64], P4 ;  /* 0x71a000000a067fae */ /* 0x0003e6000a121850 */
[C---:B------:R-:W-:Y:S01]  /*8c30*/  IMAD.WIDE R12, R90.reuse, 0x4, R104 ;  /* 0x000000045a0c7825 */ /* 0x040fe200078e0268 */
[----:B------:R4:W-:Y:S04]  /*8c40*/  LDGSTS.E [R6+0x71e00], desc[UR16][R14.64], P4 ;  /* 0x71e000000e067fae */ /* 0x0009e8000a121850 */
[----:B------:R4:W-:Y:S01]  /*8c50*/  LDGSTS.E [R6+0x72200], desc[UR16][R12.64], P4 ;  /* 0x722000000c067fae */ /* 0x0009e2000a121850 */
[----:B-1----:R-:W-:-:S05]  /*8c60*/  IMAD.WIDE R10, R90, 0x4, R106 ;  /* 0x000000045a0a7825 */ /* 0x002fca00078e026a */
[----:B------:R-:W-:Y:S01]  /*8c70*/  LDGSTS.E [R6+0x72600], desc[UR16][R10.64], P4 ;  /* 0x726000000a067fae */ /* 0x000fe2000a121850 */
[----:B----4-:R-:W-:-:S04]  /*8c80*/  IMAD.WIDE R14, R90, 0x4, R110 ;  /* 0x000000045a0e7825 */ /* 0x010fc800078e026e */
[C---:B------:R-:W-:Y:S01]  /*8c90*/  IMAD.WIDE R12, R90.reuse, 0x4, R116 ;  /* 0x000000045a0c7825 */ /* 0x040fe200078e0274 */
[----:B------:R-:W-:Y:S04]  /*8ca0*/  LDGSTS.E [R6+0x72a00], desc[UR16][R14.64], P4 ;  /* 0x72a000000e067fae */ /* 0x000fe8000a121850 */
[----:B------:R1:W-:Y:S02]  /*8cb0*/  LDGSTS.E [R6+0x72e00], desc[UR16][R12.64], P4 ;  /* 0x72e000000c067fae */ /* 0x0003e4000a121850 */
[C---:B-1----:R-:W-:Y:S02]  /*8cc0*/  IMAD.WIDE R12, R90.reuse, 0x4, R2 ;  /* 0x000000045a0c7825 */ /* 0x042fe400078e0202 */
[----:B------:R-:W5:Y:S02]  /*8cd0*/  LDL.LU.64 R2, [R1+0x268] ;  /* 0x0002680001027983 */ /* 0x000f640000300a00 */
[----:B--2---:R-:W-:-:S05]  /*8ce0*/  IMAD.WIDE R10, R90, 0x4, R108 ;  /* 0x000000045a0a7825 */ /* 0x004fca00078e026c */
[----:B------:R1:W-:Y:S02]  /*8cf0*/  LDGSTS.E [R6+0x73200], desc[UR16][R10.64], P4 ;  /* 0x732000000a067fae */ /* 0x0003e4000a121850 */
[----:B-1----:R-:W-:Y:S02]  /*8d00*/  IMAD.WIDE R10, R90, 0x4, R92 ;  /* 0x000000045a0a7825 */ /* 0x002fe400078e025c */
[----:B------:R1:W5:Y:S01]  /*8d10*/  LDL.LU.64 R92, [R1+0x260] ;  /* 0x00026000015c7983 */ /* 0x0003620000300a00 */
[----:B------:R-:W-:Y:S02]  /*8d20*/  ISETP.GE.AND P0, PT, R7, 0x80, PT ;  /* 0x000000800700780c */ /* 0x000fe40003f06270 */
[----:B------:R-:W-:Y:S02]  /*8d30*/  CS2R R24, SRZ ;  /* 0x0000000000187805 */ /* 0x000fe4000001ff00 */
[----:B------:R-:W-:Y:S02]  /*8d40*/  CS2R R26, SRZ ;  /* 0x00000000001a7805 */ /* 0x000fe4000001ff00 */
[----:B------:R-:W-:-:S02]  /*8d50*/  CS2R R28, SRZ ;  /* 0x00000000001c7805 */ /* 0x000fc4000001ff00 */
[----:B------:R-:W-:Y:S02]  /*8d60*/  CS2R R30, SRZ ;  /* 0x00000000001e7805 */ /* 0x000fe4000001ff00 */
[----:B------:R-:W-:Y:S01]  /*8d70*/  CS2R R32, SRZ ;  /* 0x0000000000207805 */ /* 0x000fe2000001ff00 */
[----:B---3--:R-:W-:-:S05]  /*8d80*/  IMAD.WIDE R14, R90, 0x4, R112 ;  /* 0x000000045a0e7825 */ /* 0x008fca00078e0270 */
[----:B------:R1:W-:Y:S04]  /*8d90*/  LDGSTS.E [R6+0x73600], desc[UR16][R14.64], P4 ;  /* 0x736000000e067fae */ /* 0x0003e8000a121850 */
[----:B------:R1:W-:Y:S04]  /*8da0*/  LDGSTS.E [R6+0x73a00], desc[UR16][R12.64], P4 ;  /* 0x73a000000c067fae */ /* 0x0003e8000a121850 */
[----:B------:R1:W-:Y:S01]  /*8db0*/  LDGSTS.E [R6+0x73e00], desc[UR16][R10.64], P4 ;  /* 0x73e000000a067fae */ /* 0x0003e2000a121850 */
[----:B------:R-:W-:-:S03]  /*8dc0*/  CS2R R34, SRZ ;  /* 0x0000000000227805 */ /* 0x000fc6000001ff00 */
[----:B------:R-:W0:Y:S01]  /*8dd0*/  LDGDEPBAR ;  /* 0x00000000000079af */ /* 0x000e220000000000 */
[----:B------:R-:W-:Y:S02]  /*8de0*/  CS2R R36, SRZ ;  /* 0x0000000000247805 */ /* 0x000fe4000001ff00 */
[----:B------:R-:W-:Y:S02]  /*8df0*/  CS2R R38, SRZ ;  /* 0x0000000000267805 */ /* 0x000fe4000001ff00 */
[----:B------:R-:W-:Y:S02]  /*8e00*/  CS2R R40, SRZ ;  /* 0x0000000000287805 */ /* 0x000fe4000001ff00 */
[----:B------:R-:W-:Y:S02]  /*8e10*/  CS2R R42, SRZ ;  /* 0x00000000002a7805 */ /* 0x000fe4000001ff00 */
[----:B------:R-:W-:Y:S02]  /*8e20*/  CS2R R44, SRZ ;  /* 0x00000000002c7805 */ /* 0x000fe4000001ff00 */
[----:B------:R-:W-:-:S02]  /*8e30*/  CS2R R46, SRZ ;  /* 0x00000000002e7805 */ /* 0x000fc4000001ff00 */
        /* <DEDUP_REMOVED lines=19> */
[----:B------:R-:W-:Y:S01]  /*8f70*/  CS2R R86, SRZ ;  /* 0x0000000000567805 */ /* 0x000fe2000001ff00 */
[----:B-1----:R-:W-:Y:S06]  /*8f80*/  @!P0 BRA `(.L_x_0) ;  /* 0x0000006800188947 */ /* 0x002fec0003800000 */
[----:B------:R-:W2:Y:S04]  /*8f90*/  LDL.LU R112, [R1+0x234] ;  /* 0x0002340001707983 */ /* 0x000ea80000300800 */
[----:B------:R-:W3:Y:S04]  /*8fa0*/  LDL.LU R113, [R1+0xc4] ;  /* 0x0000c40001717983 */ /* 0x000ee80000300800 */
[----:B------:R-:W4:Y:S04]  /*8fb0*/  LDL.LU R106, [R1+0x198] ;  /* 0x00019800016a7983 */ /* 0x000f280000300800 */
[----:B------:R-:W4:Y:S04]  /*8fc0*/  LDL.LU R107, [R1+0x19c] ;  /* 0x00019c00016b7983 */ /* 0x000f280000300800 */
[----:B------:R-:W4:Y:S04]  /*8fd0*/  LDL.LU R110, [R1+0x1a0] ;  /* 0x0001a000016e7983 */ /* 0x000f280000300800 */
[----:B------:R-:W4:Y:S04]  /*8fe0*/  LDL.LU R111, [R1+0x1a4] ;  /* 0x0001a400016f7983 */ /* 0x000f280000300800 */
[----:B------:R-:W4:Y:S04]  /*8ff0*/  LDL.LU R109, [R1+0x1a8] ;  /* 0x0001a800016d7983 */ /* 0x000f280000300800 */
[----:B------:R-:W4:Y:S01]  /*9000*/  LDL.LU R108, [R1+0x1cc] ;  /* 0x0001cc00016c7983 */ /* 0x000f220000300800 */
[----:B-----5:R-:W-:-:S03]  /*9010*/  SHF.R.S32.HI R9, RZ, 0x1f, R125 ;  /* 0x0000001fff097819 */ /* 0x020fc6000001147d */
[----:B------:R-:W-:Y:S04]  /*9020*/  STL [R1+0x280], R5 ;  /* 0x0002800501007387 */ /* 0x000fe80000100800 */
[----:B------:R-:W-:Y:S04]  /*9030*/  STL [R1+0x27c], R8 ;  /* 0x00027c0801007387 */ /* 0x000fe80000100800 */
[----:B------:R-:W-:Y:S04]  /*9040*/  STL [R1+0x278], R96 ;  /* 0x0002786001007387 */ /* 0x000fe80000100800 */
[----:B------:R-:W-:Y:S04]  /*9050*/  STL [R1+0x274], R97 ;  /* 0x0002746101007387 */ /* 0x000fe80000100800 */
[----:B------:R-:W-:Y:S04]  /*9060*/  STL [R1+0x270], R91 ;  /* 0x0002705b01007387 */ /* 0x000fe80000100800 */
[----:B------:R-:W-:Y:S04]  /*9070*/  STL [R1+0x26c], R93 ;  /* 0x00026c5d01007387 */ /* 0x000fe80000100800 */
[----:B------:R-:W-:Y:S04]  /*9080*/  STL [R1+0x268], R92 ;  /* 0x0002685c01007387 */ /* 0x000fe80000100800 */
[----:B------:R-:W-:Y:S04]  /*9090*/  STL [R1+0x264], R4 ;  /* 0x0002640401007387 */ /* 0x000fe80000100800 */
[----:B------:R1:W-:Y:S04]  /*90a0*/  STL [R1+0x260], R2 ;  /* 0x0002600201007387 */ /* 0x0003e80000100800 */
[----:B------:R3:W-:Y:S01]  /*90b0*/  STL [R1+0x25c], R0 ;  /* 0x00025c0001007387 */ /* 0x0007e20000100800 */
[----:B-1----:R-:W-:-:S02]  /*90c0*/  SHF.L.U64.HI R2, R125, 0x2, R9 ;  /* 0x000000027d027819 */ /* 0x002fc40000010209 */
[----:B--2---:R-:W-:Y:S02]  /*90d0*/  SHF.R.S32.HI R95, RZ, 0x1f, R112 ;  /* 0x0000001fff5f7819 */ /* 0x004fe40000011470 */
[----:B---3--:R-:W-:Y:S02]  /*90e0*/  SHF.R.S32.HI R6, RZ, 0x1f, R113 ;  /* 0x0000001fff067819 */ /* 0x008fe40000011471 */
[----:B------:R-:W-:Y:S02]  /*90f0*/  SHF.L.U64.HI R95, R112, 0x2, R95 ;  /* 0x00000002705f7819 */ /* 0x000fe4000001025f */
[----:B------:R-:W-:-:S03]  /*9100*/  SHF.L.U64.HI R0, R113, 0x2, R6 ;  /* 0x0000000271007819 */ /* 0x000fc60000010206 */
[----:B------:R-:W-:Y:S04]  /*9110*/  STL [R1+0x284], R95 ;  /* 0x0002845f01007387 */ /* 0x000fe80000100800 */
[----:B------:R-:W2:Y:S04]  /*9120*/  LDL.LU R116, [R1+0x1ac] ;  /* 0x0001ac0001747983 */ /* 0x000ea80000300800 */
[----:B------:R-:W-:Y:S04]  /*9130*/  STL [R1+0x150], R2 ;  /* 0x0001500201007387 */ /* 0x000fe80000100800 */
[----:B------:R-:W3:Y:S04]  /*9140*/  LDL.LU R117, [R1+0x1b0] ;  /* 0x0001b00001757983 */ /* 0x000ee80000300800 */
[----:B------:R1:W-:Y:S04]  /*9150*/  STL [R1+0x14c], R0 ;  /* 0x00014c0001007387 */ /* 0x0003e80000100800 */
[----:B------:R-:W3:Y:S04]  /*9160*/  LDL.LU R112, [R1+0x1b4] ;  /* 0x0001b40001707983 */ /* 0x000ee80000300800 */
[----:B------:R-:W3:Y:S01]  /*9170*/  LDL.LU R113, [R1+0x1b8] ;  /* 0x0001b80001717983 */ /* 0x000ee20000300800 */
[----:B----4-:R-:W-:-:S02]  /*9180*/  SHF.R.S32.HI R11, RZ, 0x1f, R106 ;  /* 0x0000001fff0b7819 */ /* 0x010fc4000001146a */
[----:B------:R-:W-:Y:S02]  /*9190*/  SHF.R.S32.HI R10, RZ, 0x1f, R107 ;  /* 0x0000001fff0a7819 */ /* 0x000fe4000001146b */
[----:B------:R-:W-:Y:S02]  /*91a0*/  SHF.R.S32.HI R9, RZ, 0x1f, R110 ;  /* 0x0000001fff097819 */ /* 0x000fe4000001146e */
[----:B-1----:R-:W-:Y:S02]  /*91b0*/  SHF.L.U64.HI R0, R106, 0x2, R11 ;  /* 0x000000026a007819 */ /* 0x002fe4000001020b */
[----:B------:R-:W-:Y:S02]  /*91c0*/  SHF.R.S32.HI R6, RZ, 0x1f, R111 ;  /* 0x0000001fff067819 */ /* 0x000fe4000001146f */
[----:B------:R-:W-:Y:S01]  /*91d0*/  SHF.L.U64.HI R3, R107, 0x2, R10 ;  /* 0x000000026b037819 */ /* 0x000fe2000001020a */
[----:B------:R1:W-:Y:S01]  /*91e0*/  STL [R1+0x148], R0 ;  /* 0x0001480001007387 */ /* 0x0003e20000100800 */
[----:B------:R-:W-:-:S02]  /*91f0*/  SHF.L.U64.HI R2, R110, 0x2, R9 ;  /* 0x000000026e027819 */ /* 0x000fc40000010209 */
[----:B------:R-:W-:Y:S01]  /*9200*/  SHF.R.S32.HI R9, RZ, 0x1f, R109 ;  /* 0x0000001fff097819 */ /* 0x000fe2000001146d */
[----:B------:R-:W-:Y:S04]  /*9210*/  STL [R1+0x144], R3 ;  /* 0x0001440301007387 */ /* 0x000fe80000100800 */
[----:B------:R-:W4:Y:S01]  /*9220*/  LDL.LU R104, [R1+0x1bc] ;  /* 0x0001bc0001687983 */ /* 0x000f220000300800 */
[----:B-1----:R-:W-:-:S03]  /*9230*/  SHF.L.U64.HI R0, R111, 0x2, R6 ;  /* 0x000000026f007819 */ /* 0x002fc60000010206 */
[----:B------:R-:W-:Y:S01]  /*9240*/  STL [R1+0x140], R2 ;  /* 0x0001400201007387 */ /* 0x000fe20000100800 */
[----:B------:R-:W-:-:S03]  /*9250*/  IMAD.SHL.U32 R37, R90, 0x8, RZ ;  /* 0x000000085a257824 */ /* 0x000fc600078e00ff */
[----:B------:R-:W4:Y:S01]  /*9260*/  LDL.LU R105, [R1+0x1c0] ;  /* 0x0001c00001697983 */ /* 0x000f220000300800 */
[----:B------:R-:W-:-:S03]  /*9270*/  SHF.R.S32.HI R69, RZ, 0x1f, R7 ;  /* 0x0000001fff457819 */ /* 0x000fc60000011407 */
[----:B------:R1:W-:Y:S01]  /*9280*/  STL [R1+0x13c], R0 ;  /* 0x00013c0001007387 */ /* 0x0003e20000100800 */
[----:B------:R-:W-:Y:S02]  /*9290*/  SHF.R.S32.HI R89, RZ, 0x1f, R90 ;  /* 0x0000001fff597819 */ /* 0x000fe4000001145a */
[----:B------:R-:W-:Y:S01]  /*92a0*/  SHF.R.S32.HI R6, RZ, 0x1f, R108 ;  /* 0x0000001fff067819 */ /* 0x000fe2000001146c */
[----:B------:R-:W4:Y:S01]  /*92b0*/  LDL.LU R106, [R1+0x1c4] ;  /* 0x0001c400016a7983 */ /* 0x000f220000300800 */
[----:B------:R-:W-:-:S03]  /*92c0*/  LEA.HI R69, R69, R7, RZ, 0x7 ;  /* 0x0000000745457211 */ /* 0x000fc600078f38ff */
[----:B------:R-:W4:Y:S01]  /*92d0*/  LDL.LU R107, [R1+0x1c8] ;  /* 0x0001c800016b7983 */ /* 0x000f220000300800 */
[----:B-1----:R-:W-:-:S03]  /*92e0*/  SHF.L.U64.HI R0, R109, 0x2, R9 ;  /* 0x000000026d007819 */ /* 0x002fc60000010209 */
[----:B------:R-:W4:Y:S01]  /*92f0*/  LDL.LU R110, [R1+0x1d0] ;  /* 0x0001d000016e7983 */ /* 0x000f220000300800 */
[----:B------:R-:W-:-:S03]  /*9300*/  SHF.L.U64.HI R42, R90, 0x3, R89 ;  /* 0x000000035a2a7819 */ /* 0x000fc60000010259 */
[----:B------:R1:W-:Y:S01]  /*9310*/  STL [R1+0x138], R0 ;  /* 0x0001380001007387 */ /* 0x0003e20000100800 */
[----:B------:R-:W-:-:S03]  /*9320*/  SHF.L.U64.HI R6, R108, 0x2, R6 ;  /* 0x000000026c067819 */ /* 0x000fc60000010206 */
[----:B------:R-:W4:Y:S04]  /*9330*/  LDL.LU R111, [R1+0x1d4] ;  /* 0x0001d400016f7983 */ /* 0x000f280000300800 */
[----:B------:R-:W4:Y:S04]  /*9340*/  LDL.LU R109, [R1+0x1d8] ;  /* 0x0001d800016d7983 */ /* 0x000f280000300800 */
[----:B------:R-:W4:Y:S01]  /*9350*/  LDL.LU R108, [R1+0x1dc] ;  /* 0x0001dc00016c7983 */ /* 0x000f220000300800 */
[----:B--2---:R-:W-:Y:S02]  /*9360*/  SHF.R.S32.HI R15, RZ, 0x1f, R116 ;  /* 0x0000001fff0f7819 */ /* 0x004fe40000011474 */
[----:B------:R-:W-:-:S02]  /*9370*/  LEA R88, P0, R116, R37, 0x2 ;  /* 0x0000002574587211 */ /* 0x000fc400078010ff */
[----:B---3--:R-:W-:Y:S02]  /*9380*/  SHF.R.S32.HI R16, RZ, 0x1f, R117 ;  /* 0x0000001fff107819 */ /* 0x008fe40000011475 */
[-C--:B------:R-:W-:Y:S02]  /*9390*/  LEA R7, P1, R117, R37.reuse, 0x2 ;  /* 0x0000002575077211 */ /* 0x080fe400078210ff */
[----:B------:R-:W-:Y:S02]  /*93a0*/  LEA.HI.X R15, R116, R42, R15, 0x2, P0 ;  /* 0x0000002a740f7211 */ /* 0x000fe400000f140f */
[----:B------:R-:W-:Y:S01]  /*93b0*/  SHF.R.S32.HI R17, RZ, 0x1f, R112 ;  /* 0x0000001fff117819 */ /* 0x000fe20000011470 */
[----:B------:R-:W2:Y:S01]  /*93c0*/  LDL.LU R116, [R1+0x1e0] ;  /* 0x0001e00001747983 */ /* 0x000ea20000300800 */
[----:B------:R-:W-:Y:S02]  /*93d0*/  LEA R24, P2, R112, R37, 0x2 ;  /* 0x0000002570187211 */ /* 0x000fe400078410ff */
[----:B------:R-:W-:-:S02]  /*93e0*/  SHF.R.S32.HI R18, RZ, 0x1f, R113 ;  /* 0x0000001fff127819 */ /* 0x000fc40000011471 */
[----:B------:R-:W-:Y:S02]  /*93f0*/  LEA R9, P3, R113, R37, 0x2 ;  /* 0x0000002571097211 */ /* 0x000fe400078610ff */
[-C--:B------:R-:W-:Y:S02]  /*9400*/  LEA.HI.X R16, R117, R42.reuse, R16, 0x2, P1 ;  /* 0x0000002a75107211 */ /* 0x080fe400008f1410 */
[-C--:B------:R-:W-:Y:S01]  /*9410*/  LEA.HI.X R17, R112, R42.reuse, R17, 0x2, P2 ;  /* 0x0000002a70117211 */ /* 0x080fe200010f1411 */
[----:B------:R-:W3:Y:S01]  /*9420*/  LDL.LU R117, [R1+0x1e4] ;  /* 0x0001e40001757983 */ /* 0x000ee20000300800 */
[----:B------:R-:W-:-:S03]  /*9430*/  LEA.HI.X R18, R113, R42, R18, 0x2, P3 ;  /* 0x0000002a71127211 */ /* 0x000fc600018f1412 */
[----:B------:R-:W3:Y:S04]  /*9440*/  LDL.LU R112, [R1+0x1e8] ;  /* 0x0001e80001707983 */ /* 0x000ee80000300800 */
[----:B------:R-:W3:Y:S04]  /*9450*/  LDL.LU R113, [R1+0x1ec] ;  /* 0x0001ec0001717983 */ /* 0x000ee80000300800 */
[----:B------:R-:W3:Y:S04]  /*9460*/  LDL.LU R123, [R1+0x1f0] ;  /* 0x0001f000017b7983 */ /* 0x000ee80000300800 */
[----:B------:R-:W3:Y:S04]  /*9470*/  LDL.LU R122, [R1+0x1f4] ;  /* 0x0001f400017a7983 */ /* 0x000ee80000300800 */
[----:B------:R-:W3:Y:S04]  /*9480*/  LDL.LU R121, [R1+0x1f8] ;  /* 0x0001f80001797983 */ /* 0x000ee80000300800 */
[----:B------:R-:W3:Y:S04]  /*9490*/  LDL.LU R120, [R1+0x1fc] ;  /* 0x0001fc0001787983 */ /* 0x000ee80000300800 */
[----:B------:R-:W3:Y:S04]  /*94a0*/  LDL.LU R95, [R1+0x200] ;  /* 0x00020000015f7983 */ /* 0x000ee80000300800 */
[----:B------:R-:W3:Y:S04]  /*94b0*/  LDL.LU R5, [R1+0x204] ;  /* 0x0002040001057983 */ /* 0x000ee80000300800 */
[----:B------:R-:W3:Y:S01]  /*94c0*/  LDL.LU R8, [R1+0x208] ;  /* 0x0002080001087983 */ /* 0x000ee20000300800 */
[----:B------:R-:W1:Y:S03]  /*94d0*/  S2R R4, SR_TID.X ;  /* 0x0000000000047919 */ /* 0x000e660000002100 */
[----:B------:R-:W3:Y:S04]  /*94e0*/  LDL.LU R94, [R1+0x20c] ;  /* 0x00020c00015e7983 */ /* 0x000ee80000300800 */
[----:B------:R-:W3:Y:S04]  /*94f0*/  LDL.LU R96, [R1+0x210] ;  /* 0x0002100001607983 */ /* 0x000ee80000300800 */
[----:B------:R-:W3:Y:S04]  /*9500*/  LDL.LU R97, [R1+0x214] ;  /* 0x0002140001617983 */ /* 0x000ee80000300800 */
[----:B------:R-:W3:Y:S04]  /*9510*/  LDL.LU R91, [R1+0x218] ;  /* 0x00021800015b7983 */ /* 0x000ee80000300800 */
[----:B------:R-:W3:Y:S04]  /*9520*/  LDL.LU R93, [R1+0x21c] ;  /* 0x00021c00015d7983 */ /* 0x000ee80000300800 */
[----:B------:R-:W3:Y:S01]  /*9530*/  LDL.LU R92, [R1+0x220] ;  /* 0x00022000015c7983 */ /* 0x000ee20000300800 */
[----:B----4-:R-:W-:-:S02]  /*9540*/  SHF.R.S32.HI R19, RZ, 0x1f, R104 ;  /* 0x0000001fff137819 */ /* 0x010fc40000011468 */
[----:B------:R-:W-:Y:S01]  /*9550*/  SHF.R.S32.HI R20, RZ, 0x1f, R105 ;  /* 0x0000001fff147819 */ /* 0x000fe20000011469 */
[----:B-1----:R-:W4:Y:S01]  /*9560*/  LDL.LU R0, [R1+0x224] ;  /* 0x0002240001007983 */ /* 0x002f220000300800 */
[----:B------:R-:W-:-:S03]  /*9570*/  SHF.R.U32.HI R10, RZ, 0x5, R4 ;  /* 0x00000005ff0a7819 */ /* 0x000fc60000011604 */
[----:B------:R-:W4:Y:S01]  /*9580*/  LDL.LU R2, [R1+0x228] ;  /* 0x0002280001027983 */ /* 0x000f220000300800 */
[----:B------:R-:W-:Y:S02]  /*9590*/  SHF.R.S32.HI R21, RZ, 0x1f, R106 ;  /* 0x0000001fff157819 */ /* 0x000fe4000001146a */
[----:B------:R-:W-:Y:S01]  /*95a0*/  R2UR UR15, R10 ;  /* 0x000000000a0f72ca */ /* 0x000fe200000e0000 */
[----:B------:R-:W4:Y:S01]  /*95b0*/  LDL.LU R3, [R1+0x22c] ;  /* 0x00022c0001037983 */ /* 0x000f220000300800 */
[----:B------:R-:W-:Y:S02]  /*95c0*/  SHF.R.S32.HI R22, RZ, 0x1f, R107 ;  /* 0x0000001fff167819 */ /* 0x000fe4000001146b */
[-C--:B------:R-:W-:Y:S02]  /*95d0*/  LEA R10, P0, R104, R37.reuse, 0x2 ;  /* 0x00000025680a7211 */ /* 0x080fe400078010ff */
[-C--:B------:R-:W-:Y:S02]  /*95e0*/  LEA R11, P1, R105, R37.reuse, 0x2 ;  /* 0x00000025690b7211 */ /* 0x080fe400078210ff */
[----:B------:R-:W-:-:S02]  /*95f0*/  LEA R13, P2, R106, R37, 0x2 ;  /* 0x000000256a0d7211 */ /* 0x000fc400078410ff */
[----:B------:R-:W-:Y:S02]  /*9600*/  LEA R12, P3, R107, R37, 0x2 ;  /* 0x000000256b0c7211 */ /* 0x000fe400078610ff */
[-C--:B------:R-:W-:Y:S02]  /*9610*/  LEA.HI.X R19, R104, R42.reuse, R19, 0x2, P0 ;  /* 0x0000002a68137211 */ /* 0x080fe400000f1413 */
[-C--:B------:R-:W-:Y:S02]  /*9620*/  LEA.HI.X R20, R105, R42.reuse, R20, 0x2, P1 ;  /* 0x0000002a69147211 */ /* 0x080fe400008f1414 */
[-C--:B------:R-:W-:Y:S02]  /*9630*/  LEA.HI.X R21, R106, R42.reuse, R21, 0x2, P2 ;  /* 0x0000002a6a157211 */ /* 0x080fe400010f1415 */
[----:B------:R-:W-:Y:S02]  /*9640*/  LEA.HI.X R22, R107, R42, R22, 0x2, P3 ;  /* 0x0000002a6b167211 */ /* 0x000fe400018f1416 */
[----:B------:R-:W-:-:S02]  /*9650*/  SHF.R.S32.HI R23, RZ, 0x1f, R110 ;  /* 0x0000001fff177819 */ /* 0x000fc4000001146e */
[----:B------:R-:W-:Y:S02]  /*9660*/  SHF.R.S32.HI R98, RZ, 0x1f, R111 ;  /* 0x0000001fff627819 */ /* 0x000fe4000001146f */
[----:B------:R-:W-:Y:S02]  /*9670*/  SHF.R.S32.HI R100, RZ, 0x1f, R109 ;  /* 0x0000001fff647819 */ /* 0x000fe4000001146d */
        /* <DEDUP_REMOVED lines=9> */
[----:B--2---:R-:W-:-:S02]  /*9710*/  SHF.R.S32.HI R104, RZ, 0x1f, R116 ;  /* 0x0000001fff687819 */ /* 0x004fc40000011474 */
[----:B------:R-:W-:-:S04]  /*9720*/  LEA R105, P0, R116, R37, 0x2 ;  /* 0x0000002574697211 */ /* 0x000fc800078010ff */
[----:B------:R-:W-:Y:S02]  /*9730*/  LEA.HI.X R104, R116, R42, R104, 0x2, P0 ;  /* 0x0000002a74687211 */ /* 0x000fe400000f1468 */
[----:B---3--:R-:W-:Y:S02]  /*9740*/  SHF.R.S32.HI R106, RZ, 0x1f, R117 ;  /* 0x0000001fff6a7819 */ /* 0x008fe40000011475 */
[-C--:B------:R-:W-:Y:S02]  /*9750*/  LEA R107, P1, R117, R37.reuse, 0x2 ;  /* 0x00000025756b7211 */ /* 0x080fe400078210ff */
[----:B------:R-:W-:Y:S02]  /*9760*/  SHF.R.S32.HI R108, RZ, 0x1f, R112 ;  /* 0x0000001fff6c7819 */ /* 0x000fe40000011470 */
[----:B------:R-:W-:Y:S02]  /*9770*/  LEA R109, P2, R112, R37, 0x2 ;  /* 0x00000025706d7211 */ /* 0x000fe400078410ff */
[----:B------:R-:W-:-:S02]  /*9780*/  SHF.R.S32.HI R110, RZ, 0x1f, R113 ;  /* 0x0000001fff6e7819 */ /* 0x000fc40000011471 */
[----:B------:R-:W-:Y:S02]  /*9790*/  LEA R111, P3, R113, R37, 0x2 ;  /* 0x00000025716f7211 */ /* 0x000fe400078610ff */
[-C--:B------:R-:W-:Y:S02]  /*97a0*/  LEA.HI.X R106, R117, R42.reuse, R106, 0x2, P1 ;  /* 0x0000002a756a7211 */ /* 0x080fe400008f146a */
[-C--:B------:R-:W-:Y:S02]  /*97b0*/  LEA.HI.X R108, R112, R42.reuse, R108, 0x2, P2 ;  /* 0x0000002a706c7211 */ /* 0x080fe400010f146c */
[----:B------:R-:W-:Y:S02]  /*97c0*/  LEA.HI.X R110, R113, R42, R110, 0x2, P3 ;  /* 0x0000002a716e7211 */ /* 0x000fe400018f146e */
[----:B------:R-:W-:Y:S02]  /*97d0*/  SHF.R.S32.HI R112, RZ, 0x1f, R123 ;  /* 0x0000001fff707819 */ /* 0x000fe4000001147b */
[----:B------:R-:W-:-:S02]  /*97e0*/  SHF.R.S32.HI R116, RZ, 0x1f, R121 ;  /* 0x0000001fff747819 */ /* 0x000fc40000011479 */
[-C--:B------:R-:W-:Y:S02]  /*97f0*/  LEA R113, P0, R123, R37.reuse, 0x2 ;  /* 0x000000257b717211 */ /* 0x080fe400078010ff */
[----:B------:R-:W-:Y:S02]  /*9800*/  SHF.R.S32.HI R118, RZ, 0x1f, R120 ;  /* 0x0000001fff767819 */ /* 0x000fe40000011478 */
[-C--:B------:R-:W-:Y:S02]  /*9810*/  LEA R117, P2, R121, R37.reuse, 0x2 ;  /* 0x0000002579757211 */ /* 0x080fe400078410ff */
[-C--:B------:R-:W-:Y:S02]  /*9820*/  LEA R119, P3, R120, R37.reuse, 0x2 ;  /* 0x0000002578777211 */ /* 0x080fe400078610ff */
[----:B------:R-:W-:Y:S02]  /*9830*/  SHF.R.S32.HI R114, RZ, 0x1f, R122 ;  /* 0x0000001fff727819 */ /* 0x000fe4000001147a */
[----:B------:R-:W-:-:S02]  /*9840*/  LEA R115, P1, R122, R37, 0x2 ;  /* 0x000000257a737211 */ /* 0x000fc400078210ff */
[-C--:B------:R-:W-:Y:S02]  /*9850*/  LEA.HI.X R112, R123, R42.reuse, R112, 0x2, P0 ;  /* 0x0000002a7b707211 */ /* 0x080fe400000f1470 */
[-C--:B------:R-:W-:Y:S02]  /*9860*/  LEA.HI.X R116, R121, R42.reuse, R116, 0x2, P2 ;  /* 0x0000002a79747211 */ /* 0x080fe400010f1474 */
[-C--:B------:R-:W-:Y:S02]  /*9870*/  LEA.HI.X R118, R120, R42.reuse, R118, 0x2, P3 ;  /* 0x0000002a78767211 */ /* 0x080fe400018f1476 */
[----:B------:R-:W-:Y:S02]  /*9880*/  LEA.HI.X R114, R122, R42, R114, 0x2, P1 ;  /* 0x0000002a7a727211 */ /* 0x000fe400008f1472 */
[----:B------:R-:W-:Y:S02]  /*9890*/  SHF.R.S32.HI R120, RZ, 0x1f, R95 ;  /* 0x0000001fff787819 */ /* 0x000fe4000001145f */
[----:B------:R-:W-:-:S02]  /*98a0*/  LEA R121, P0, R95, R37, 0x2 ;  /* 0x000000255f797211 */ /* 0x000fc400078010ff */
[----:B------:R-:W-:Y:S02]  /*98b0*/  SHF.R.S32.HI R122, RZ, 0x1f, R5 ;  /* 0x0000001fff7a7819 */ /* 0x000fe40000011405 */
[-C--:B------:R-:W-:Y:S02]  /*98c0*/  LEA R123, P1, R5, R37.reuse, 0x2 ;  /* 0x00000025057b7211 */ /* 0x080fe400078210ff */
[----:B------:R-:W-:Y:S02]  /*98d0*/  SHF.R.S32.HI R124, RZ, 0x1f, R8 ;  /* 0x0000001fff7c7819 */ /* 0x000fe40000011408 */
[----:B------:R-:W-:Y:S02]  /*98e0*/  LEA R125, P2, R8, R37, 0x2 ;  /* 0x00000025087d7211 */ /* 0x000fe400078410ff */
[-C--:B------:R-:W-:Y:S02]  /*98f0*/  LEA.HI.X R120, R95, R42.reuse, R120, 0x2, P0 ;  /* 0x0000002a5f787211 */ /* 0x080fe400000f1478 */
[----:B------:R-:W2:Y:S01]  /*9900*/  LDL.LU R95, [R1+0x284] ;  /* 0x00028400015f7983 */ /* 0x000ea20000300800 */
[----:B------:R-:W-:-:S02]  /*9910*/  LEA.HI.X R122, R5, R42, R122, 0x2, P1 ;  /* 0x0000002a057a7211 */ /* 0x000fc400008f147a */
[----:B------:R-:W-:Y:S01]  /*9920*/  LEA.HI.X R124, R8, R42, R124, 0x2, P2 ;  /* 0x0000002a087c7211 */ /* 0x000fe200010f147c */
[----:B------:R-:W3:Y:S04]  /*9930*/  LDL.LU R5, [R1+0x280] ;  /* 0x0002800001057983 */ /* 0x000ee80000300800 */
[----:B------:R-:W2:Y:S01]  /*9940*/  LDL.LU R8, [R1+0x27c] ;  /* 0x00027c0001087983 */ /* 0x000ea20000300800 */
[----:B------:R-:W-:Y:S02]  /*9950*/  SHF.R.S32.HI R32, RZ, 0x1f, R96 ;  /* 0x0000001fff207819 */ /* 0x000fe40000011460 */
[----:B------:R-:W-:Y:S02]  /*9960*/  LEA R26, P0, R96, R37, 0x2 ;  /* 0x00000025601a7211 */ /* 0x000fe400078010ff */
[----:B------:R-:W-:-:S02]  /*9970*/  SHF.R.S32.HI R39, RZ, 0x1f, R92 ;  /* 0x0000001fff277819 */ /* 0x000fc4000001145c */
[----:B------:R-:W-:Y:S02]  /*9980*/  LEA.HI.X R32, R96, R42, R32, 0x2, P0 ;  /* 0x0000002a60207211 */ /* 0x000fe400000f1420 */
[----:B------:R-:W-:-:S04]  /*9990*/  LEA R31, P0, R92, R37, 0x2 ;  /* 0x000000255c1f7211 */ /* 0x000fc800078010ff */
[-C--:B------:R-:W-:Y:S02]  /*99a0*/  LEA.HI.X R39, R92, R42.reuse, R39, 0x2, P0 ;  /* 0x0000002a5c277211 */ /* 0x080fe400000f1427 */
[----:B------:R-:W1:Y:S01]  /*99b0*/  S2R R92, SR_TID.X ;  /* 0x00000000005c7919 */ /* 0x000e620000002100 */
[----:B------:R-:W-:Y:S02]  /*99c0*/  SHF.R.S32.HI R30, RZ, 0x1f, R94 ;  /* 0x0000001fff1e7819 */ /* 0x000fe4000001145e */
[CC--:B------:R-:W-:Y:S02]  /*99d0*/  LEA R25, P3, R94.reuse, R37.reuse, 0x2 ;  /* 0x000000255e197211 */ /* 0x0c0fe400078610ff */
[----:B------:R-:W-:Y:S02]  /*99e0*/  SHF.R.S32.HI R34, RZ, 0x1f, R97 ;  /* 0x0000001fff227819 */ /* 0x000fe40000011461 */
[----:B------:R-:W-:Y:S02]  /*99f0*/  LEA.HI.X R30, R94, R42, R30, 0x2, P3 ;  /* 0x0000002a5e1e7211 */ /* 0x000fe400018f141e */
[----:B------:R-:W-:Y:S01]  /*9a00*/  SHF.R.S32.HI R36, RZ, 0x1f, R91 ;  /* 0x0000001fff247819 */ /* 0x000fe2000001145b */
[----:B------:R-:W3:Y:S01]  /*9a10*/  LDL.LU R94, [R1+0x238] ;  /* 0x00023800015e7983 */ /* 0x000ee20000300800 */
[----:B------:R-:W-:-:S02]  /*9a20*/  LEA R27, P1, R97, R37, 0x2 ;  /* 0x00000025611b7211 */ /* 0x000fc400078210ff */
[-C--:B------:R-:W-:Y:S01]  /*9a30*/  LEA R28, P2, R91, R37.reuse, 0x2 ;  /* 0x000000255b1c7211 */ /* 0x080fe200078410ff */
[----:B------:R-:W3:Y:S01]  /*9a40*/  LDL.LU R96, [R1+0x278] ;  /* 0x0002780001607983 */ /* 0x000ee20000300800 */
[----:B------:R-:W-:Y:S02]  /*9a50*/  SHF.R.S32.HI R38, RZ, 0x1f, R93 ;  /* 0x0000001fff267819 */ /* 0x000fe4000001145d */
[----:B------:R-:W-:Y:S02]  /*9a60*/  LEA R29, P3, R93, R37, 0x2 ;  /* 0x000000255d1d7211 */ /* 0x000fe400078610ff */
[-C--:B------:R-:W-:Y:S02]  /*9a70*/  LEA.HI.X R34, R97, R42.reuse, R34, 0x2, P1 ;  /* 0x0000002a61227211 */ /* 0x080fe400008f1422 */
[-C--:B------:R-:W-:Y:S01]  /*9a80*/  LEA.HI.X R36, R91, R42.reuse, R36, 0x2, P2 ;  /* 0x0000002a5b247211 */ /* 0x080fe200010f1424 */
[----:B------:R-:W3:Y:S01]  /*9a90*/  LDL.LU R97, [R1+0x274] ;  /* 0x0002740001617983 */ /* 0x000ee20000300800 */
[----:B------:R-:W-:-:S02]  /*9aa0*/  LEA.HI.X R38, R93, R42, R38, 0x2, P3 ;  /* 0x0000002a5d267211 */ /* 0x000fc400018f1426 */
[----:B----4-:R-:W-:Y:S01]  /*9ab0*/  SHF.R.S32.HI R40, RZ, 0x1f, R0 ;  /* 0x0000001fff287819 */ /* 0x010fe20000011400 */
[----:B------:R-:W4:Y:S01]  /*9ac0*/  LDL.LU R91, [R1+0x270] ;  /* 0x00027000015b7983 */ /* 0x000f220000300800 */
[----:B------:R-:W-:Y:S02]  /*9ad0*/  SHF.R.S32.HI R41, RZ, 0x1f, R2 ;  /* 0x0000001fff297819 */ /* 0x000fe40000011402 */
[-C--:B------:R-:W-:Y:S01]  /*9ae0*/  LEA R33, P1, R0, R37.reuse, 0x2 ;  /* 0x0000002500217211 */ /* 0x080fe200078210ff */
[----:B------:R1:W5:Y:S01]  /*9af0*/  LDL.LU R93, [R1+0x26c] ;  /* 0x00026c00015d7983 */ /* 0x0003620000300800 */
[-C--:B------:R-:W-:Y:S02]  /*9b00*/  LEA R35, P2, R2, R37.reuse, 0x2 ;  /* 0x0000002502237211 */ /* 0x080fe400078410ff */
[----:B------:R-:W-:Y:S02]  /*9b10*/  SHF.R.S32.HI R43, RZ, 0x1f, R3 ;  /* 0x0000001fff2b7819 */ /* 0x000fe40000011403 */
[----:B------:R-:W-:-:S02]  /*9b20*/  LEA R37, P3, R3, R37, 0x2 ;  /* 0x0000002503257211 */ /* 0x000fc400078610ff */
[-C--:B------:R-:W-:Y:S02]  /*9b30*/  LEA.HI.X R40, R0, R42.reuse, R40, 0x2, P1 ;  /* 0x0000002a00287211 */ /* 0x080fe400008f1428 */
[-C--:B------:R-:W-:Y:S02]  /*9b40*/  LEA.HI.X R41, R2, R42.reuse, R41, 0x2, P2 ;  /* 0x0000002a02297211 */ /* 0x080fe400010f1429 */
[----:B------:R-:W-:Y:S02]  /*9b50*/  LEA.HI.X R42, R3, R42, R43, 0x2, P3 ;  /* 0x0000002a032a7211 */ /* 0x000fe400018f142b */
[--C-:B-1----:R-:W-:Y:S02]  /*9b60*/  SHF.R.U32.HI R2, RZ, 0x8, R92.reuse ;  /* 0x00000008ff027819 */ /* 0x102fe4000001165c */
[----:B------:R-:W-:Y:S02]  /*9b70*/  SHF.R.U32.HI R3, RZ, 0x8, R92 ;  /* 0x00000008ff037819 */ /* 0x000fe4000001165c */
[----:B------:R-:W-:-:S02]  /*9b80*/  SGXT.U32 R2, R2, 0x1 ;  /* 0x000000010202781a */ /* 0x000fc40000000000 */
[----:B------:R-:W-:Y:S02]  /*9b90*/  SGXT.U32 R3, R3, 0x1 ;  /* 0x000000010303781a */ /* 0x000fe40000000000 */
[----:B------:R-:W-:Y:S02]  /*9ba0*/  LOP3.LUT R2, R2, 0x18, RZ, 0xfc, !PT ;  /* 0x0000001802027812 */ /* 0x000fe400078efcff */
[----:B------:R-:W-:-:S03]  /*9bb0*/  LOP3.LUT R3, R3, 0x7e, RZ, 0xfc, !PT ;  /* 0x0000007e03037812 */ /* 0x000fc600078efcff */
[-C--:B--2---:R-:W-:Y:S02]  /*9bc0*/  IMAD R2, R2, R8.reuse, RZ ;  /* 0x0000000802027224 */ /* 0x084fe400078e02ff */
[----:B------:R-:W-:-:S03]  /*9bd0*/  IMAD R0, R3, R8, RZ ;  /* 0x0000000803007224 */ /* 0x000fc600078e02ff */
[----:B------:R-:W-:Y:S04]  /*9be0*/  STL [R1+0x68], R2 ;  /* 0x0000680201007387 */ /* 0x000fe80000100800 */
[----:B------:R1:W-:Y:S01]  /*9bf0*/  STL [R1+0x134], R0 ;  /* 0x0001340001007387 */ /* 0x0003e20000100800 */
[--C-:B------:R-:W-:Y:S02]  /*9c00*/  SHF.R.U32.HI R3, RZ, 0x8, R92.reuse ;  /* 0x00000008ff037819 */ /* 0x100fe4000001165c */
[--C-:B-1----:R-:W-:Y:S02]  /*9c10*/  SHF.R.U32.HI R0, RZ, 0x8, R92.reuse ;  /* 0x00000008ff007819 */ /* 0x102fe4000001165c */
[----:B------:R-:W-:Y:S02]  /*9c20*/  SHF.R.U32.HI R2, RZ, 0x8, R92 ;  /* 0x00000008ff027819 */ /* 0x000fe4000001165c */
[----:B------:R-:W-:-:S02]  /*9c30*/  SGXT.U32 R0, R0, 0x1 ;  /* 0x000000010000781a */ /* 0x000fc40000000000 */
[----:B------:R-:W-:Y:S02]  /*9c40*/  SGXT.U32 R2, R2, 0x1 ;  /* 0x000000010202781a */ /* 0x000fe40000000000 */
[----:B------:R-:W-:Y:S02]  /*9c50*/  LOP3.LUT R0, R0, 0x7c, RZ, 0xfc, !PT ;  /* 0x0000007c00007812 */ /* 0x000fe400078efcff */
[----:B------:R-:W-:Y:S02]  /*9c60*/  SGXT.U32 R3, R3, 0x1 ;  /* 0x000000010303781a */ /* 0x000fe40000000000 */
[----:B------:R-:W-:Y:S01]  /*9c70*/  LOP3.LUT R2, R2, 0x7a, RZ, 0xfc, !PT ;  /* 0x0000007a02027812 */ /* 0x000fe200078efcff */
[----:B------:R-:W-:Y:S01]  /*9c80*/  IMAD R0, R0, R8, RZ ;  /* 0x0000000800007224 */ /* 0x000fe200078e02ff */
[----:B------:R-:W-:-:S03]  /*9c90*/  LOP3.LUT R3, R3, 0x78, RZ, 0xfc, !PT ;  /* 0x0000007803037812 */ /* 0x000fc600078efcff */
[-C--:B------:R-:W-:Y:S01]  /*9ca0*/  IMAD R2, R2, R8.reuse, RZ ;  /* 0x0000000802027224 */ /* 0x080fe200078e02ff */
[----:B------:R1:W-:Y:S04]  /*9cb0*/  STL [R1+0x130], R0 ;  /* 0x0001300001007387 */ /* 0x0003e80000100800 */
[----:B------:R2:W-:Y:S01]  /*9cc0*/  STL [R1+0x12c], R2 ;  /* 0x00012c0201007387 */ /* 0x0005e20000100800 */
[----:B-1----:R-:W-:-:S05]  /*9cd0*/  IMAD R0, R3, R8, RZ ;  /* 0x0000000803007224 */ /* 0x002fca00078e02ff */
[----:B------:R1:W-:Y:S01]  /*9ce0*/  STL [R1+0x128], R0 ;  /* 0x0001280001007387 */ /* 0x0003e20000100800 */
[--C-:B--2---:R-:W-:Y:S02]  /*9cf0*/  SHF.R.U32.HI R2, RZ, 0x8, R92.reuse ;  /* 0x00000008ff027819 */ /* 0x104fe4000001165c */
[--C-:B------:R-:W-:Y:S02]  /*9d00*/  SHF.R.U32.HI R3, RZ, 0x8, R92.reuse ;  /* 0x00000008ff037819 */ /* 0x100fe4000001165c */
[----:B-1----:R-:W-:-:S04]  /*9d10*/  SHF.R.U32.HI R0, RZ, 0x8, R92 ;  /* 0x00000008ff007819 */ /* 0x002fc8000001165c */
[----:B------:R-:W-:Y:S02]  /*9d20*/  SGXT.U32 R0, R0, 0x1 ;  /* 0x000000010000781a */ /* 0x000fe40000000000 */
        /* <DEDUP_REMOVED lines=174> */
[----:B-1----:R-:W-:Y:S01]  /*a810*/  IMAD R0, R3, R8, RZ ;  /* 0x0000000803007224 */ /* 0x002fe200078e02ff */
[--C-:B------:R-:W-:Y:S02]  /*a820*/  SHF.R.U32.HI R3, RZ, 0x8, R92.reuse ;  /* 0x00000008ff037819 */ /* 0x100fe4000001165c */
[--C-:B--2---:R-:W-:Y:S02]  /*a830*/  SHF.R.U32.HI R2, RZ, 0x8, R92.reuse ;  /* 0x00000008ff027819 */ /* 0x104fe4000001165c */
[----:B------:R1:W-:Y:S02]  /*a840*/  STL [R1+0x94], R0 ;  /* 0x0000940001007387 */ /* 0x0003e40000100800 */
[----:B-1----:R-:W-:-:S02]  /*a850*/  SHF.R.U32.HI R0, RZ, 0x8, R92 ;  /* 0x00000008ff007819 */ /* 0x002fc4000001165c */
[----:B------:R-:W-:Y:S02]  /*a860*/  SHF.R.U32.HI R92, RZ, 0x8, R92 ;  /* 0x00000008ff5c7819 */ /* 0x000fe4000001165c */
[----:B------:R-:W-:Y:S02]  /*a870*/  SGXT.U32 R0, R0, 0x1 ;  /* 0x000000010000781a */ /* 0x000fe40000000000 */
[----:B------:R-:W-:Y:S02]  /*a880*/  SGXT.U32 R92, R92, 0x1 ;  /* 0x000000015c5c781a */ /* 0x000fe40000000000 */
[----:B------:R-:W-:Y:S02]  /*a890*/  LOP3.LUT R0, R0, 0x2c, RZ, 0xfc, !PT ;  /* 0x0000002c00007812 */ /* 0x000fe400078efcff */
[----:B------:R-:W-:Y:S02]  /*a8a0*/  LOP3.LUT R92, R92, 0x2e, RZ, 0xfc, !PT ;  /* 0x0000002e5c5c7812 */ /* 0x000fe400078efcff */
[----:B------:R-:W-:-:S02]  /*a8b0*/  SGXT.U32 R2, R2, 0x1 ;  /* 0x000000010202781a */ /* 0x000fc40000000000 */
[----:B------:R-:W-:Y:S01]  /*a8c0*/  SGXT.U32 R3, R3, 0x1 ;  /* 0x000000010303781a */ /* 0x000fe20000000000 */
[-C--:B------:R-:W-:Y:S01]  /*a8d0*/  IMAD R92, R92, R8.reuse, RZ ;  /* 0x000000085c5c7224 */ /* 0x080fe200078e02ff */
[----:B------:R-:W-:Y:S01]  /*a8e0*/  LOP3.LUT R2, R2, 0x2a, RZ, 0xfc, !PT ;  /* 0x0000002a02027812 */ /* 0x000fe200078efcff */
[-C--:B------:R-:W-:Y:S01]  /*a8f0*/  IMAD R0, R0, R8.reuse, RZ ;  /* 0x0000000800007224 */ /* 0x080fe200078e02ff */
[----:B------:R-:W-:Y:S02]  /*a900*/  LOP3.LUT R3, R3, 0x28, RZ, 0xfc, !PT ;  /* 0x0000002803037812 */ /* 0x000fe400078efcff */
[----:B------:R1:W-:Y:S01]  /*a910*/  STL [R1+0x90], R92 ;  /* 0x0000905c01007387 */ /* 0x0003e20000100800 */
[----:B------:R-:W-:-:S03]  /*a920*/  IMAD R2, R2, R8, RZ ;  /* 0x0000000802027224 */ /* 0x000fc600078e02ff */
[----:B-1----:R1:W5:Y:S04]  /*a930*/  LDL.LU R92, [R1+0x268] ;  /* 0x00026800015c7983 */ /* 0x0023680000300800 */
[----:B------:R2:W-:Y:S04]  /*a940*/  STL [R1+0x8c], R0 ;  /* 0x00008c0001007387 */ /* 0x0005e80000100800 */
[----:B------:R3:W-:Y:S01]  /*a950*/  STL [R1+0x88], R2 ;  /* 0x0000880201007387 */ /* 0x0007e20000100800 */
[----:B--2---:R-:W-:Y:S01]  /*a960*/  IMAD R0, R3, R8, RZ ;  /* 0x0000000803007224 */ /* 0x004fe200078e02ff */
[----:B------:R-:W-:-:S02]  /*a970*/  SHF.R.U32.HI R3, RZ, 0x8, R4 ;  /* 0x00000008ff037819 */ /* 0x000fc40000011604 */
[--C-:B---3--:R-:W-:Y:S02]  /*a980*/  SHF.R.U32.HI R2, RZ, 0x8, R4.reuse ;  /* 0x00000008ff027819 */ /* 0x108fe40000011604 */
[----:B------:R2:W-:Y:S02]  /*a990*/  STL [R1+0x84], R0 ;  /* 0x0000840001007387 */ /* 0x0005e40000100800 */
[--C-:B--2---:R-:W-:Y:S02]  /*a9a0*/  SHF.R.U32.HI R0, RZ, 0x8, R4.reuse ;  /* 0x00000008ff007819 */ /* 0x104fe40000011604 */
[----:B------:R-:W-:Y:S02]  /*a9b0*/  SHF.R.U32.HI R4, RZ, 0x8, R4 ;  /* 0x00000008ff047819 */ /* 0x000fe40000011604 */
[----:B------:R-:W-:Y:S02]  /*a9c0*/  SGXT.U32 R0, R0, 0x1 ;  /* 0x000000010000781a */ /* 0x000fe40000000000 */
[----:B------:R-:W-:-:S02]  /*a9d0*/  SGXT.U32 R4, R4, 0x1 ;  /* 0x000000010404781a */ /* 0x000fc40000000000 */
[----:B------:R-:W-:Y:S02]  /*a9e0*/  LOP3.LUT R0, R0, 0x24, RZ, 0xfc, !PT ;  /* 0x0000002400007812 */ /* 0x000fe400078efcff */
[----:B------:R-:W-:Y:S02]  /*a9f0*/  LOP3.LUT R4, R4, 0x26, RZ, 0xfc, !PT ;  /* 0x0000002604047812 */ /* 0x000fe400078efcff */
[----:B------:R-:W-:Y:S02]  /*aa00*/  SGXT.U32 R2, R2, 0x1 ;  /* 0x000000010202781a */ /* 0x000fe40000000000 */
[----:B------:R-:W-:Y:S01]  /*aa10*/  SGXT.U32 R3, R3, 0x1 ;  /* 0x000000010303781a */ /* 0x000fe20000000000 */
[-C--:B------:R-:W-:Y:S01]  /*aa20*/  IMAD R4, R4, R8.reuse, RZ ;  /* 0x0000000804047224 */ /* 0x080fe200078e02ff */
[----:B------:R-:W-:Y:S01]  /*aa30*/  IADD3 R9, P6, R9, UR10, RZ ;  /* 0x0000000a09097c10 */ /* 0x000fe2000ffde0ff */
[----:B------:R-:W-:Y:S01]  /*aa40*/  IMAD R0, R0, R8, RZ ;  /* 0x0000000800007224 */ /* 0x000fe200078e02ff */
[----:B------:R-:W-:-:S02]  /*aa50*/  LOP3.LUT R2, R2, 0x22, RZ, 0xfc, !PT ;  /* 0x0000002202027812 */ /* 0x000fc400078efcff */
[----:B------:R-:W-:Y:S01]  /*aa60*/  LOP3.LUT R3, R3, 0x20, RZ, 0xfc, !PT ;  /* 0x0000002003037812 */ /* 0x000fe200078efcff */
[----:B------:R2:W-:Y:S01]  /*aa70*/  STL [R1+0x80], R4 ;  /* 0x0000800401007387 */ /* 0x0005e20000100800 */
[----:B------:R-:W-:Y:S02]  /*aa80*/  IADD3.X R18, R18, UR11, RZ, P6, !PT ;  /* 0x0000000b12127c10 */ /* 0x000fe4000b7fe4ff */
[----:B------:R-:W-:Y:S01]  /*aa90*/  IADD3 R14, P6, R14, UR10, RZ ;  /* 0x0000000a0e0e7c10 */ /* 0x000fe2000ffde0ff */
[----:B------:R-:W-:Y:S01]  /*aaa0*/  IMAD R2, R2, R8, RZ ;  /* 0x0000000802027224 */ /* 0x000fe200078e02ff */
[----:B------:R-:W-:Y:S02]  /*aab0*/  IADD3 R10, P5, R10, UR10, RZ ;  /* 0x0000000a0a0a7c10 */ /* 0x000fe4000ffbe0ff */
[----:B------:R-:W-:Y:S01]  /*aac0*/  IADD3.X R23, R23, UR11, RZ, P6, !PT ;  /* 0x0000000b17177c10 */ /* 0x000fe2000b7fe4ff */
[----:B--2---:R1:W5:Y:S01]  /*aad0*/  LDL.LU R4, [R1+0x264] ;  /* 0x0002640001047983 */ /* 0x0043620000300800 */
[----:B------:R-:W-:-:S03]  /*aae0*/  IADD3.X R19, R19, UR11, RZ, P5, !PT ;  /* 0x0000000b13137c10 */ /* 0x000fc6000affe4ff */
[----:B------:R2:W-:Y:S01]  /*aaf0*/  STL [R1+0x7c], R0 ;  /* 0x00007c0001007387 */ /* 0x0005e20000100800 */
[----:B------:R-:W-:Y:S02]  /*ab00*/  IADD3 R107, P6, R107, UR10, RZ ;  /* 0x0000000a6b6b7c10 */ /* 0x000fe4000ffde0ff */
[----:B------:R-:W-:Y:S01]  /*ab10*/  IADD3 R99, P5, R99, UR10, RZ ;  /* 0x0000000a63637c10 */ /* 0x000fe2000ffbe0ff */
[----:B------:R3:W-:Y:S01]  /*ab20*/  STL [R1+0x78], R2 ;  /* 0x0000780201007387 */ /* 0x0007e20000100800 */
[-C--:B--2---:R-:W-:Y:S02]  /*ab30*/  IMAD R0, R3, R8.reuse, RZ ;  /* 0x0000000803007224 */ /* 0x084fe400078e02ff */
[-C--:B------:R-:W-:Y:S01]  /*ab40*/  IMAD R3, R96, R8.reuse, RZ ;  /* 0x0000000860037224 */ /* 0x080fe200078e02ff */
[----:B------:R-:W-:Y:S01]  /*ab50*/  IADD3.X R106, R106, UR11, RZ, P6, !PT ;  /* 0x0000000b6a6a7c10 */ /* 0x000fe2000b7fe4ff */
[----:B---3--:R-:W-:Y:S01]  /*ab60*/  IMAD R2, R97, R8, RZ ;  /* 0x0000000861027224 */ /* 0x008fe200078e02ff */
[----:B------:R4:W-:Y:S01]  /*ab70*/  STL [R1+0x74], R0 ;  /* 0x0000740001007387 */ /* 0x0009e20000100800 */
[----:B------:R-:W-:-:S02]  /*ab80*/  IADD3.X R98, R98, UR11, RZ, P5, !PT ;  /* 0x0000000b62627c10 */ /* 0x000fc4000affe4ff */
[----:B------:R-:W-:Y:S01]  /*ab90*/  IADD3 R117, P6, R117, UR10, RZ ;  /* 0x0000000a75757c10 */ /* 0x000fe2000ffde0ff */
[----:B------:R-:W-:Y:S01]  /*aba0*/  STL [R1+0x70], R3 ;  /* 0x0000700301007387 */ /* 0x000fe20000100800 */
[----:B------:R-:W-:Y:S01]  /*abb0*/  IADD3 R109, P5, R109, UR10, RZ ;  /* 0x0000000a6d6d7c10 */ /* 0x000fe2000ffbe0ff */
[----:B----4-:R-:W-:Y:S02]  /*abc0*/  IMAD R0, R91, R8, RZ ;  /* 0x000000085b007224 */ /* 0x010fe400078e02ff */
[----:B------:R-:W-:Y:S01]  /*abd0*/  STL [R1+0x6c], R2 ;  /* 0x00006c0201007387 */ /* 0x000fe20000100800 */
[----:B------:R-:W-:Y:S02]  /*abe0*/  IADD3.X R116, R116, UR11, RZ, P6, !PT ;  /* 0x0000000b74747c10 */ /* 0x000fe4000b7fe4ff */
[----:B------:R-:W-:Y:S01]  /*abf0*/  IADD3.X R108, R108, UR11, RZ, P5, !PT ;  /* 0x0000000b6c6c7c10 */ /* 0x000fe2000affe4ff */
[----:B------:R2:W-:Y:S01]  /*ac00*/  STL [R1+0x64], R0 ;  /* 0x0000640001007387 */ /* 0x0005e20000100800 */
[----:B------:R-:W-:-:S04]  /*ac10*/  IADD3 R119, P5, R119, UR10, RZ ;  /* 0x0000000a77777c10 */ /* 0x000fc8000ffbe0ff */
[----:B------:R-:W-:Y:S02]  /*ac20*/  IADD3.X R118, R118, UR11, RZ, P5, !PT ;  /* 0x0000000b76767c10 */ /* 0x000fe4000affe4ff */
[----:B--2---:R-:W-:Y:S02]  /*ac30*/  IADD3 R0, P6, R25, UR10, RZ ;  /* 0x0000000a19007c10 */ /* 0x004fe4000ffde0ff */
[----:B------:R-:W-:-:S03]  /*ac40*/  IADD3 R2, P5, R26, UR10, RZ ;  /* 0x0000000a1a027c10 */ /* 0x000fc6000ffbe0ff */
[----:B------:R2:W-:Y:S04]  /*ac50*/  STL [R1+0x4], R0 ;  /* 0x0000040001007387 */ /* 0x0005e80000100800 */
[----:B------:R-:W3:Y:S04]  /*ac60*/  LDL R3, [R1+0x168] ;  /* 0x0001680001037983 */ /* 0x000ee80000100800 */
[----:B--2---:R-:W2:Y:S04]  /*ac70*/  LDL R0, [R1+0x174] ;  /* 0x0001740001007983 */ /* 0x004ea80000100800 */
[----:B------:R4:W-:Y:S04]  /*ac80*/  STL [R1+0xc], R2 ;  /* 0x00000c0201007387 */ /* 0x0009e80000100800 */
[----:B------:R-:W2:Y:S04]  /*ac90*/  LDL R96, [R1+0x16c] ;  /* 0x00016c0001607983 */ /* 0x000ea80000100800 */
[----:B------:R-:W2:Y:S04]  /*aca0*/  LDL R97, [R1+0x170] ;  /* 0x0001700001617983 */ /* 0x000ea80000100800 */
[----:B------:R-:W2:Y:S01]  /*acb0*/  LDL R91, [R1+0x178] ;  /* 0x00017800015b7983 */ /* 0x000ea20000100800 */
[----:B------:R-:W-:-:S02]  /*acc0*/  IADD3 R88, P4, R88, UR10, RZ ;  /* 0x0000000a58587c10 */ /* 0x000fc4000ff9e0ff */
[----:B------:R-:W-:Y:S02]  /*acd0*/  IADD3 R7, P3, R7, UR10, RZ ;  /* 0x0000000a07077c10 */ /* 0x000fe4000ff7e0ff */
[----:B------:R-:W-:Y:S02]  /*ace0*/  IADD3.X R15, R15, UR11, RZ, P4, !PT ;  /* 0x0000000b0f0f7c10 */ /* 0x000fe4000a7fe4ff */
[----:B------:R-:W-:Y:S02]  /*acf0*/  IADD3 R11, P4, R11, UR10, RZ ;  /* 0x0000000a0b0b7c10 */ /* 0x000fe4000ff9e0ff */
[----:B------:R-:W-:Y:S02]  /*ad00*/  IADD3.X R16, R16, UR11, RZ, P3, !PT ;  /* 0x0000000b10107c10 */ /* 0x000fe40009ffe4ff */
[----:B------:R-:W-:Y:S02]  /*ad10*/  IADD3.X R20, R20, UR11, RZ, P4, !PT ;  /* 0x0000000b14147c10 */ /* 0x000fe4000a7fe4ff */
[----:B------:R-:W-:-:S02]  /*ad20*/  IADD3 R101, P4, R101, UR10, RZ ;  /* 0x0000000a65657c10 */ /* 0x000fc4000ff9e0ff */
[----:B------:R-:W-:Y:S02]  /*ad30*/  IADD3 R13, P3, R13, UR10, RZ ;  /* 0x0000000a0d0d7c10 */ /* 0x000fe4000ff7e0ff */
[----:B------:R-:W-:Y:S02]  /*ad40*/  IADD3 R8, P2, R24, UR10, RZ ;  /* 0x0000000a18087c10 */ /* 0x000fe4000ff5e0ff */
[----:B------:R-:W-:Y:S02]  /*ad50*/  IADD3.X R100, R100, UR11, RZ, P4, !PT ;  /* 0x0000000b64647c10 */ /* 0x000fe4000a7fe4ff */
[----:B------:R-:W-:Y:S02]  /*ad60*/  IADD3.X R21, R21, UR11, RZ, P3, !PT ;  /* 0x0000000b15157c10 */ /* 0x000fe40009ffe4ff */
[----:B------:R-:W-:Y:S02]  /*ad70*/  IADD3 R111, P4, R111, UR10, RZ ;  /* 0x0000000a6f6f7c10 */ /* 0x000fe4000ff9e0ff */
[----:B------:R-:W-:-:S02]  /*ad80*/  IADD3.X R17, R17, UR11, RZ, P2, !PT ;  /* 0x0000000b11117c10 */ /* 0x000fc400097fe4ff */
        /* <DEDUP_REMOVED lines=10> */
[----:B----4-:R-:W-:Y:S02]  /*ae30*/  IADD3 R2, P4, R27, UR10, RZ ;  /* 0x0000000a1b027c10 */ /* 0x010fe4000ff9e0ff */
[----:B------:R-:W-:-:S02]  /*ae40*/  IADD3.X R104, R104, UR11, RZ, P2, !PT ;  /* 0x0000000b68687c10 */ /* 0x000fc400097fe4ff */
[----:B------:R-:W-:Y:S02]  /*ae50*/  IADD3 R123, P3, R123, UR10, RZ ;  /* 0x0000000a7b7b7c10 */ /* 0x000fe4000ff7e0ff */
[----:B------:R-:W-:Y:S01]  /*ae60*/  IADD3 R115, P2, R115, UR10, RZ ;  /* 0x0000000a73737c10 */ /* 0x000fe2000ff5e0ff */
[----:B------:R4:W-:Y:S01]  /*ae70*/  STL [R1+0x14], R2 ;  /* 0x0000140201007387 */ /* 0x0009e20000100800 */
[----:B------:R-:W-:Y:S02]  /*ae80*/  IADD3.X R122, R122, UR11, RZ, P3, !PT ;  /* 0x0000000b7a7a7c10 */ /* 0x000fe40009ffe4ff */
[----:B------:R-:W-:Y:S02]  /*ae90*/  IADD3.X R114, R114, UR11, RZ, P2, !PT ;  /* 0x0000000b72727c10 */ /* 0x000fe400097fe4ff */
[----:B------:R-:W-:Y:S02]  /*aea0*/  IADD3 R125, P2, R125, UR10, RZ ;  /* 0x0000000a7d7d7c10 */ /* 0x000fe4000ff5e0ff */
[----:B----4-:R-:W-:-:S02]  /*aeb0*/  IADD3 R2, P3, R28, UR10, RZ ;  /* 0x0000000a1c027c10 */ /* 0x010fc4000ff7e0ff */
[----:B------:R-:W-:-:S03]  /*aec0*/  IADD3.X R124, R124, UR11, RZ, P2, !PT ;  /* 0x0000000b7c7c7c10 */ /* 0x000fc600097fe4ff */
[----:B------:R4:W-:Y:S02]  /*aed0*/  STL [R1+0x1c], R2 ;  /* 0x00001c0201007387 */ /* 0x0009e40000100800 */
[----:B----4-:R-:W-:-:S05]  /*aee0*/  IADD3 R2, P2, R29, UR10, RZ ;  /* 0x0000000a1d027c10 */ /* 0x010fca000ff5e0ff */
[----:B------:R4:W-:Y:S02]  /*aef0*/  STL [R1+0x24], R2 ;  /* 0x0000240201007387 */ /* 0x0009e40000100800 */
[----:B----4-:R-:W-:-:S05]  /*af00*/  IADD3.X R2, R30, UR11, RZ, P6, !PT ;  /* 0x0000000b1e027c10 */ /* 0x010fca000b7fe4ff */
[----:B------:R4:W-:Y:S02]  /*af10*/  STL [R1], R2 ;  /* 0x0000000201007387 */ /* 0x0009e40000100800 */
[----:B----4-:R-:W-:-:S05]  /*af20*/  IADD3 R2, P6, R31, UR10, RZ ;  /* 0x0000000a1f027c10 */ /* 0x010fca000ffde0ff */
[----:B------:R4:W-:Y:S02]  /*af30*/  STL [R1+0x2c], R2 ;  /* 0x00002c0201007387 */ /* 0x0009e40000100800 */
[----:B----4-:R-:W-:-:S05]  /*af40*/  IADD3.X R2, R32, UR11, RZ, P5, !PT ;  /* 0x0000000b20027c10 */ /* 0x010fca000affe4ff */
[----:B------:R4:W-:Y:S02]  /*af50*/  STL [R1+0x8], R2 ;  /* 0x0000080201007387 */ /* 0x0009e40000100800 */
        /* <DEDUP_REMOVED lines=12> */
[----:B----4-:R-:W-:-:S05]  /*b020*/  IADD3.X R2, R39, UR11, RZ, P6, !PT ;  /* 0x0000000b27027c10 */ /* 0x010fca000b7fe4ff */
[----:B------:R4:W-:Y:S02]  /*b030*/  STL [R1+0x28], R2 ;  /* 0x0000280201007387 */ /* 0x0009e40000100800 */
[----:B----4-:R-:W-:-:S05]  /*b040*/  IADD3.X R2, R40, UR11, RZ, P5, !PT ;  /* 0x0000000b28027c10 */ /* 0x010fca000affe4ff */
[----:B------:R4:W-:Y:S01]  /*b050*/  STL [R1+0x30], R2 ;  /* 0x0000300201007387 */ /* 0x0009e20000100800 */
[----:B------:R-:W-:Y:S02]  /*b060*/  SHF.R.S32.HI R75, RZ, 0x1f, R5 ;  /* 0x0000001fff4b7819 */ /* 0x000fe40000011405 */
[----:B----4-:R-:W-:-:S05]  /*b070*/  IADD3.X R2, R41, UR11, RZ, P4, !PT ;  /* 0x0000000b29027c10 */ /* 0x010fca000a7fe4ff */
[----:B------:R4:W-:Y:S02]  /*b080*/  STL [R1+0x38], R2 ;  /* 0x0000380201007387 */ /* 0x0009e40000100800 */
[----:B----4-:R-:W-:Y:S02]  /*b090*/  IADD3.X R2, R42, UR11, RZ, P3, !PT ;  /* 0x0000000b2a027c10 */ /* 0x010fe40009ffe4ff */
[----:B---3--:R-:W-:-:S03]  /*b0a0*/  SHF.R.S32.HI R71, RZ, 0x1f, R3 ;  /* 0x0000001fff477819 */ /* 0x008fc60000011403 */
[----:B------:R3:W-:Y:S01]  /*b0b0*/  STL [R1+0x40], R2 ;  /* 0x0000400201007387 */ /* 0x0007e20000100800 */
[----:B--2---:R-:W-:Y:S02]  /*b0c0*/  SHF.R.S32.HI R70, RZ, 0x1f, R0 ;  /* 0x0000001fff467819 */ /* 0x004fe40000011400 */
[----:B---3--:R-:W-:Y:S02]  /*b0d0*/  SHF.L.U64.HI R2, R5, 0x2, R75 ;  /* 0x0000000205027819 */ /* 0x008fe4000001024b */
[----:B------:R-:W-:Y:S02]  /*b0e0*/  SHF.L.U64.HI R0, R0, 0x2, R70 ;  /* 0x0000000200007819 */ /* 0x000fe40000010246 */
[----:B------:R-:W-:Y:S02]  /*b0f0*/  SHF.R.S32.HI R72, RZ, 0x1f, R96 ;  /* 0x0000001fff487819 */ /* 0x000fe40000011460 */
[----:B------:R-:W-:Y:S01]  /*b100*/  SHF.L.U64.HI R3, R3, 0x2, R71 ;  /* 0x0000000203037819 */ /* 0x000fe20000010247 */
[----:B------:R1:W5:Y:S01]  /*b110*/  LDL.LU R2, [R1+0x260] ;  /* 0x0002600001027983 */ /* 0x0003620000300800 */
[----:B------:R-:W-:-:S03]  /*b120*/  SHF.L.U64.HI R96, R96, 0x2, R72 ;  /* 0x0000000260607819 */ /* 0x000fc60000010248 */
[----:B------:R2:W-:Y:S01]  /*b130*/  STL [R1+0x50], R0 ;  /* 0x0000500001007387 */ /* 0x0005e20000100800 */
[----:B------:R-:W-:Y:S02]  /*b140*/  SHF.R.S32.HI R73, RZ, 0x1f, R97 ;  /* 0x0000001fff497819 */ /* 0x000fe40000011461 */
[----:B------:R-:W-:Y:S02]  /*b150*/  SHF.R.S32.HI R74, RZ, 0x1f, R91 ;  /* 0x0000001fff4a7819 */ /* 0x000fe4000001145b */
[----:B------:R-:W-:Y:S01]  /*b160*/  SHF.L.U64.HI R97, R97, 0x2, R73 ;  /* 0x0000000261617819 */ /* 0x000fe20000010249 */
[----:B--2---:R1:W5:Y:S04]  /*b170*/  LDL.LU R0, [R1+0x25c] ;  /* 0x00025c0001007983 */ /* 0x0043680000300800 */
[----:B------:R2:W-:Y:S04]  /*b180*/  STL [R1+0x54], R3 ;  /* 0x0000540301007387 */ /* 0x0005e80000100800 */
[----:B------:R3:W-:Y:S01]  /*b190*/  STL [R1+0x58], R96 ;  /* 0x0000586001007387 */ /* 0x0007e20000100800 */
[----:B--2---:R-:W2:Y:S01]  /*b1a0*/  S2R R3, SR_TID.X ;  /* 0x0000000000037919 */ /* 0x004ea20000002100 */
[----:B---3--:R-:W-:-:S02]  /*b1b0*/  SHF.L.U64.HI R96, R91, 0x2, R74 ;  /* 0x000000025b607819 */ /* 0x008fc4000001024a */
[----:B------:R-:W-:Y:S01]  /*b1c0*/  SHF.R.S32.HI R91, RZ, 0x7, R69 ;  /* 0x00000007ff5b7819 */ /* 0x000fe20000011445 */
[----:B------:R-:W-:Y:S04]  /*b1d0*/  STL [R1+0x5c], R97 ;  /* 0x00005c6101007387 */ /* 0x000fe80000100800 */
[----:B------:R-:W-:Y:S04]  /*b1e0*/  STL [R1+0x60], R96 ;  /* 0x0000606001007387 */ /* 0x000fe80000100800 */
[----:B------:R3:W-:Y:S02]  /*b1f0*/  STL [R1+0x48], R91 ;  /* 0x0000485b01007387 */ /* 0x0007e40000100800 */
[----:B---3--:R-:W-:-:S05]  /*b200*/  VIADD R91, R91, 0xfffffffe ;  /* 0xfffffffe5b5b7836 */ /* 0x008fca0000000000 */
[----:B------:R1:W-:Y:S01]  /*b210*/  STL [R1+0x154], R91 ;  /* 0x0001545b01007387 */ /* 0x0003e20000100800 */
[C---:B------:R-:W-:Y:S02]  /*b220*/  LEA R94, P1, R5.reuse, R94, 0x3 ;  /* 0x0000005e055e7211 */ /* 0x040fe400078218ff */
[----:B--2---:R-:W-:Y:S02]  /*b230*/  SHF.R.U32.HI R3, RZ, 0x8, R3 ;  /* 0x00000008ff037819 */ /* 0x004fe40000011603 */
[----:B------:R-:W-:Y:S02]  /*b240*/  IADD3 R94, P0, R94, UR8, RZ ;  /* 0x000000085e5e7c10 */ /* 0x000fe4000ff1e0ff */
[----:B------:R-:W-:Y:S02]  /*b250*/  LEA.HI.X R95, R5, R95, R75, 0x3, P1 ;  /* 0x0000005f055f7211 */ /* 0x000fe400008f1c4b */
[----:B------:R-:W-:Y:S02]  /*b260*/  CS2R R24, SRZ ;  /* 0x0000000000187805 */ /* 0x000fe4000001ff00 */
[C---:B------:R-:W-:Y:S01]  /*b270*/  SHF.L.U64.HI R89, R90.reuse, 0x2, R89 ;  /* 0x000000025a597819 */ /* 0x040fe20000010259 */
[----:B------:R-:W-:Y:S01]  /*b280*/  IMAD.SHL.U32 R90, R90, 0x4, RZ ;  /* 0x000000045a5a7824 */ /* 0x000fe200078e00ff */
[----:B------:R-:W-:-:S02]  /*b290*/  IADD3.X R95, R95, UR9, RZ, P0, !PT ;  /* 0x000000095f5f7c10 */ /* 0x000fc400087fe4ff */
        /* <DEDUP_REMOVED lines=21> */
[----:B------:R-:W-:Y:S02]  /*b3f0*/  SGXT.U32 R3, R3, 0x1 ;  /* 0x000000010303781a */ /* 0x000fe40000000000 */
        /* <DEDUP_REMOVED lines=10> */
[----:B------:R-:W-:Y:S01]  /*b4a0*/  UIADD3 UR12, UR12, -0x100, URZ ;  /* 0xffffff000c0c7890 */ /* 0x000fe2000fffe03f */
[----:B------:R-:W-:Y:S01]  /*b4b0*/  UMOV UR14, 0x1 ;  /* 0x00000001000e7882 */ /* 0x000fe20000000000 */
[----:B------:R-:W-:Y:S01]  /*b4c0*/  UMOV UR13, 0xffffffff ;  /* 0xffffffff000d7882 */ /* 0x000fe20000000000 */
[----:B-1----:R-:W-:-:S09]  /*b4d0*/  UMOV UR4, URZ ;  /* 0x0000003f00047c82 */ /* 0x002fd20008000000 */
.L_x_1:
[----:B------:R-:W-:Y:S01]  /*b4e0*/  UIADD3 UR13, UR13, 0x1, URZ ;  /* 0x000000010d0d7890 */ /* 0x000fe2000fffe03f */
[----:B------:R-:W-:-:S04]  /*b4f0*/  DEPBAR.LE SB0, 0x2 ;  /* 0x000080800000791a */ /* 0x000fc80000000000 */
[----:B------:R-:W-:Y:S01]  /*b500*/  BAR.SYNC.DEFER_BLOCKING 0x0 ;  /* 0x0000000000007b1d */ /* 0x000fe20000010000 */
[----:B------:R-:W-:-:S04]  /*b510*/  UISETP.GT.AND UP0, UPT, UR13, 0x2, UPT ;  /* 0x000000020d00788c */ /* 0x000fc8000bf04270 */
[----:B------:R-:W-:Y:S02]  /*b520*/  USEL UR13, UR13, URZ, !UP0 ;  /* 0x0000003f0d0d7287 */ /* 0x000fe4000c000000 */
[----:B------:R-:W-:Y:S01]  /*b530*/  USHF.L.U32 UR5, UR15, 0x7, URZ ;  /* 0x000000070f057899 */ /* 0x000fe2000800063f */
[----:B------:R-:W2:Y:S01]  /*b540*/  LDL R91, [R1+0x154] ;  /* 0x00015400015b7983 */ /* 0x000ea20000100800 */
[----:B------:R-:W-:Y:S02]  /*b550*/  ULEA UR6, UR13, UR7, 0x10 ;  /* 0x000000070d067291 */ /* 0x000fe4000f8e803f */
[----:B------:R-:W-:Y:S01]  /*b560*/  ULOP3.LUT UR8, UR5, 0x600, URZ, 0xc0, !UPT ;  /* 0x0000060005087892 */ /* 0x000fe2000f8ec03f */
[----:B------:R-:W3:Y:S01]  /*b570*/  LDL R96, [R1+0x178] ;  /* 0x0001780001607983 */ /* 0x000ee20000100800 */
[----:B------:R-:W-:Y:S02]  /*b580*/  ULEA UR5, UR13, UR7, 0x11 ;  /* 0x000000070d057291 */ /* 0x000fe4000f8e883f */
[----:B------:R-:W-:Y:S01]  /*b590*/  UIADD3 UR6, UR6, 0x60000, URZ ;  /* 0x0006000006067890 */ /* 0x000fe2000fffe03f */
[----:B-----5:R-:W-:Y:S01]  /*b5a0*/  STL [R1+0x264], R93 ;  /* 0x0002645d01007387 */ /* 0x020fe20000100800 */
[----:B------:R-:W-:-:S02]  /*b5b0*/  ULEA.HI UR5, UR5, UR8, URZ, 0x1c ;  /* 0x0000000805057291 */ /* 0x000fc4000f8fe03f */
[----:B------:R-:W-:Y:S01]  /*b5c0*/  USHF.R.U32.HI UR6, URZ, 0x4, UR6 ;  /* 0x000000043f067899 */ /* 0x000fe20008011606 */
[----:B------:R1:W-:Y:S01]  /*b5d0*/  STL [R1+0x260], R92 ;  /* 0x0002605c01007387 */ /* 0x0003e20000100800 */
[----:B------:R-:W-:Y:S02]  /*b5e0*/  ULOP3.LUT UR8, UR5, 0x3fff, URZ, 0xc0, !UPT ;  /* 0x00003fff05087892 */ /* 0x000fe4000f8ec03f */
[----:B------:R-:W-:Y:S01]  /*b5f0*/  USGXT.U32 UR10, UR6, 0xe ;  /* 0x0000000e060a789a */ /* 0x000fe20008000000 */
[----:B------:R-:W-:Y:S01]  /*b600*/  WARPGROUP.ARRIVE ;  /* 0x00000000000079c5 */ /* 0x000fe20000000000 */
[----:B------:R-:W-:Y:S01]  /*b610*/  UMOV UR9, 0x40000040 ;  /* 0x4000004000097882 */ /* 0x000fe20000000000 */
[----:B------:R-:W-:Y:S01]  /*b620*/  UMOV UR11, 0x40000040 ;  /* 0x40000040000b7882 */ /* 0x000fe20000000000 */
[----:B-1----:R-:W4:Y:S01]  /*b630*/  LDL R92, [R1+0x60] ;  /* 0x00006000015c7983 */ /* 0x002f220000100800 */
[----:B------:R-:W-:-:S04]  /*b640*/  UMOV UR5, URZ ;  /* 0x0000003f00057c82 */ /* 0x000fc80008000000 */
[----:B------:R-:W-:Y:S01]  /*b650*/  HGMMA.64x128x8.F32.TF32 R24, gdesc[UR8], R24 ;  /* 0x05e00000081879f0 */ /* 0x000fe20008702818 */
[----:B------:R-:W-:Y:S01]  /*b660*/  UIADD3 UR8, UP0, UR8, 0x2, URZ ;  /* 0x0000000208087890 */ /* 0x000fe2000ff1e03f */
[----:B------:R1:W-:Y:S01]  /*b670*/  STL [R1+0x25c], R0 ;  /* 0x00025c0001007387 */ /* 0x0003e20000100800 */
[----:B------:R-:W-:Y:S01]  /*b680*/  UIADD3 UR10, UP1, UR10, 0x2, URZ ;  /* 0x000000020a0a7890 */ /* 0x000fe2000ff3e03f */
[----:B------:R-:W-:Y:S01]  /*b690*/  ISETP.GE.AND P1, PT, R3, UR12, PT ;  /* 0x0000000c03007c0c */ /* 0x000fe2000bf26270 */
[----:B------:R-:W-:Y:S01]  /*b6a0*/  UMOV UR6, URZ ;  /* 0x0000003f00067c82 */ /* 0x000fe20008000000 */
[----:B------:R-:W-:Y:S01]  /*b6b0*/  UIADD3.X UR9, UR5, 0x40000040, URZ, UP0, !UPT ;  /* 0x4000004005097890 */ /* 0x000fe200087fe43f */
[----:B------:R-:W4:Y:S01]  /*b6c0*/  LDL R3, [R1+0x170] ;  /* 0x0001700001037983 */ /* 0x000f220000100800 */
[----:B------:R-:W-:Y:S02]  /*b6d0*/  UIADD3.X UR11, UR6, 0x40000040, URZ, UP1, !UPT ;  /* 0x40000040060b7890 */ /* 0x000fe40008ffe43f */
[----:B------:R-:W-:Y:S01]  /*b6e0*/  UIADD3.64 UR20, UR8, 0x2, URZ ;  /* 0x0000000208147897 */ /* 0x000fe2000fffe03f */
[----:B------:R-:W4:Y:S01]  /*b6f0*/  LDL R93, [R1+0x5c] ;  /* 0x00005c00015d7983 */ /* 0x000f220000100800 */
[----:B------:R-:W-:-:S05]  /*b700*/  UIADD3.64 UR22, UR10, 0x2, URZ ;  /* 0x000000020a167897 */ /* 0x000fca000fffe03f */
[----:B------:R-:W-:-:S12]  /*b710*/  HGMMA.64x128x8.F32.TF32 R24, gdesc[UR8], R24 ;  /* 0x05e00000081879f0 */ /* 0x000fd80008702818 */
[----:B------:R-:W-:Y:S01]  /*b720*/  HGMMA.64x128x8.F32.TF32 R24, gdesc[UR20], R24 ;  /* 0x05e00000141879f0 */ /* 0x000fe20008702818 */
[----:B------:R-:W-:Y:S02]  /*b730*/  UIADD3.64 UR20, UR8, 0x4, URZ ;  /* 0x0000000408147897 */ /* 0x000fe4000fffe03f */
[----:B------:R-:W-:Y:S02]  /*b740*/  UIADD3.64 UR22, UR10, 0x4, URZ ;  /* 0x000000040a167897 */ /* 0x000fe4000fffe03f */
[----:B------:R-:W-:Y:S01]  /*b750*/  UIADD3 UR14, UR14, 0x1, URZ ;  /* 0x000000010e0e7890 */ /* 0x000fe2000fffe03f */
[----:B--2---:R-:W-:-:S06]  /*b760*/  ISETP.LE.AND P0, PT, R91, UR4, PT ;  /* 0x000000045b007c0c */ /* 0x004fcc000bf03270 */
[----:B------:R-:W-:Y:S01]  /*b770*/  HGMMA.64x128x8.F32.TF32 R24, gdesc[UR20], R24 ;  /* 0x05e00000141879f0 */ /* 0x000fe20008702818 */
[----:B------:R-:W-:Y:S02]  /*b780*/  UIADD3.64 UR20, UR8, 0x7fe, URZ ;  /* 0x000007fe08147897 */ /* 0x000fe4000fffe03f */
[----:B------:R-:W-:-:S09]  /*b790*/  UIADD3.64 UR22, UR10, 0x3fe, URZ ;  /* 0x000003fe0a167897 */ /* 0x000fd2000fffe03f */
        /* <DEDUP_REMOVED lines=29> */
[----:B------:R-:W-:Y:S02]  /*b970*/  UIADD3.64 UR22, UR10, 0xc02, URZ ;  /* 0x00000c020a167897 */ /* 0x000fe4000fffe03f */
[----:B------:R-:W-:Y:S02]  /*b980*/  UIADD3.64 UR8, UR8, 0x1804, URZ ;  /* 0x0000180408087897 */ /* 0x000fe4000fffe03f */
[----:B------:R-:W-:-:S05]  /*b990*/  UIADD3.64 UR10, UR10, 0xc04, URZ ;  /* 0x00000c040a0a7897 */ /* 0x000fca000fffe03f */
[----:B------:R-:W-:Y:S01]  /*b9a0*/  HGMMA.64x128x8.F32.TF32 R24, gdesc[UR20], R24 ;  /* 0x05e00000141879f0 */ /* 0x000fe20008702818 */
[----:B-1----:R-:W1:Y:S11]  /*b9b0*/  S2R R0, SR_TID.X ;  /* 0x0000000000007919 */ /* 0x002e760000002100 */
[----:B------:R-:W-:Y:S01]  /*b9c0*/  HGMMA.64x128x8.F32.TF32 R24, gdesc[UR8], R24, gsb0 ;  /* 0x05e00000081879f0 */ /* 0x000fe20008002818 */
[----:B------:R-:W-:Y:S01]  /*b9d0*/  SEL R91, RZ, 0x4, P1 ;  /* 0x00000004ff5b7807 */ /* 0x000fe20000800000 */
[----:B------:R-:W-:Y:S01]  /*b9e0*/  UISETP.GT.AND UP0, UPT, UR14, 0x2, UPT ;  /* 0x000000020e00788c */ /* 0x000fe2000bf04270 */
[----:B---3--:R-:W-:-:S02]  /*b9f0*/  LEA R96, P2, R96, R94, 0x2 ;  /* 0x0000005e60607211 */ /* 0x008fc400078410ff */
[----:B------:R-:W-:Y:S01]  /*ba00*/  SEL R91, R91, RZ, !P0 ;  /* 0x000000ff5b5b7207 */ /* 0x000fe20004000000 */
[----:B------:R-:W-:Y:S01]  /*ba10*/  USEL UR14, UR14, URZ, !UP0 ;  /* 0x0000003f0e0e7287 */ /* 0x000fe2000c000000 */
[----:B-1----:R-:W-:Y:S01]  /*ba20*/  SHF.R.U32.HI R0, RZ, 0x8, R0 ;  /* 0x00000008ff007819 */ /* 0x002fe20000011600 */
[----:B----4-:R-:W-:Y:S01]  /*ba30*/  IMAD.X R97, R95, 0x1, R92, P2 ;  /* 0x000000015f617824 */ /* 0x010fe200010e065c */
[----:B------:R-:W-:Y:S01]  /*ba40*/  ISETP.NE.U32.AND P1, PT, R91, RZ, PT ;  /* 0x000000ff5b00720c */ /* 0x000fe20003f25070 */
[----:B------:R-:W-:Y:S01]  /*ba50*/  ULEA UR5, UR14, UR7, 0x11 ;  /* 0x000000070e057291 */ /* 0x000fe2000f8e883f */
[----:B------:R-:W2:Y:S01]  /*ba60*/  LDL R92, [R1+0x74] ;  /* 0x00007400015c7983 */ /* 0x000ea20000100800 */
[----:B------:R-:W-:-:S04]  /*ba70*/  SGXT.U32 R0, R0, 0x1 ;  /* 0x000000010000781a */ /* 0x000fc80000000000 */
[----:B------:R-:W-:Y:S01]  /*ba80*/  VIADD R91, R2, UR5 ;  /* 0x00000005025b7c36 */ /* 0x000fe20008000000 */
[----:B------:R-:W-:Y:S01]  /*ba90*/  LOP3.LUT R0, R0, 0x2, RZ, 0xfc, !PT ;  /* 0x0000000200007812 */ /* 0x000fe200078efcff */
[----:B------:R1:W-:Y:S04]  /*baa0*/  STL [R1+0x268], R2 ;  /* 0x0002680201007387 */ /* 0x0003e80000100800 */
[----:B-1----:R-:W3:Y:S01]  /*bab0*/  LDL R2, [R1+0xb4] ;  /* 0x0000b40001027983 */ /* 0x002ee20000100800 */
[----:B------:R-:W-:Y:S02]  /*bac0*/  WARPGROUP.DEPBAR.LE gsb0, 0x1 ;  /* 0x00008000000079c5 */ /* 0x000fe40000010100 */
[----:B------:R-:W-:Y:S06]  /*bad0*/  BAR.SYNC.DEFER_BLOCKING 0x0 ;  /* 0x0000000000007b1d */ /* 0x000fec0000010000 */
[----:B------:R-:W-:Y:S01]  /*bae0*/  @!PT LDS RZ, [RZ] ;  /* 0x00000000fffff984 */ /* 0x000fe20000000800 */
[----:B------:R-:W-:Y:S01]  /*baf0*/  @!PT LDS RZ, [RZ] ;  /* 0x00000000fffff984 */ /* 0x000fe20000000800 */
[----:B------:R-:W-:Y:S01]  /*bb00*/  @!PT LDS RZ, [RZ] ;  /* 0x00000000fffff984 */ /* 0x000fe20000000800 */
[----:B------:R1:W-:Y:S01]  /*bb10*/  LDGSTS.E [R91], desc[UR16][R96.64], P1 ;  /* 0x00000000605b7fae */ /* 0x0003e20008921850 */
[----:B------:R-:W-:-:S04]  /*bb20*/  ISETP.GE.AND P1, PT, R0, UR12, PT ;  /* 0x0000000c00007c0c */ /* 0x000fc8000bf26270 */
[----:B-1----:R-:W-:-:S04]  /*bb30*/  SEL R96, RZ, 0x4, P1 ;  /* 0x00000004ff607807 */ /* 0x002fc80000800000 */
[----:B------:R-:W-:-:S04]  /*bb40*/  SEL R96, R96, RZ, !P0 ;  /* 0x000000ff60607207 */ /* 0x000fc80004000000 */
[----:B------:R-:W-:Y:S02]  /*bb50*/  ISETP.NE.U32.AND P1, PT, R96, RZ, PT ;  /* 0x000000ff6000720c */ /* 0x000fe40003f25070 */
[----:B------:R-:W-:Y:S02]  /*bb60*/  LEA R96, P2, R3, R94, 0x2 ;  /* 0x0000005e03607211 */ /* 0x000fe400078410ff */
[----:B------:R-:W4:Y:S01]  /*bb70*/  LDL R3, [R1+0x78] ;  /* 0x0000780001037983 */ /* 0x000f220000100800 */
[----:B------:R-:W1:Y:S02]  /*bb80*/  S2R R0, SR_TID.X ;  /* 0x0000000000007919 */ /* 0x000e640000002100 */
[----:B------:R-:W-:Y:S02]  /*bb90*/  IMAD.X R97, R95, 0x1, R93, P2 ;  /* 0x000000015f617824 */ /* 0x000fe400010e065d */
[----:B------:R-:W1:Y:S04]  /*bba0*/  S2R R93, SR_TID.X ;  /* 0x00000000005d7919 */ /* 0x000e680000002100 */
[----:B------:R1:W-:Y:S02]  /*bbb0*/  LDGSTS.E [R91+0x8], desc[UR16][R96.64], P1 ;  /* 0x00008000605b7fae */ /* 0x0003e40008921850 */
[----:B-1----:R-:W-:-:S04]  /*bbc0*/  SHF.R.U32.HI R0, RZ, 0x8, R0 ;  /* 0x00000008ff007819 */ /* 0x002fc80000011600 */
[----:B------:R-:W-:-:S04]  /*bbd0*/  SGXT.U32 R0, R0, 0x1 ;  /* 0x000000010000781a */ /* 0x000fc80000000000 */
[----:B------:R-:W-:-:S04]  /*bbe0*/  LOP3.LUT R0, R0, 0x20, RZ, 0xfc, !PT ;  /* 0x0000002000007812 */ /* 0x000fc800078efcff */
[----:B------:R-:W-:-:S04]  /*bbf0*/  ISETP.GE.AND P1, PT, R0, UR12, PT ;  /* 0x0000000c00007c0c */ /* 0x000fc8000bf26270 */
[----:B------:R-:W-:-:S04]  /*bc00*/  SEL R96, RZ, 0x4, P1 ;  /* 0x00000004ff607807 */ /* 0x000fc80000800000 */
[----:B------:R-:W-:Y:S02]  /*bc10*/  SEL R96, R96, RZ, !P0 ;  /* 0x000000ff60607207 */ /* 0x000fe40004000000 */
[----:B------:R-:W-:Y:S02]  /*bc20*/  SHF.R.U32.HI R0, RZ, 0x8, R93 ;  /* 0x00000008ff007819 */ /* 0x000fe4000001165d */
[----:B------:R-:W-:Y:S01]  /*bc30*/  ISETP.NE.U32.AND P1, PT, R96, RZ, PT ;  /* 0x000000ff6000720c */ /* 0x000fe20003f25070 */
[----:B------:R-:W1:Y:S01]  /*bc40*/  S2R R93, SR_TID.X ;  /* 0x00000000005d7919 */ /* 0x000e620000002100 */
[----:B------:R-:W-:-:S04]  /*bc50*/  SGXT.U32 R0, R0, 0x1 ;  /* 0x000000010000781a */ /* 0x000fc80000000000 */
[----:B------:R-:W-:Y:S01]  /*bc60*/  LOP3.LUT R0, R0, 0x22, RZ, 0xfc, !PT ;  /* 0x0000002200007812 */ /* 0x000fe200078efcff */
[----:B--2---:R-:W-:Y:S02]  /*bc70*/  IMAD.WIDE R96, R92, 0x4, R94 ;  /* 0x000000045c607825 */ /* 0x004fe400078e025e */
[----:B------:R-:W2:Y:S04]  /*bc80*/  LDL R92, [R1+0xb8] ;  /* 0x0000b800015c7983 */ /* 0x000ea80000100800 */
[----:B------:R1:W-:Y:S01]  /*bc90*/  LDGSTS.E [R91+0x8000], desc[UR16][R96.64], P1 ;  /* 0x08000000605b7fae */ /* 0x0003e20008921850 */
[----:B------:R-:W-:-:S04]  /*bca0*/  ISETP.GE.AND P1, PT, R0, UR12, PT ;  /* 0x0000000c00007c0c */ /* 0x000fc8000bf26270 */
[----:B-1----:R-:W-:-:S04]  /*bcb0*/  SEL R96, RZ, 0x4, P1 ;  /* 0x00000004ff607807 */ /* 0x002fc80000800000 */
[----:B------:R-:W-:-:S04]  /*bcc0*/  SEL R96, R96, RZ, !P0 ;  /* 0x000000ff60607207 */ /* 0x000fc80004000000 */
[----:B------:R-:W-:Y:S02]  /*bcd0*/  ISETP.NE.U32.AND P1, PT, R96, RZ, PT ;  /* 0x000000ff6000720c */ /* 0x000fe40003f25070 */
[----:B------:R-:W-:Y:S02]  /*bce0*/  SHF.R.U32.HI R0, RZ, 0x8, R93 ;  /* 0x00000008ff007819 */ /* 0x000fe4000001165d */
[----:B------:R-:W1:Y:S02]  /*bcf0*/  S2R R93, SR_TID.X ;  /* 0x00000000005d7919 */ /* 0x000e640000002100 */
[----:B------:R-:W-:-:S04]  /*bd00*/  SGXT.U32 R0, R0, 0x1 ;  /* 0x000000010000781a */ /* 0x000fc80000000000 */
[----:B------:R-:W-:Y:S01]  /*bd10*/  LOP3.LUT R0, R0, 0x40, RZ, 0xfc, !PT ;  /* 0x0000004000007812 */ /* 0x000fe200078efcff */
[----:B----4-:R-:W-:Y:S02]  /*bd20*/  IMAD.WIDE R96, R3, 0x4, R94 ;  /* 0x0000000403607825 */ /* 0x010fe400078e025e */
[----:B------:R-:W4:Y:S04]  /*bd30*/  LDL R3, [R1+0xf8] ;  /* 0x0000f80001037983 */ /* 0x000f280000100800 */
[----:B------:R3:W-:Y:S01]  /*bd40*/  LDGSTS.E [R91+0x8008], desc[UR16][R96.64], P1 ;  /* 0x08008000605b7fae */ /* 0x0007e20008921850 */
[----:B------:R-:W-:Y:S02]  /*bd50*/  ISETP.GE.AND P1, PT, R0, UR12, PT ;  /* 0x0000000c00007c0c */ /* 0x000fe4000bf26270 */
[----:B-1----:R-:W-:-:S02]  /*bd60*/  SHF.R.U32.HI R0, RZ, 0x8, R93 ;  /* 0x00000008ff007819 */ /* 0x002fc4000001165d */
[----:B---3--:R-:W-:-:S04]  /*bd70*/  SEL R96, RZ, 0x4, P1 ;  /* 0x00000004ff607807 */ /* 0x008fc80000800000 */
[----:B------:R-:W-:-:S04]  /*bd80*/  SEL R96, R96, RZ, !P0 ;  /* 0x000000ff60607207 */ /* 0x000fc80004000000 */
[----:B------:R-:W-:Y:S02]  /*bd90*/  ISETP.NE.U32.AND P1, PT, R96, RZ, PT ;  /* 0x000000ff6000720c */ /* 0x000fe40003f25070 */
[----:B------:R-:W-:Y:S01]  /*bda0*/  SGXT.U32 R0, R0, 0x1 ;  /* 0x000000010000781a */ /* 0x000fe20000000000 */
[----:B------:R-:W-:-:S03]  /*bdb0*/  IMAD.WIDE R96, R2, 0x4, R94 ;  /* 0x0000000402607825 */ /* 0x000fc600078e025e */
[----:B------:R-:W-:-:S07]  /*bdc0*/  LOP3.LUT R0, R0, 0x42, RZ, 0xfc, !PT ;  /* 0x0000004200007812 */ /* 0x000fce00078efcff */
[----:B------:R1:W-:Y:S01]  /*bdd0*/  LDGSTS.E [R91+0x10000], desc[UR16][R96.64], P1 ;  /* 0x10000000605b7fae */ /* 0x0003e20008921850 */
[----:B------:R-:W-:-:S03]  /*bde0*/  ISETP.GE.AND P1, PT, R0, UR12, PT ;  /* 0x0000000c00007c0c */ /* 0x000fc6000bf26270 */
[----:B------:R-:W3:Y:S01]  /*bdf0*/  LDL R0, [R1+0xfc] ;  /* 0x0000fc0001007983 */ /* 0x000ee20000100800 */
[----:B------:R-:W1:Y:S02]  /*be00*/  S2R R93, SR_TID.X ;  /* 0x00000000005d7919 */ /* 0x000e640000002100 */
[----:B-1----:R-:W-:-:S04]  /*be10*/  SEL R96, RZ, 0x4, P1 ;  /* 0x00000004ff607807 */ /* 0x002fc80000800000 */
[----:B------:R-:W-:-:S04]  /*be20*/  SEL R96, R96, RZ, !P0 ;  /* 0x000000ff60607207 */ /* 0x000fc80004000000 */
[----:B------:R-:W-:Y:S02]  /*be30*/  ISETP.NE.U32.AND P1, PT, R96, RZ, PT ;  /* 0x000000ff6000720c */ /* 0x000fe40003f25070 */
[----:B------:R-:W-:Y:S02]  /*be40*/  SHF.R.U32.HI R2, RZ, 0x8, R93 ;  /* 0x00000008ff027819 */ /* 0x000fe4000001165d */
[----:B------:R-:W1:Y:S02]  /*be50*/  S2R R93, SR_TID.X ;  /* 0x00000000005d7919 */ /* 0x000e640000002100 */
[----:B------:R-:W-:-:S04]  /*be60*/  SGXT.U32 R2, R2, 0x1 ;  /* 0x000000010202781a */ /* 0x000fc80000000000 */
[----:B------:R-:W-:Y:S01]  /*be70*/  LOP3.LUT R2, R2, 0x60, RZ, 0xfc, !PT ;  /* 0x0000006002027812 */ /* 0x000fe200078efcff */
[----:B--2---:R-:W-:-:S05]  /*be80*/  IMAD.WIDE R96, R92, 0x4, R94 ;  /* 0x000000045c607825 */ /* 0x004fca00078e025e */
[----:B------:R2:W-:Y:S01]  /*be90*/  LDGSTS.E [R91+0x10008], desc[UR16][R96.64], P1 ;  /* 0x10008000605b7fae */ /* 0x0005e20008921850 */
[----:B------:R-:W-:Y:S02]  /*bea0*/  ISETP.GE.AND P1, PT, R2, UR12, PT ;  /* 0x0000000c02007c0c */ /* 0x000fe4000bf26270 */
[----:B-1----:R-:W-:Y:S02]  /*beb0*/  SHF.R.U32.HI R2, RZ, 0x8, R93 ;  /* 0x00000008ff027819 */ /* 0x002fe4000001165d */
[----:B--2---:R-:W-:-:S04]  /*bec0*/  SEL R96, RZ, 0x4, P1 ;  /* 0x00000004ff607807 */ /* 0x004fc80000800000 */
[----:B------:R-:W-:-:S04]  /*bed0*/  SEL R96, R96, RZ, !P0 ;  /* 0x000000ff60607207 */ /* 0x000fc80004000000 */
[----:B------:R-:W-:Y:S02]  /*bee0*/  ISETP.NE.U32.AND P1, PT, R96, RZ, PT ;  /* 0x000000ff6000720c */ /* 0x000fe40003f25070 */
[----:B------:R-:W-:-:S04]  /*bef0*/  SGXT.U32 R2, R2, 0x1 ;  /* 0x000000010202781a */ /* 0x000fc80000000000 */
[----:B------:R-:W-:Y:S01]  /*bf00*/  LOP3.LUT R2, R2, 0x62, RZ, 0xfc, !PT ;  /* 0x0000006202027812 */ /* 0x000fe200078efcff */
[----:B----4-:R-:W-:Y:S02]  /*bf10*/  IMAD.WIDE R96, R3, 0x4, R94 ;  /* 0x0000000403607825 */ /* 0x010fe400078e025e */
[----:B------:R-:W2:Y:S04]  /*bf20*/  LDL R3, [R1+0x58] ;  /* 0x0000580001037983 */ /* 0x000ea80000100800 */
[----:B------:R1:W-:Y:S01]  /*bf30*/  LDGSTS.E [R91+0x18000], desc[UR16][R96.64], P1 ;  /* 0x18000000605b7fae */ /* 0x0003e20008921850 */
[----:B------:R-:W-:-:S03]  /*bf40*/  ISETP.GE.AND P1, PT, R2, UR12, PT ;  /* 0x0000000c02007c0c */ /* 0x000fc6000bf26270 */
[----:B------:R-:W4:Y:S01]  /*bf50*/  LDL R2, [R1+0x258] ;  /* 0x0002580001027983 */ /* 0x000f220000100800 */
[----:B-1----:R-:W-:-:S04]  /*bf60*/  SEL R96, RZ, 0x4, P1 ;  /* 0x00000004ff607807 */ /* 0x002fc80000800000 */
[----:B------:R-:W-:-:S04]  /*bf70*/  SEL R96, R96, RZ, !P0 ;  /* 0x000000ff60607207 */ /* 0x000fc80004000000 */
[----:B------:R-:W-:Y:S01]  /*bf80*/  ISETP.NE.U32.AND P1, PT, R96, RZ, PT ;  /* 0x000000ff6000720c */ /* 0x000fe20003f25070 */
[----:B---3--:R-:W-:Y:S01]  /*bf90*/  IMAD.WIDE R96, R0, 0x4, R94 ;  /* 0x0000000400607825 */ /* 0x008fe200078e025e */
[----:B------:R-:W1:Y:S11]  /*bfa0*/  S2R R93, SR_TID.X ;  /* 0x00000000005d7919 */ /* 0x000e760000002100 */
[----:B------:R3:W-:Y:S04]  /*bfb0*/  LDGSTS.E [R91+0x18008], desc[UR16][R96.64], P1 ;  /* 0x18008000605b7fae */ /* 0x0007e80008921850 */
[----:B------:R-:W2:Y:S04]  /*bfc0*/  LDL R0, [R1+0x168] ;  /* 0x0001680001007983 */ /* 0x000ea80000100800 */
[----:B------:R-:W2:Y:S01]  /*bfd0*/  LDL R97, [R1+0x16c] ;  /* 0x00016c0001617983 */ /* 0x000ea20000100800 */
[----:B-1----:R-:W-:-:S04]  /*bfe0*/  SHF.R.U32.HI R92, RZ, 0x8, R93 ;  /* 0x00000008ff5c7819 */ /* 0x002fc8000001165d */
[----:B------:R-:W-:-:S04]  /*bff0*/  SGXT.U32 R92, R92, 0x1 ;  /* 0x000000015c5c781a */ /* 0x000fc80000000000 */
[----:B------:R-:W-:-:S04]  /*c000*/  LOP3.LUT R92, R92, 0x4, RZ, 0xfc, !PT ;  /* 0x000000045c5c7812 */ /* 0x000fc800078efcff */
[----:B------:R-:W-:Y:S02]  /*c010*/  ISETP.GE.AND P1, PT, R92, UR12, PT ;  /* 0x0000000c5c007c0c */ /* 0x000fe4000bf26270 */
[----:B------:R-:W2:Y:S02]  /*c020*/  LDL R92, [R1+0x54] ;  /* 0x00005400015c7983 */ /* 0x000ea40000100800 */
[----:B---3--:R-:W-:-:S04]  /*c030*/  SEL R91, RZ, 0x4, P1 ;  /* 0x00000004ff5b7807 */ /* 0x008fc80000800000 */
[----:B------:R-:W-:-:S04]  /*c040*/  SEL R91, R91, RZ, !P0 ;  /* 0x000000ff5b5b7207 */ /* 0x000fc80004000000 */
[----:B------:R-:W-:Y:S01]  /*c050*/  ISETP.NE.U32.AND P1, PT, R91, RZ, PT ;  /* 0x000000ff5b00720c */ /* 0x000fe20003f25070 */
[----:B------:R-:W1:Y:S01]  /*c060*/  S2R R93, SR_TID.X ;  /* 0x00000000005d7919 */ /* 0x000e620000002100 */
[----:B----4-:R-:W-:Y:S02]  /*c070*/  VIADD R91, R2, UR5 ;  /* 0x00000005025b7c36 */ /* 0x010fe40008000000 */
[----:B------:R-:W3:Y:S01]  /*c080*/  LDL R2, [R1+0x7c] ;  /* 0x00007c0001027983 */ /* 0x000ee20000100800 */
[----:B--2---:R-:W-:-:S05]  /*c090*/  LEA R96, P2, R97, R94, 0x2 ;  /* 0x0000005e61607211 */ /* 0x004fca00078410ff */
[----:B------:R-:W-:Y:S01]  /*c0a0*/  IMAD.X R97, R95, 0x1, R3, P2 ;  /* 0x000000015f617824 */ /* 0x000fe200010e0603 */
[----:B-1----:R-:W-:-:S04]  /*c0b0*/  SHF.R.U32.HI R3, RZ, 0x8, R93 ;  /* 0x00000008ff037819 */ /* 0x002fc8000001165d */
[----:B------:R-:W-:Y:S01]  /*c0c0*/  SGXT.U32 R3, R3, 0x1 ;  /* 0x000000010303781a */ /* 0x000fe20000000000 */
[----:B------:R1:W-:Y:S03]  /*c0d0*/  LDGSTS.E [R91], desc[UR16][R96.64], P1 ;  /* 0x00000000605b7fae */ /* 0x0003e60008921850 */
[----:B------:R-:W-:-:S04]  /*c0e0*/  LOP3.LUT R3, R3, 0x6, RZ, 0xfc, !PT ;  /* 0x0000000603037812 */ /* 0x000fc800078efcff */
[----:B------:R-:W-:Y:S02]  /*c0f0*/  ISETP.GE.AND P1, PT, R3, UR12, PT ;  /* 0x0000000c03007c0c */ /* 0x000fe4000bf26270 */
[----:B------:R-:W2:Y:S01]  /*c100*/  LDL R3, [R1+0x80] ;  /* 0x0000800001037983 */ /* 0x000ea20000100800 */
[----:B------:R-:W4:Y:S01]  /*c110*/  S2R R93, SR_TID.X ;  /* 0x00000000005d7919 */ /* 0x000f220000002100 */
[----:B-1----:R-:W-:-:S04]  /*c120*/  SEL R96, RZ, 0x4, P1 ;  /* 0x00000004ff607807 */ /* 0x002fc80000800000 */
[----:B------:R-:W-:-:S04]  /*c130*/  SEL R96, R96, RZ, !P0 ;  /* 0x000000ff60607207 */ /* 0x000fc80004000000 */
[----:B------:R-:W-:Y:S02]  /*c140*/  ISETP.NE.U32.AND P1, PT, R96, RZ, PT ;  /* 0x000000ff6000720c */ /* 0x000fe40003f25070 */
[----:B------:R-:W-:-:S05]  /*c150*/  LEA R96, P2, R0, R94, 0x2 ;  /* 0x0000005e00607211 */ /* 0x000fca00078410ff */
[----:B------:R-:W-:Y:S02]  /*c160*/  IMAD.X R97, R95, 0x1, R92, P2 ;  /* 0x000000015f617824 */ /* 0x000fe400010e065c */
[----:B------:R-:W2:Y:S04]  /*c170*/  LDL R92, [R1+0xc4] ;  /* 0x0000c400015c7983 */ /* 0x000ea80000100800 */
[----:B------:R1:W-:Y:S01]  /*c180*/  LDGSTS.E [R91+0x8], desc[UR16][R96.64], P1 ;  /* 0x00008000605b7fae */ /* 0x0003e20008921850 */
[----:B----4-:R-:W-:-:S04]  /*c190*/  SHF.R.U32.HI R0, RZ, 0x8, R93 ;  /* 0x00000008ff007819 */ /* 0x010fc8000001165d */
[----:B------:R-:W-:-:S04]  /*c1a0*/  SGXT.U32 R0, R0, 0x1 ;  /* 0x000000010000781a */ /* 0x000fc80000000000 */
[----:B------:R-:W-:-:S04]  /*c1b0*/  LOP3.LUT R0, R0, 0x24, RZ, 0xfc, !PT ;  /* 0x0000002400007812 */ /* 0x000fc800078efcff */
[----:B------:R-:W-:-:S04]  /*c1c0*/  ISETP.GE.AND P1, PT, R0, UR12, PT ;  /* 0x0000000c00007c0c */ /* 0x000fc8000bf26270 */
[----:B-1----:R-:W-:-:S04]  /*c1d0*/  SEL R96, RZ, 0x4, P1 ;  /* 0x00000004ff607807 */ /* 0x002fc80000800000 */
[----:B------:R-:W-:-:S04]  /*c1e0*/  SEL R96, R96, RZ, !P0 ;  /* 0x000000ff60607207 */ /* 0x000fc80004000000 */
[----:B------:R-:W-:Y:S01]  /*c1f0*/  ISETP.NE.U32.AND P1, PT, R96, RZ, PT ;  /* 0x000000ff6000720c */ /* 0x000fe20003f25070 */
[----:B------:R-:W1:Y:S02]  /*c200*/  S2R R93, SR_TID.X ;  /* 0x00000000005d7919 */ /* 0x000e640000002100 */
[----:B-1----:R-:W-:-:S04]  /*c210*/  SHF.R.U32.HI R0, RZ, 0x8, R93 ;  /* 0x00000008ff007819 */ /* 0x002fc8000001165d */
[----:B------:R-:W-:-:S04]  /*c220*/  SGXT.U32 R0, R0, 0x1 ;  /* 0x000000010000781a */ /* 0x000fc80000000000 */
[----:B------:R-:W-:Y:S01]  /*c230*/  LOP3.LUT R0, R0, 0x26, RZ, 0xfc, !PT ;  /* 0x0000002600007812 */ /* 0x000fe200078efcff */
[----:B---3--:R-:W-:Y:S02]  /*c240*/  IMAD.WIDE R96, R2, 0x4, R94 ;  /* 0x0000000402607825 */ /* 0x008fe400078e025e */
[----:B------:R-:W3:Y:S04]  /*c250*/  LDL R2, [R1+0xbc] ;  /* 0x0000bc0001027983 */ /* 0x000ee80000100800 */
[----:B------:R1:W-:Y:S01]  /*c260*/  LDGSTS.E [R91+0x8000], desc[UR16][R96.64], P1 ;  /* 0x08000000605b7fae */ /* 0x0003e20008921850 */
[----:B------:R-:W-:-:S04]  /*c270*/  ISETP.GE.AND P1, PT, R0, UR12, PT ;  /* 0x0000000c00007c0c */ /* 0x000fc8000bf26270 */
[----:B-1----:R-:W-:-:S04]  /*c280*/  SEL R96, RZ, 0x4, P1 ;  /* 0x00000004ff607807 */ /* 0x002fc80000800000 */
[----:B------:R-:W-:-:S04]  /*c290*/  SEL R96, R96, RZ, !P0 ;  /* 0x000000ff60607207 */ /* 0x000fc80004000000 */
[----:B------:R-:W-:Y:S01]  /*c2a0*/  ISETP.NE.U32.AND P1, PT, R96, RZ, PT ;  /* 0x000000ff6000720c */ /* 0x000fe20003f25070 */
[----:B--2---:R-:W-:Y:S02]  /*c2b0*/  IMAD.WIDE R96, R3, 0x4, R94 ;  /* 0x0000000403607825 */ /* 0x004fe400078e025e */
[----:B------:R-:W2:Y:S01]  /*c2c0*/  LDL R3, [R1+0x100] ;  /* 0x0001000001037983 */ /* 0x000ea20000100800 */
[----:B------:R-:W1:Y:S09]  /*c2d0*/  S2R R93, SR_TID.X ;  /* 0x00000000005d7919 */ /* 0x000e720000002100 */
[----:B------:R4:W-:Y:S01]  /*c2e0*/  LDGSTS.E [R91+0x8008], desc[UR16][R96.64], P1 ;  /* 0x08008000605b7fae */ /* 0x0009e20008921850 */
[----:B-1----:R-:W-:-:S02]  /*c2f0*/  SHF.R.U32.HI R0, RZ, 0x8, R93 ;  /* 0x00000008ff007819 */ /* 0x002fc4000001165d */
[----:B------:R-:W1:Y:S02]  /*c300*/  S2R R93, SR_TID.X ;  /* 0x00000000005d7919 */ /* 0x000e640000002100 */
[----:B------:R-:W-:-:S04]  /*c310*/  SGXT.U32 R0, R0, 0x1 ;  /* 0x000000010000781a */ /* 0x000fc80000000000 */
[----:B------:R-:W-:-:S04]  /*c320*/  LOP3.LUT R0, R0, 0x44, RZ, 0xfc, !PT ;  /* 0x0000004400007812 */ /* 0x000fc800078efcff */
[----:B------:R-:W-:-:S04]  /*c330*/  ISETP.GE.AND P1, PT, R0, UR12, PT ;  /* 0x0000000c00007c0c */ /* 0x000fc8000bf26270 */
[----:B----4-:R-:W-:-:S04]  /*c340*/  SEL R96, RZ, 0x4, P1 ;  /* 0x00000004ff607807 */ /* 0x010fc80000800000 */
[----:B------:R-:W-:-:S04]  /*c350*/  SEL R96, R96, RZ, !P0 ;  /* 0x000000ff60607207 */ /* 0x000fc80004000000 */
[----:B------:R-:W-:Y:S02]  /*c360*/  ISETP.NE.U32.AND P1, PT, R96, RZ, PT ;  /* 0x000000ff6000720c */ /* 0x000fe40003f25070 */
[----:B-1----:R-:W-:Y:S02]  /*c370*/  SHF.R.U32.HI R0, RZ, 0x8, R93 ;  /* 0x00000008ff007819 */ /* 0x002fe4000001165d */
[----:B------:R-:W1:Y:S02]  /*c380*/  S2R R93, SR_TID.X ;  /* 0x00000000005d7919 */ /* 0x000e640000002100 */
[----:B------:R-:W-:-:S04]  /*c390*/  SGXT.U32 R0, R0, 0x1 ;  /* 0x000000010000781a */ /* 0x000fc80000000000 */
[----:B------:R-:W-:Y:S01]  /*c3a0*/  LOP3.LUT R0, R0, 0x46, RZ, 0xfc, !PT ;  /* 0x0000004600007812 */ /* 0x000fe200078efcff */
[----:B---3--:R-:W-:-:S05]  /*c3b0*/  IMAD.WIDE R96, R2, 0x4, R94 ;  /* 0x0000000402607825 */ /* 0x008fca00078e025e */
[----:B------:R3:W-:Y:S01]  /*c3c0*/  LDGSTS.E [R91+0x10000], desc[UR16][R96.64], P1 ;  /* 0x10000000605b7fae */ /* 0x0007e20008921850 */
[----:B------:R-:W-:-:S03]  /*c3d0*/  ISETP.GE.AND P1, PT, R0, UR12, PT ;  /* 0x0000000c00007c0c */ /* 0x000fc6000bf26270 */
[----:B------:R-:W4:Y:S01]  /*c3e0*/  LDL R0, [R1+0x104] ;  /* 0x0001040001007983 */ /* 0x000f220000100800 */
[----:B-1----:R-:W-:Y:S02]  /*c3f0*/  SHF.R.U32.HI R2, RZ, 0x8, R93 ;  /* 0x00000008ff027819 */ /* 0x002fe4000001165d */
[----:B------:R-:W1:Y:S01]  /*c400*/  S2R R93, SR_TID.X ;  /* 0x00000000005d7919 */ /* 0x000e620000002100 */
[----:B---3--:R-:W-:-:S04]  /*c410*/  SEL R96, RZ, 0x4, P1 ;  /* 0x00000004ff607807 */ /* 0x008fc80000800000 */
[----:B------:R-:W-:-:S04]  /*c420*/  SEL R96, R96, RZ, !P0 ;  /* 0x000000ff60607207 */ /* 0x000fc80004000000 */
[----:B------:R-:W-:Y:S02]  /*c430*/  ISETP.NE.U32.AND P1, PT, R96, RZ, PT ;  /* 0x000000ff6000720c */ /* 0x000fe40003f25070 */
[----:B------:R-:W-:Y:S01]  /*c440*/  SGXT.U32 R2, R2, 0x1 ;  /* 0x000000010202781a */ /* 0x000fe20000000000 */
[----:B------:R-:W-:-:S03]  /*c450*/  IMAD.WIDE R96, R92, 0x4, R94 ;  /* 0x000000045c607825 */ /* 0x000fc600078e025e */
[----:B------:R-:W-:-:S07]  /*c460*/  LOP3.LUT R2, R2, 0x64, RZ, 0xfc, !PT ;  /* 0x0000006402027812 */ /* 0x000fce00078efcff */
[----:B------:R3:W-:Y:S01]  /*c470*/  LDGSTS.E [R91+0x10008], desc[UR16][R96.64], P1 ;  /* 0x10008000605b7fae */ /* 0x0007e20008921850 */
[----:B------:R-:W-:-:S04]  /*c480*/  ISETP.GE.AND P1, PT, R2, UR12, PT ;  /* 0x0000000c02007c0c */ /* 0x000fc8000bf26270 */
[----:B---3--:R-:W-:-:S04]  /*c490*/  SEL R96, RZ, 0x4, P1 ;  /* 0x00000004ff607807 */ /* 0x008fc80000800000 */
[----:B------:R-:W-:Y:S02]  /*c4a0*/  SEL R96, R96, RZ, !P0 ;  /* 0x000000ff60607207 */ /* 0x000fe40004000000 */
[----:B-1----:R-:W-:Y:S02]  /*c4b0*/  SHF.R.U32.HI R2, RZ, 0x8, R93 ;  /* 0x00000008ff027819 */ /* 0x002fe4000001165d */
[----:B------:R-:W-:Y:S02]  /*c4c0*/  ISETP.NE.U32.AND P1, PT, R96, RZ, PT ;  /* 0x000000ff6000720c */ /* 0x000fe40003f25070 */
[----:B------:R-:W-:-:S04]  /*c4d0*/  SGXT.U32 R2, R2, 0x1 ;  /* 0x000000010202781a */ /* 0x000fc80000000000 */
[----:B------:R-:W-:Y:S01]  /*c4e0*/  LOP3.LUT R2, R2, 0x66, RZ, 0xfc, !PT ;  /* 0x0000006602027812 */ /* 0x000fe200078efcff */
[----:B--2---:R-:W-:Y:S01]  /*c4f0*/  IMAD.WIDE R96, R3, 0x4, R94 ;  /* 0x0000000403607825 */ /* 0x004fe200078e025e */
[----:B------:R-:W1:Y:S05]  /*c500*/  S2R R93, SR_TID.X ;  /* 0x00000000005d7919 */ /* 0x000e6a0000002100 */
[----:B------:R2:W-:Y:S01]  /*c510*/  LDGSTS.E [R91+0x18000], desc[UR16][R96.64], P1 ;  /* 0x18000000605b7fae */ /* 0x0005e20008921850 */
[----:B------:R-:W-:-:S03]  /*c520*/  ISETP.GE.AND P1, PT, R2, UR12, PT ;  /* 0x0000000c02007c0c */ /* 0x000fc6000bf26270 */
[----:B------:R-:W3:Y:S04]  /*c530*/  LDL R2, [R1+0x254] ;  /* 0x0002540001027983 */ /* 0x000ee80000100800 */
[----:B------:R-:W3:Y:S01]  /*c540*/  LDL R3, [R1+0x50] ;  /* 0x0000500001037983 */ /* 0x000ee20000100800 */
[----:B--2---:R-:W-:-:S04]  /*c550*/  SEL R96, RZ, 0x4, P1 ;  /* 0x00000004ff607807 */ /* 0x004fc80000800000 */
[----:B------:R-:W-:-:S04]  /*c560*/  SEL R96, R96, RZ, !P0 ;  /* 0x000000ff60607207 */ /* 0x000fc80004000000 */
[----:B------:R-:W-:Y:S02]  /*c570*/  ISETP.NE.U32.AND P1, PT, R96, RZ, PT ;  /* 0x000000ff6000720c */ /* 0x000fe40003f25070 */
[----:B-1----:R-:W-:-:S04]  /*c580*/  SHF.R.U32.HI R92, RZ, 0x8, R93 ;  /* 0x00000008ff5c7819 */ /* 0x002fc8000001165d */
[----:B------:R-:W-:-:S04]  /*c590*/  SGXT.U32 R92, R92, 0x1 ;  /* 0x000000015c5c781a */ /* 0x000fc80000000000 */
[----:B------:R-:W-:Y:S01]  /*c5a0*/  LOP3.LUT R92, R92, 0x8, RZ, 0xfc, !PT ;  /* 0x000000085c5c7812 */ /* 0x000fe200078efcff */
[----:B----4-:R-:W-:Y:S02]  /*c5b0*/  IMAD.WIDE R96, R0, 0x4, R94 ;  /* 0x0000000400607825 */ /* 0x010fe400078e025e */
[----:B------:R-:W2:Y:S04]  /*c5c0*/  LDL R0, [R1+0x194] ;  /* 0x0001940001007983 */ /* 0x000ea80000100800 */
[----:B------:R1:W-:Y:S04]  /*c5d0*/  LDGSTS.E [R91+0x18008], desc[UR16][R96.64], P1 ;  /* 0x18008000605b7fae */ /* 0x0003e80008921850 */
[----:B------:R-:W4:Y:S01]  /*c5e0*/  LDL R97, [R1+0x174] ;  /* 0x0001740001617983 */ /* 0x000f220000100800 */
[----:B------:R-:W-:-:S03]  /*c5f0*/  ISETP.GE.AND P1, PT, R92, UR12, PT ;  /* 0x0000000c5c007c0c */ /* 0x000fc6000bf26270 */
[----:B------:R-:W2:Y:S01]  /*c600*/  LDL R92, [R1+0x150] ;  /* 0x00015000015c7983 */ /* 0x000ea20000100800 */
[----:B-1----:R-:W-:-:S04]  /*c610*/  SEL R91, RZ, 0x4, P1 ;  /* 0x00000004ff5b7807 */ /* 0x002fc80000800000 */
[----:B------:R-:W-:-:S04]  /*c620*/  SEL R91, R91, RZ, !P0 ;  /* 0x000000ff5b5b7207 */ /* 0x000fc80004000000 */
[----:B------:R-:W-:Y:S01]  /*c630*/  ISETP.NE.U32.AND P1, PT, R91, RZ, PT ;  /* 0x000000ff5b00720c */ /* 0x000fe20003f25070 */
[----:B---3--:R-:W-:Y:S02]  /*c640*/  VIADD R91, R2, UR5 ;  /* 0x00000005025b7c36 */ /* 0x008fe40008000000 */
[----:B------:R-:W3:Y:S01]  /*c650*/  LDL R2, [R1+0x84] ;  /* 0x0000840001027983 */ /* 0x000ee20000100800 */
[----:B------:R-:W1:Y:S01]  /*c660*/  S2R R93, SR_TID.X ;  /* 0x00000000005d7919 */ /* 0x000e620000002100 */
[----:B----4-:R-:W-:-:S05]  /*c670*/  LEA R96, P2, R97, R94, 0x2 ;  /* 0x0000005e61607211 */ /* 0x010fca00078410ff */
[----:B------:R-:W-:Y:S01]  /*c680*/  IMAD.X R97, R95, 0x1, R3, P2 ;  /* 0x000000015f617824 */ /* 0x000fe200010e0603 */
[----:B-1----:R-:W-:Y:S02]  /*c690*/  SHF.R.U32.HI R3, RZ, 0x8, R93 ;  /* 0x00000008ff037819 */ /* 0x002fe4000001165d */
[----:B------:R-:W1:Y:S02]  /*c6a0*/  S2R R93, SR_TID.X ;  /* 0x00000000005d7919 */ /* 0x000e640000002100 */
[----:B------:R-:W-:Y:S01]  /*c6b0*/  SGXT.U32 R3, R3, 0x1 ;  /* 0x000000010303781a */ /* 0x000fe20000000000 */
[----:B------:R4:W-:Y:S03]  /*c6c0*/  LDGSTS.E [R91], desc[UR16][R96.64], P1 ;  /* 0x00000000605b7fae */ /* 0x0009e60008921850 */
[----:B------:R-:W-:-:S04]  /*c6d0*/  LOP3.LUT R3, R3, 0xa, RZ, 0xfc, !PT ;  /* 0x0000000a03037812 */ /* 0x000fc800078efcff */
[----:B------:R-:W-:Y:S02]  /*c6e0*/  ISETP.GE.AND P1, PT, R3, UR12, PT ;  /* 0x0000000c03007c0c */ /* 0x000fe4000bf26270 */
[----:B------:R-:W3:Y:S02]  /*c6f0*/  LDL R3, [R1+0x88] ;  /* 0x0000880001037983 */ /* 0x000ee40000100800 */
[----:B----4-:R-:W-:-:S04]  /*c700*/  SEL R96, RZ, 0x4, P1 ;  /* 0x00000004ff607807 */ /* 0x010fc80000800000 */
[----:B------:R-:W-:-:S04]  /*c710*/  SEL R96, R96, RZ, !P0 ;  /* 0x000000ff60607207 */ /* 0x000fc80004000000 */
[----:B------:R-:W-:Y:S02]  /*c720*/  ISETP.NE.U32.AND P1, PT, R96, RZ, PT ;  /* 0x000000ff6000720c */ /* 0x000fe40003f25070 */
[----:B--2---:R-:W-:Y:S02]  /*c730*/  IADD3 R96, P2, R0, R94, RZ ;  /* 0x0000005e00607210 */ /* 0x004fe40007f5e0ff */
[----:B-1----:R-:W-:-:S03]  /*c740*/  SHF.R.U32.HI R0, RZ, 0x8, R93 ;  /* 0x00000008ff007819 */ /* 0x002fc6000001165d */
[----:B------:R-:W-:Y:S01]  /*c750*/  IMAD.X R97, R95, 0x1, R92, P2 ;  /* 0x000000015f617824 */ /* 0x000fe200010e065c */
[----:B------:R-:W1:Y:S01]  /*c760*/  S2R R93, SR_TID.X ;  /* 0x00000000005d7919 */ /* 0x000e620000002100 */
[----:B------:R-:W-:-:S04]  /*c770*/  SGXT.U32 R0, R0, 0x1 ;  /* 0x000000010000781a */ /* 0x000fc80000000000 */
[----:B------:R2:W-:Y:S01]  /*c780*/  LDGSTS.E [R91+0x8], desc[UR16][R96.64], P1 ;  /* 0x00008000605b7fae */ /* 0x0005e20008921850 */
[----:B------:R-:W-:-:S03]  /*c790*/  LOP3.LUT R0, R0, 0x28, RZ, 0xfc, !PT ;  /* 0x0000002800007812 */ /* 0x000fc600078efcff */
[----:B------:R-:W4:Y:S01]  /*c7a0*/  LDL R92, [R1+0xcc] ;  /* 0x0000cc00015c7983 */ /* 0x000f220000100800 */
[----:B------:R-:W-:-:S04]  /*c7b0*/  ISETP.GE.AND P1, PT, R0, UR12, PT ;  /* 0x0000000c00007c0c */ /* 0x000fc8000bf26270 */
[----:B--2---:R-:W-:-:S04]  /*c7c0*/  SEL R96, RZ, 0x4, P1 ;  /* 0x00000004ff607807 */ /* 0x004fc80000800000 */
[----:B------:R-:W-:-:S04]  /*c7d0*/  SEL R96, R96, RZ, !P0 ;  /* 0x000000ff60607207 */ /* 0x000fc80004000000 */
[----:B------:R-:W-:Y:S01]  /*c7e0*/  ISETP.NE.U32.AND P1, PT, R96, RZ, PT ;  /* 0x000000ff6000720c */ /* 0x000fe20003f25070 */
[----:B---3--:R-:W-:Y:S02]  /*c7f0*/  IMAD.WIDE R96, R2, 0x4, R94 ;  /* 0x0000000402607825 */ /* 0x008fe400078e025e */
[----:B------:R-:W2:Y:S01]  /*c800*/  LDL R2, [R1+0xc8] ;  /* 0x0000c80001027983 */ /* 0x000ea20000100800 */
[----:B-1----:R-:W-:Y:S02]  /*c810*/  SHF.R.U32.HI R0, RZ, 0x8, R93 ;  /* 0x00000008ff007819 */ /* 0x002fe4000001165d */
[----:B------:R-:W1:Y:S02]  /*c820*/  S2R R93, SR_TID.X ;  /* 0x00000000005d7919 */ /* 0x000e640000002100 */
[----:B------:R-:W-:-:S05]  /*c830*/  SGXT.U32 R0, R0, 0x1 ;  /* 0x000000010000781a */ /* 0x000fca0000000000 */
[----:B------:R3:W-:Y:S01]  /*c840*/  LDGSTS.E [R91+0x8000], desc[UR16][R96.64], P1 ;  /* 0x08000000605b7fae */ /* 0x0007e20008921850 */
[----:B------:R-:W-:-:S04]  /*c850*/  LOP3.LUT R0, R0, 0x2a, RZ, 0xfc, !PT ;  /* 0x0000002a00007812 */ /* 0x000fc800078efcff */
[----:B------:R-:W-:-:S04]  /*c860*/  ISETP.GE.AND P1, PT, R0, UR12, PT ;  /* 0x0000000c00007c0c */ /* 0x000fc8000bf26270 */
[----:B---3--:R-:W-:-:S04]  /*c870*/  SEL R96, RZ, 0x4, P1 ;  /* 0x00000004ff607807 */ /* 0x008fc80000800000 */
[----:B------:R-:W-:-:S04]  /*c880*/  SEL R96, R96, RZ, !P0 ;  /* 0x000000ff60607207 */ /* 0x000fc80004000000 */
[----:B------:R-:W-:Y:S02]  /*c890*/  ISETP.NE.U32.AND P1, PT, R96, RZ, PT ;  /* 0x000000ff6000720c */ /* 0x000fe40003f25070 */
[----:B-1----:R-:W-:Y:S02]  /*c8a0*/  SHF.R.U32.HI R0, RZ, 0x8, R93 ;  /* 0x00000008ff007819 */ /* 0x002fe4000001165d */
[----:B------:R-:W1:Y:S02]  /*c8b0*/  S2R R93, SR_TID.X ;  /* 0x00000000005d7919 */ /* 0x000e640000002100 */
[----:B------:R-:W-:-:S04]  /*c8c0*/  SGXT.U32 R0, R0, 0x1 ;  /* 0x000000010000781a */ /* 0x000fc80000000000 */
[----:B------:R-:W-:Y:S01]  /*c8d0*/  LOP3.LUT R0, R0, 0x48, RZ, 0xfc, !PT ;  /* 0x0000004800007812 */ /* 0x000fe200078efcff */
[----:B------:R-:W-:Y:S02]  /*c8e0*/  IMAD.WIDE R96, R3, 0x4, R94 ;  /* 0x0000000403607825 */ /* 0x000fe400078e025e */
[----:B------:R-:W3:Y:S04]  /*c8f0*/  LDL R3, [R1+0x108] ;  /* 0x0001080001037983 */ /* 0x000ee80000100800 */
[----:B------:R1:W-:Y:S01]  /*c900*/  LDGSTS.E [R91+0x8008], desc[UR16][R96.64], P1 ;  /* 0x08008000605b7fae */ /* 0x0003e20008921850 */
[----:B------:R-:W-:Y:S02]  /*c910*/  ISETP.GE.AND P1, PT, R0, UR12, PT ;  /* 0x0000000c00007c0c */ /* 0x000fe4000bf26270 */
[----:B-1----:R-:W-:-:S02]  /*c920*/  SHF.R.U32.HI R0, RZ, 0x8, R93 ;  /* 0x00000008ff007819 */ /* 0x002fc4000001165d */
[----:B------:R-:W-:-:S04]  /*c930*/  SEL R96, RZ, 0x4, P1 ;  /* 0x00000004ff607807 */ /* 0x000fc80000800000 */
[----:B------:R-:W-:-:S04]  /*c940*/  SEL R96, R96, RZ, !P0 ;  /* 0x000000ff60607207 */ /* 0x000fc80004000000 */
[----:B------:R-:W-:Y:S02]  /*c950*/  ISETP.NE.U32.AND P1, PT, R96, RZ, PT ;  /* 0x000000ff6000720c */ /* 0x000fe40003f25070 */
[----:B------:R-:W-:-:S04]  /*c960*/  SGXT.U32 R0, R0, 0x1 ;  /* 0x000000010000781a */ /* 0x000fc80000000000 */
[----:B------:R-:W-:Y:S01]  /*c970*/  LOP3.LUT R0, R0, 0x4a, RZ, 0xfc, !PT ;  /* 0x0000004a00007812 */ /* 0x000fe200078efcff */
[----:B--2---:R-:W-:-:S06]  /*c980*/  IMAD.WIDE R96, R2, 0x4, R94 ;  /* 0x0000000402607825 */ /* 0x004fcc00078e025e */
[----:B------:R1:W-:Y:S01]  /*c990*/  LDGSTS.E [R91+0x10000], desc[UR16][R96.64], P1 ;  /* 0x10000000605b7fae */ /* 0x0003e20008921850 */
[----:B------:R-:W-:-:S03]  /*c9a0*/  ISETP.GE.AND P1, PT, R0, UR12, PT ;  /* 0x0000000c00007c0c */ /* 0x000fc6000bf26270 */
[----:B------:R-:W2:Y:S01]  /*c9b0*/  LDL R0, [R1+0x10c] ;  /* 0x00010c0001007983 */ /* 0x000ea20000100800 */
[----:B------:R-:W4:Y:S01]  /*c9c0*/  S2R R93, SR_TID.X ;  /* 0x00000000005d7919 */ /* 0x000f220000002100 */
[----:B-1----:R-:W-:-:S04]  /*c9d0*/  SEL R96, RZ, 0x4, P1 ;  /* 0x00000004ff607807 */ /* 0x002fc80000800000 */
[----:B------:R-:W-:-:S04]  /*c9e0*/  SEL R96, R96, RZ, !P0 ;  /* 0x000000ff60607207 */ /* 0x000fc80004000000 */
[----:B------:R-:W-:Y:S01]  /*c9f0*/  ISETP.NE.U32.AND P1, PT, R96, RZ, PT ;  /* 0x000000ff6000720c */ /* 0x000fe20003f25070 */
[----:B----4-:R-:W-:-:S12]  /*ca00*/  IMAD.WIDE R96, R92, 0x4, R94 ;  /* 0x000000045c607825 */ /* 0x010fd800078e025e */
[----:B------:R1:W-:Y:S01]  /*ca10*/  LDGSTS.E [R91+0x10008], desc[UR16][R96.64], P1 ;  /* 0x10008000605b7fae */ /* 0x0003e20008921850 */
[----:B------:R-:W-:Y:S02]  /*ca20*/  SHF.R.U32.HI R2, RZ, 0x8, R93 ;  /* 0x00000008ff027819 */ /* 0x000fe4000001165d */
[----:B------:R-:W4:Y:S02]  /*ca30*/  S2R R93, SR_TID.X ;  /* 0x00000000005d7919 */ /* 0x000f240000002100 */
[----:B------:R-:W-:-:S04]  /*ca40*/  SGXT.U32 R2, R2, 0x1 ;  /* 0x000000010202781a */ /* 0x000fc80000000000 */
[----:B------:R-:W-:-:S04]  /*ca50*/  LOP3.LUT R2, R2, 0x68, RZ, 0xfc, !PT ;  /* 0x0000006802027812 */ /* 0x000fc800078efcff */
[----:B------:R-:W-:-:S04]  /*ca60*/  ISETP.GE.AND P1, PT, R2, UR12, PT ;  /* 0x0000000c02007c0c */ /* 0x000fc8000bf26270 */
[----:B-1----:R-:W-:-:S04]  /*ca70*/  SEL R96, RZ, 0x4, P1 ;  /* 0x00000004ff607807 */ /* 0x002fc80000800000 */
[----:B------:R-:W-:-:S04]  /*ca80*/  SEL R96, R96, RZ, !P0 ;  /* 0x000000ff60607207 */ /* 0x000fc80004000000 */
[----:B------:R-:W-:Y:S02]  /*ca90*/  ISETP.NE.U32.AND P1, PT, R96, RZ, PT ;  /* 0x000000ff6000720c */ /* 0x000fe40003f25070 */
[----:B----4-:R-:W-:-:S04]  /*caa0*/  SHF.R.U32.HI R2, RZ, 0x8, R93 ;  /* 0x00000008ff027819 */ /* 0x010fc8000001165d */
[----:B------:R-:W-:-:S04]  /*cab0*/  SGXT.U32 R2, R2, 0x1 ;  /* 0x000000010202781a */ /* 0x000fc80000000000 */
[----:B------:R-:W-:Y:S01]  /*cac0*/  LOP3.LUT R2, R2, 0x6a, RZ, 0xfc, !PT ;  /* 0x0000006a02027812 */ /* 0x000fe200078efcff */
[----:B---3--:R-:W-:Y:S02]  /*cad0*/  IMAD.WIDE R96, R3, 0x4, R94 ;  /* 0x0000000403607825 */ /* 0x008fe400078e025e */
[----:B------:R-:W3:Y:S04]  /*cae0*/  LDL R3, [R1+0x14c] ;  /* 0x00014c0001037983 */ /* 0x000ee80000100800 */
[----:B------:R1:W-:Y:S01]  /*caf0*/  LDGSTS.E [R91+0x18000], desc[UR16][R96.64], P1 ;  /* 0x18000000605b7fae */ /* 0x0003e20008921850 */
[----:B------:R-:W-:-:S03]  /*cb00*/  ISETP.GE.AND P1, PT, R2, UR12, PT ;  /* 0x0000000c02007c0c */ /* 0x000fc6000bf26270 */
[----:B------:R-:W4:Y:S01]  /*cb10*/  LDL R2, [R1+0x250] ;  /* 0x0002500001027983 */ /* 0x000f220000100800 */
[----:B-1----:R-:W-:-:S04]  /*cb20*/  SEL R96, RZ, 0x4, P1 ;  /* 0x00000004ff607807 */ /* 0x002fc80000800000 */
[----:B------:R-:W-:-:S04]  /*cb30*/  SEL R96, R96, RZ, !P0 ;  /* 0x000000ff60607207 */ /* 0x000fc80004000000 */
[----:B------:R-:W-:Y:S01]  /*cb40*/  ISETP.NE.U32.AND P1, PT, R96, RZ, PT ;  /* 0x000000ff6000720c */ /* 0x000fe20003f25070 */
[----:B--2---:R-:W-:Y:S01]  /*cb50*/  IMAD.WIDE R96, R0, 0x4, R94 ;  /* 0x0000000400607825 */ /* 0x004fe200078e025e */
[----:B------:R-:W1:Y:S11]  /*cb60*/  S2R R93, SR_TID.X ;  /* 0x00000000005d7919 */ /* 0x000e760000002100 */
[----:B------:R2:W-:Y:S04]  /*cb70*/  LDGSTS.E [R91+0x18008], desc[UR16][R96.64], P1 ;  /* 0x18008000605b7fae */ /* 0x0005e80008921850 */
[----:B------:R-:W3:Y:S04]  /*cb80*/  LDL R0, [R1+0x18c] ;  /* 0x00018c0001007983 */ /* 0x000ee80000100800 */
[----:B------:R-:W3:Y:S01]  /*cb90*/  LDL R97, [R1+0x190] ;  /* 0x0001900001617983 */ /* 0x000ee20000100800 */
[----:B-1----:R-:W-:-:S04]  /*cba0*/  SHF.R.U32.HI R92, RZ, 0x8, R93 ;  /* 0x00000008ff5c7819 */ /* 0x002fc8000001165d */
[----:B------:R-:W-:-:S04]  /*cbb0*/  SGXT.U32 R92, R92, 0x1 ;  /* 0x000000015c5c781a */ /* 0x000fc80000000000 */
[----:B------:R-:W-:-:S04]  /*cbc0*/  LOP3.LUT R92, R92, 0xc, RZ, 0xfc, !PT ;  /* 0x0000000c5c5c7812 */ /* 0x000fc800078efcff */
[----:B------:R-:W-:Y:S02]  /*cbd0*/  ISETP.GE.AND P1, PT, R92, UR12, PT ;  /* 0x0000000c5c007c0c */ /* 0x000fe4000bf26270 */
[----:B------:R-:W3:Y:S02]  /*cbe0*/  LDL R92, [R1+0x148] ;  /* 0x00014800015c7983 */ /* 0x000ee40000100800 */
[----:B--2---:R-:W-:-:S04]  /*cbf0*/  SEL R91, RZ, 0x4, P1 ;  /* 0x00000004ff5b7807 */ /* 0x004fc80000800000 */
[----:B------:R-:W-:-:S04]  /*cc00*/  SEL R91, R91, RZ, !P0 ;  /* 0x000000ff5b5b7207 */ /* 0x000fc80004000000 */
[----:B------:R-:W-:Y:S01]  /*cc10*/  ISETP.NE.U32.AND P1, PT, R91, RZ, PT ;  /* 0x000000ff5b00720c */ /* 0x000fe20003f25070 */
[----:B------:R-:W1:Y:S01]  /*cc20*/  S2R R93, SR_TID.X ;  /* 0x00000000005d7919 */ /* 0x000e620000002100 */
[----:B----4-:R-:W-:Y:S02]  /*cc30*/  VIADD R91, R2, UR5 ;  /* 0x00000005025b7c36 */ /* 0x010fe40008000000 */
[----:B------:R-:W2:Y:S01]  /*cc40*/  LDL R2, [R1+0x8c] ;  /* 0x00008c0001027983 */ /* 0x000ea20000100800 */
[----:B---3--:R-:W-:-:S05]  /*cc50*/  IADD3 R96, P2, R97, R94, RZ ;  /* 0x0000005e61607210 */ /* 0x008fca0007f5e0ff */
[----:B------:R-:W-:Y:S01]  /*cc60*/  IMAD.X R97, R95, 0x1, R3, P2 ;  /* 0x000000015f617824 */ /* 0x000fe200010e0603 */
[----:B-1----:R-:W-:-:S04]  /*cc70*/  SHF.R.U32.HI R3, RZ, 0x8, R93 ;  /* 0x00000008ff037819 */ /* 0x002fc8000001165d */
[----:B------:R-:W-:Y:S01]  /*cc80*/  SGXT.U32 R3, R3, 0x1 ;  /* 0x000000010303781a */ /* 0x000fe20000000000 */
[----:B------:R1:W-:Y:S03]  /*cc90*/  LDGSTS.E [R91], desc[UR16][R96.64], P1 ;  /* 0x00000000605b7fae */ /* 0x0003e60008921850 */
[----:B------:R-:W-:-:S04]  /*cca0*/  LOP3.LUT R3, R3, 0xe, RZ, 0xfc, !PT ;  /* 0x0000000e03037812 */ /* 0x000fc800078efcff */
[----:B------:R-:W-:Y:S02]  /*ccb0*/  ISETP.GE.AND P1, PT, R3, UR12, PT ;  /* 0x0000000c03007c0c */ /* 0x000fe4000bf26270 */
[----:B------:R-:W3:Y:S01]  /*ccc0*/  LDL R3, [R1+0x90] ;  /* 0x0000900001037983 */ /* 0x000ee20000100800 */
[----:B------:R-:W4:Y:S01]  /*ccd0*/  S2R R93, SR_TID.X ;  /* 0x00000000005d7919 */ /* 0x000f220000002100 */
[----:B-1----:R-:W-:-:S04]  /*cce0*/  SEL R96, RZ, 0x4, P1 ;  /* 0x00000004ff607807 */ /* 0x002fc80000800000 */
[----:B------:R-:W-:-:S04]  /*ccf0*/  SEL R96, R96, RZ, !P0 ;  /* 0x000000ff60607207 */ /* 0x000fc80004000000 */
[----:B------:R-:W-:Y:S02]  /*cd00*/  ISETP.NE.U32.AND P1, PT, R96, RZ, PT ;  /* 0x000000ff6000720c */ /* 0x000fe40003f25070 */
[----:B------:R-:W-:-:S05]  /*cd10*/  IADD3 R96, P2, R0, R94, RZ ;  /* 0x0000005e00607210 */ /* 0x000fca0007f5e0ff */
[----:B------:R-:W-:Y:S02]  /*cd20*/  IMAD.X R97, R95, 0x1, R92, P2 ;  /* 0x000000015f617824 */ /* 0x000fe400010e065c */
[----:B------:R-:W3:Y:S04]  /*cd30*/  LDL R92, [R1+0xd4] ;  /* 0x0000d400015c7983 */ /* 0x000ee80000100800 */
        /* <DEDUP_REMOVED lines=18> */
[----:B------:R-:W-:Y:S01]  /*ce60*/  ISETP.NE.U32.AND P1, PT, R96, RZ, PT ;  /* 0x000000ff6000720c */ /* 0x000fe20003f25070 */
[----:B---3--:R-:W-:Y:S02]  /*ce70*/  IMAD.WIDE R96, R3, 0x4, R94 ;  /* 0x0000000403607825 */ /* 0x008fe400078e025e */
[----:B------:R-:W3:Y:S01]  /*ce80*/  LDL R3, [R1+0x110] ;  /* 0x0001100001037983 */ /* 0x000ee20000100800 */
        /* <DEDUP_REMOVED lines=14> */
[----:B--2---:R-:W-:-:S05]  /*cf70*/  IMAD.WIDE R96, R2, 0x4, R94 ;  /* 0x0000000402607825 */ /* 0x004fca00078e025e */
[----:B------:R2:W-:Y:S01]  /*cf80*/  LDGSTS.E [R91+0x10000], desc[UR16][R96.64], P1 ;  /* 0x10000000605b7fae */ /* 0x0005e20008921850 */
[----:B------:R-:W-:-:S03]  /*cf90*/  ISETP.GE.AND P1, PT, R0, UR12, PT ;  /* 0x0000000c00007c0c */ /* 0x000fc6000bf26270 */
[----:B------:R-:W4:Y:S01]  /*cfa0*/  LDL R0, [R1+0x114] ;  /* 0x0001140001007983 */ /* 0x000f220000100800 */
[----:B-1----:R-:W-:Y:S02]  /*cfb0*/  SHF.R.U32.HI R2, RZ, 0x8, R93 ;  /* 0x00000008ff027819 */ /* 0x002fe4000001165d */
[----:B------:R-:W1:Y:S01]  /*cfc0*/  S2R R93, SR_TID.X ;  /* 0x00000000005d7919 */ /* 0x000e620000002100 */
[----:B--2---:R-:W-:-:S04]  /*cfd0*/  SEL R96, RZ, 0x4, P1 ;  /* 0x00000004ff607807 */ /* 0x004fc80000800000 */
[----:B------:R-:W-:-:S04]  /*cfe0*/  SEL R96, R96, RZ, !P0 ;  /* 0x000000ff60607207 */ /* 0x000fc80004000000 */
[----:B------:R-:W-:Y:S02]  /*cff0*/  ISETP.NE.U32.AND P1, PT, R96, RZ, PT ;  /* 0x000000ff6000720c */ /* 0x000fe40003f25070 */
[----:B------:R-:W-:Y:S01]  /*d000*/  SGXT.U32 R2, R2, 0x1 ;  /* 0x000000010202781a */ /* 0x000fe20000000000 */
[----:B------:R-:W-:-:S03]  /*d010*/  IMAD.WIDE R96, R92, 0x4, R94 ;  /* 0x000000045c607825 */ /* 0x000fc600078e025e */
[----:B------:R-:W-:-:S07]  /*d020*/  LOP3.LUT R2, R2, 0x6c, RZ, 0xfc, !PT ;  /* 0x0000006c02027812 */ /* 0x000fce00078efcff */
[----:B------:R2:W-:Y:S01]  /*d030*/  LDGSTS.E [R91+0x10008], desc[UR16][R96.64], P1 ;  /* 0x10008000605b7fae */ /* 0x0005e20008921850 */
[----:B------:R-:W-:-:S04]  /*d040*/  ISETP.GE.AND P1, PT, R2, UR12, PT ;  /* 0x0000000c02007c0c */ /* 0x000fc8000bf26270 */
[----:B--2---:R-:W-:-:S04]  /*d050*/  SEL R96, RZ, 0x4, P1 ;  /* 0x00000004ff607807 */ /* 0x004fc80000800000 */
[----:B------:R-:W-:Y:S02]  /*d060*/  SEL R96, R96, RZ, !P0 ;  /* 0x000000ff60607207 */ /* 0x000fe40004000000 */
[----:B-1----:R-:W-:Y:S02]  /*d070*/  SHF.R.U32.HI R2, RZ, 0x8, R93 ;  /* 0x00000008ff027819 */ /* 0x002fe4000001165d */
[----:B------:R-:W-:Y:S02]  /*d080*/  ISETP.NE.U32.AND P1, PT, R96, RZ, PT ;  /* 0x000000ff6000720c */ /* 0x000fe40003f25070 */
[----:B------:R-:W-:-:S04]  /*d090*/  SGXT.U32 R2, R2, 0x1 ;  /* 0x000000010202781a */ /* 0x000fc80000000000 */
[----:B------:R-:W-:Y:S01]  /*d0a0*/  LOP3.LUT R2, R2, 0x6e, RZ, 0xfc, !PT ;  /* 0x0000006e02027812 */ /* 0x000fe200078efcff */
[----:B---3--:R-:W-:Y:S01]  /*d0b0*/  IMAD.WIDE R96, R3, 0x4, R94 ;  /* 0x0000000403607825 */ /* 0x008fe200078e025e */
        /* <DEDUP_REMOVED lines=23> */
[----:B----4-:R-:W-:-:S05]  /*d230*/  IADD3 R96, P2, R97, R94, RZ ;  /* 0x0000005e61607210 */ /* 0x010fca0007f5e0ff */
        /* <DEDUP_REMOVED lines=56> */
[----:B----4-:R-:W-:Y:S02]  /*d5c0*/  IMAD.WIDE R96, R92, 0x4, R94 ;  /* 0x000000045c607825 */ /* 0x010fe400078e025e */
[----:B------:R-:W4:Y:S10]  /*d5d0*/  LDL R92, [R1+0x13c] ;  /* 0x00013c00015c7983 */ /* 0x000f340000100800 */
[----:B------:R1:W-:Y:S01]  /*d5e0*/  LDGSTS.E [R91+0x10008], desc[UR16][R96.64], P1 ;  /* 0x10008000605b7fae */ /* 0x0003e20008921850 */
[----:B------:R-:W-:-:S02]  /*d5f0*/  SHF.R.U32.HI R2, RZ, 0x8, R93 ;  /* 0x00000008ff027819 */ /* 0x000fc4000001165d */
[----:B------:R-:W1:Y:S02]  /*d600*/  S2R R93, SR_TID.X ;  /* 0x00000000005d7919 */ /* 0x000e640000002100 */
[----:B------:R-:W-:-:S04]  /*d610*/  SGXT.U32 R2, R2, 0x1 ;  /* 0x000000010202781a */ /* 0x000fc80000000000 */
[----:B------:R-:W-:-:S04]  /*d620*/  LOP3.LUT R2, R2, 0x70, RZ, 0xfc, !PT ;  /* 0x0000007002027812 */ /* 0x000fc800078efcff */
[----:B------:R-:W-:-:S04]  /*d630*/  ISETP.GE.AND P1, PT, R2, UR12, PT ;  /* 0x0000000c02007c0c */ /* 0x000fc8000bf26270 */
[----:B-1----:R-:W-:-:S04]  /*d640*/  SEL R96, RZ, 0x4, P1 ;  /* 0x00000004ff607807 */ /* 0x002fc80000800000 */
[----:B------:R-:W-:-:S04]  /*d650*/  SEL R96, R96, RZ, !P0 ;  /* 0x000000ff60607207 */ /* 0x000fc80004000000 */
[----:B------:R-:W-:Y:S02]  /*d660*/  ISETP.NE.U32.AND P1, PT, R96, RZ, PT ;  /* 0x000000ff6000720c */ /* 0x000fe40003f25070 */
[----:B------:R-:W-:-:S04]  /*d670*/  SHF.R.U32.HI R2, RZ, 0x8, R93 ;  /* 0x00000008ff027819 */ /* 0x000fc8000001165d */
[----:B------:R-:W-:-:S04]  /*d680*/  SGXT.U32 R2, R2, 0x1 ;  /* 0x000000010202781a */ /* 0x000fc80000000000 */
[----:B------:R-:W-:Y:S01]  /*d690*/  LOP3.LUT R2, R2, 0x72, RZ, 0xfc, !PT ;  /* 0x0000007202027812 */ /* 0x000fe200078efcff */
[----:B------:R-:W1:Y:S01]  /*d6a0*/  S2R R93, SR_TID.X ;  /* 0x00000000005d7919 */ /* 0x000e620000002100 */
[----:B---3--:R-:W-:Y:S02]  /*d6b0*/  IMAD.WIDE R96, R3, 0x4, R94 ;  /* 0x0000000403607825 */ /* 0x008fe400078e025e */
[----:B------:R-:W3:Y:S04]  /*d6c0*/  LDL R3, [R1+0x248] ;  /* 0x0002480001037983 */ /* 0x000ee80000100800 */
[----:B------:R1:W-:Y:S01]  /*d6d0*/  LDGSTS.E [R91+0x18000], desc[UR16][R96.64], P1 ;  /* 0x18000000605b7fae */ /* 0x0003e20008921850 */
[----:B------:R-:W-:-:S04]  /*d6e0*/  ISETP.GE.AND P1, PT, R2, UR12, PT ;  /* 0x0000000c02007c0c */ /* 0x000fc8000bf26270 */
[----:B-1----:R-:W-:-:S04]  /*d6f0*/  SEL R96, RZ, 0x4, P1 ;  /* 0x00000004ff607807 */ /* 0x002fc80000800000 */
[----:B------:R-:W-:-:S04]  /*d700*/  SEL R96, R96, RZ, !P0 ;  /* 0x000000ff60607207 */ /* 0x000fc80004000000 */
[----:B------:R-:W-:Y:S01]  /*d710*/  ISETP.NE.U32.AND P1, PT, R96, RZ, PT ;  /* 0x000000ff6000720c */ /* 0x000fe20003f25070 */
[----:B--2---:R-:W-:Y:S01]  /*d720*/  IMAD.WIDE R96, R0, 0x4, R94 ;  /* 0x0000000400607825 */ /* 0x004fe200078e025e */
[----:B------:R-:W-:Y:S01]  /*d730*/  SHF.R.U32.HI R2, RZ, 0x8, R93 ;  /* 0x00000008ff027819 */ /* 0x000fe2000001165d */
[----:B------:R-:W2:Y:S10]  /*d740*/  LDL R0, [R1+0x17c] ;  /* 0x00017c0001007983 */ /* 0x000eb40000100800 */
[----:B------:R1:W-:Y:S04]  /*d750*/  LDGSTS.E [R91+0x18008], desc[UR16][R96.64], P1 ;  /* 0x18008000605b7fae */ /* 0x0003e80008921850 */
[----:B------:R-:W4:Y:S01]  /*d760*/  LDL R97, [R1+0x180] ;  /* 0x0001800001617983 */ /* 0x000f220000100800 */
[----:B------:R-:W-:-:S04]  /*d770*/  SGXT.U32 R2, R2, 0x1 ;  /* 0x000000010202781a */ /* 0x000fc80000000000 */
[----:B------:R-:W-:-:S04]  /*d780*/  LOP3.LUT R2, R2, 0x14, RZ, 0xfc, !PT ;  /* 0x0000001402027812 */ /* 0x000fc800078efcff */
[----:B------:R-:W-:Y:S02]  /*d790*/  ISETP.GE.AND P1, PT, R2, UR12, PT ;  /* 0x0000000c02007c0c */ /* 0x000fe4000bf26270 */
[----:B------:R-:W2:Y:S01]  /*d7a0*/  LDL R2, [R1+0x138] ;  /* 0x0001380001027983 */ /* 0x000ea20000100800 */
[----:B------:R-:W4:Y:S01]  /*d7b0*/  S2R R93, SR_TID.X ;  /* 0x00000000005d7919 */ /* 0x000f220000002100 */
[----:B-1----:R-:W-:-:S04]  /*d7c0*/  SEL R91, RZ, 0x4, P1 ;  /* 0x00000004ff5b7807 */ /* 0x002fc80000800000 */
[----:B------:R-:W-:-:S04]  /*d7d0*/  SEL R91, R91, RZ, !P0 ;  /* 0x000000ff5b5b7207 */ /* 0x000fc80004000000 */
[----:B------:R-:W-:Y:S01]  /*d7e0*/  ISETP.NE.U32.AND P1, PT, R91, RZ, PT ;  /* 0x000000ff5b00720c */ /* 0x000fe20003f25070 */
[----:B---3--:R-:W-:Y:S02]  /*d7f0*/  VIADD R91, R3, UR5 ;  /* 0x00000005035b7c36 */ /* 0x008fe40008000000 */
[----:B------:R-:W3:Y:S01]  /*d800*/  LDL R3, [R1+0x9c] ;  /* 0x00009c0001037983 */ /* 0x000ee20000100800 */
[----:B----4-:R-:W-:-:S05]  /*d810*/  IADD3 R96, P2, R97, R94, RZ ;  /* 0x0000005e61607210 */ /* 0x010fca0007f5e0ff */
[----:B------:R-:W-:Y:S01]  /*d820*/  IMAD.X R97, R95, 0x1, R92, P2 ;  /* 0x000000015f617824 */ /* 0x000fe200010e065c */
[----:B------:R-:W-:-:S04]  /*d830*/  SHF.R.U32.HI R92, RZ, 0x8, R93 ;  /* 0x00000008ff5c7819 */ /* 0x000fc8000001165d */
[----:B------:R-:W-:Y:S01]  /*d840*/  SGXT.U32 R92, R92, 0x1 ;  /* 0x000000015c5c781a */ /* 0x000fe20000000000 */
[----:B------:R1:W-:Y:S03]  /*d850*/  LDGSTS.E [R91], desc[UR16][R96.64], P1 ;  /* 0x00000000605b7fae */ /* 0x0003e60008921850 */
[----:B------:R-:W-:-:S04]  /*d860*/  LOP3.LUT R92, R92, 0x16, RZ, 0xfc, !PT ;  /* 0x000000165c5c7812 */ /* 0x000fc800078efcff */
[----:B------:R-:W-:Y:S02]  /*d870*/  ISETP.GE.AND P1, PT, R92, UR12, PT ;  /* 0x0000000c5c007c0c */ /* 0x000fe4000bf26270 */
[----:B------:R-:W4:Y:S02]  /*d880*/  LDL R92, [R1+0xa0] ;  /* 0x0000a000015c7983 */ /* 0x000f240000100800 */
[----:B-1----:R-:W-:-:S04]  /*d890*/  SEL R96, RZ, 0x4, P1 ;  /* 0x00000004ff607807 */ /* 0x002fc80000800000 */
[----:B------:R-:W-:-:S04]  /*d8a0*/  SEL R96, R96, RZ, !P0 ;  /* 0x000000ff60607207 */ /* 0x000fc80004000000 */
[----:B------:R-:W-:Y:S02]  /*d8b0*/  ISETP.NE.U32.AND P1, PT, R96, RZ, PT ;  /* 0x000000ff6000720c */ /* 0x000fe40003f25070 */
[----:B--2---:R-:W-:-:S05]  /*d8c0*/  IADD3 R96, P2, R0, R94, RZ ;  /* 0x0000005e00607210 */ /* 0x004fca0007f5e0ff */
[----:B------:R-:W-:Y:S02]  /*d8d0*/  IMAD.X R97, R95, 0x1, R2, P2 ;  /* 0x000000015f617824 */ /* 0x000fe400010e0602 */
[----:B------:R-:W2:Y:S01]  /*d8e0*/  LDL R2, [R1+0xe0] ;  /* 0x0000e00001027983 */ /* 0x000ea20000100800 */
[----:B------:R-:W1:Y:S03]  /*d8f0*/  S2R R93, SR_TID.X ;  /* 0x00000000005d7919 */ /* 0x000e660000002100 */
[----:B------:R1:W-:Y:S02]  /*d900*/  LDGSTS.E [R91+0x8], desc[UR16][R96.64], P1 ;  /* 0x00008000605b7fae */ /* 0x0003e40008921850 */
[----:B-1----:R-:W-:Y:S02]  /*d910*/  SHF.R.U32.HI R0, RZ, 0x8, R93 ;  /* 0x00000008ff007819 */ /* 0x002fe4000001165d */
[----:B------:R-:W1:Y:S02]  /*d920*/  S2R R93, SR_TID.X ;  /* 0x00000000005d7919 */ /* 0x000e640000002100 */
[----:B------:R-:W-:-:S04]  /*d930*/  SGXT.U32 R0, R0, 0x1 ;  /* 0x000000010000781a */ /* 0x000fc80000000000 */
[----:B------:R-:W-:-:S04]  /*d940*/  LOP3.LUT R0, R0, 0x34, RZ, 0xfc, !PT ;  /* 0x0000003400007812 */ /* 0x000fc800078efcff */
[----:B------:R-:W-:-:S04]  /*d950*/  ISETP.GE.AND P1, PT, R0, UR12, PT ;  /* 0x0000000c00007c0c */ /* 0x000fc8000bf26270 */
[----:B------:R-:W-:-:S04]  /*d960*/  SEL R96, RZ, 0x4, P1 ;  /* 0x00000004ff607807 */ /* 0x000fc80000800000 */
[----:B------:R-:W-:-:S04]  /*d970*/  SEL R96, R96, RZ, !P0 ;  /* 0x000000ff60607207 */ /* 0x000fc80004000000 */
[----:B------:R-:W-:Y:S02]  /*d980*/  ISETP.NE.U32.AND P1, PT, R96, RZ, PT ;  /* 0x000000ff6000720c */ /* 0x000fe40003f25070 */
[----:B-1----:R-:W-:Y:S02]  /*d990*/  SHF.R.U32.HI R0, RZ, 0x8, R93 ;  /* 0x00000008ff007819 */ /* 0x002fe4000001165d */
[----:B------:R-:W1:Y:S02]  /*d9a0*/  S2R R93, SR_TID.X ;  /* 0x00000000005d7919 */ /* 0x000e640000002100 */
[----:B------:R-:W-:-:S04]  /*d9b0*/  SGXT.U32 R0, R0, 0x1 ;  /* 0x000000010000781a */ /* 0x000fc80000000000 */
[----:B------:R-:W-:Y:S01]  /*d9c0*/  LOP3.LUT R0, R0, 0x36, RZ, 0xfc, !PT ;  /* 0x0000003600007812 */ /* 0x000fe200078efcff */
[----:B---3--:R-:W-:Y:S02]  /*d9d0*/  IMAD.WIDE R96, R3, 0x4, R94 ;  /* 0x0000000403607825 */ /* 0x008fe400078e025e */
[----:B------:R-:W3:Y:S04]  /*d9e0*/  LDL R3, [R1+0xe4] ;  /* 0x0000e40001037983 */ /* 0x000ee80000100800 */
[----:B------:R1:W-:Y:S01]  /*d9f0*/  LDGSTS.E [R91+0x8000], desc[UR16][R96.64], P1 ;  /* 0x08000000605b7fae */ /* 0x0003e20008921850 */
[----:B------:R-:W-:-:S04]  /*da00*/  ISETP.GE.AND P1, PT, R0, UR12, PT ;  /* 0x0000000c00007c0c */ /* 0x000fc8000bf26270 */
[----:B-1----:R-:W-:-:S04]  /*da10*/  SEL R96, RZ, 0x4, P1 ;  /* 0x00000004ff607807 */ /* 0x002fc80000800000 */
[----:B------:R-:W-:Y:S02]  /*da20*/  SEL R96, R96, RZ, !P0 ;  /* 0x000000ff60607207 */ /* 0x000fe40004000000 */
[----:B------:R-:W-:Y:S02]  /*da30*/  SHF.R.U32.HI R0, RZ, 0x8, R93 ;  /* 0x00000008ff007819 */ /* 0x000fe4000001165d */
[----:B------:R-:W-:Y:S02]  /*da40*/  ISETP.NE.U32.AND P1, PT, R96, RZ, PT ;  /* 0x000000ff6000720c */ /* 0x000fe40003f25070 */
[----:B------:R-:W-:-:S04]  /*da50*/  SGXT.U32 R0, R0, 0x1 ;  /* 0x000000010000781a */ /* 0x000fc80000000000 */
[----:B------:R-:W-:Y:S01]  /*da60*/  LOP3.LUT R0, R0, 0x54, RZ, 0xfc, !PT ;  /* 0x0000005400007812 */ /* 0x000fe200078efcff */
[----:B----4-:R-:W-:-:S06]  /*da70*/  IMAD.WIDE R96, R92, 0x4, R94 ;  /* 0x000000045c607825 */ /* 0x010fcc00078e025e */
        /* <DEDUP_REMOVED lines=17> */
[----:B-1----:R-:W-:-:S04]  /*db90*/  SHF.R.U32.HI R0, RZ, 0x8, R93 ;  /* 0x00000008ff007819 */ /* 0x002fc8000001165d */
[----:B------:R-:W-:-:S04]  /*dba0*/  SGXT.U32 R0, R0, 0x1 ;  /* 0x000000010000781a */ /* 0x000fc80000000000 */
[----:B------:R-:W-:Y:S01]  /*dbb0*/  LOP3.LUT R0, R0, 0x74, RZ, 0xfc, !PT ;  /* 0x0000007400007812 */ /* 0x000fe200078efcff */
[----:B---3--:R-:W-:Y:S02]  /*dbc0*/  IMAD.WIDE R96, R3, 0x4, R94 ;  /* 0x0000000403607825 */ /* 0x008fe400078e025e */
[----:B------:R-:W3:Y:S04]  /*dbd0*/  LDL R3, [R1+0x124] ;  /* 0x0001240001037983 */ /* 0x000ee80000100800 */
[----:B------:R1:W-:Y:S01]  /*dbe0*/  LDGSTS.E [R91+0x10008], desc[UR16][R96.64], P1 ;  /* 0x10008000605b7fae */ /* 0x0003e20008921850 */
[----:B------:R-:W-:Y:S01]  /*dbf0*/  ISETP.GE.AND P1, PT, R0, UR12, PT ;  /* 0x0000000c00007c0c */ /* 0x000fe2000bf26270 */
[----:B------:R-:W4:Y:S02]  /*dc00*/  S2R R93, SR_TID.X ;  /* 0x00000000005d7919 */ /* 0x000f240000002100 */
[----:B------:R-:W3:Y:S01]  /*dc10*/  LDL R0, [R1+0x244] ;  /* 0x0002440001007983 */ /* 0x000ee20000100800 */
[----:B-1----:R-:W-:-:S04]  /*dc20*/  SEL R96, RZ, 0x4, P1 ;  /* 0x00000004ff607807 */ /* 0x002fc80000800000 */
[----:B------:R-:W-:-:S04]  /*dc30*/  SEL R96, R96, RZ, !P0 ;  /* 0x000000ff60607207 */ /* 0x000fc80004000000 */
[----:B------:R-:W-:Y:S01]  /*dc40*/  ISETP.NE.U32.AND P1, PT, R96, RZ, PT ;  /* 0x000000ff6000720c */ /* 0x000fe20003f25070 */
[----:B--2---:R-:W-:Y:S02]  /*dc50*/  IMAD.WIDE R96, R2, 0x4, R94 ;  /* 0x0000000402607825 */ /* 0x004fe400078e025e */
[----:B------:R-:W2:Y:S01]  /*dc60*/  LDL R2, [R1+0x68] ;  /* 0x0000680001027983 */ /* 0x000ea20000100800 */
[----:B----4-:R-:W-:-:S09]  /*dc70*/  SHF.R.U32.HI R92, RZ, 0x8, R93 ;  /* 0x00000008ff5c7819 */ /* 0x010fd2000001165d */
[----:B------:R1:W-:Y:S01]  /*dc80*/  LDGSTS.E [R91+0x18000], desc[UR16][R96.64], P1 ;  /* 0x18000000605b7fae */ /* 0x0003e20008921850 */
[----:B------:R-:W-:-:S04]  /*dc90*/  SGXT.U32 R92, R92, 0x1 ;  /* 0x000000015c5c781a */ /* 0x000fc80000000000 */
[----:B------:R-:W-:-:S04]  /*dca0*/  LOP3.LUT R92, R92, 0x76, RZ, 0xfc, !PT ;  /* 0x000000765c5c7812 */ /* 0x000fc800078efcff */
[----:B------:R-:W-:-:S04]  /*dcb0*/  ISETP.GE.AND P1, PT, R92, UR12, PT ;  /* 0x0000000c5c007c0c */ /* 0x000fc8000bf26270 */
[----:B-1----:R-:W-:-:S04]  /*dcc0*/  SEL R96, RZ, 0x4, P1 ;  /* 0x00000004ff607807 */ /* 0x002fc80000800000 */
[----:B------:R-:W-:-:S04]  /*dcd0*/  SEL R96, R96, RZ, !P0 ;  /* 0x000000ff60607207 */ /* 0x000fc80004000000 */
[----:B------:R-:W-:Y:S01]  /*dce0*/  ISETP.NE.U32.AND P1, PT, R96, RZ, PT ;  /* 0x000000ff6000720c */ /* 0x000fe20003f25070 */
[--C-:B---3--:R-:W-:Y:S02]  /*dcf0*/  IMAD.WIDE R96, R3, 0x4, R94.reuse ;  /* 0x0000000403607825 */ /* 0x108fe400078e025e */
[----:B------:R-:W3:Y:S10]  /*dd00*/  LDL R3, [R1+0x64] ;  /* 0x0000640001037983 */ /* 0x000ef40000100800 */
[----:B------:R2:W-:Y:S02]  /*dd10*/  LDGSTS.E [R91+0x18008], desc[UR16][R96.64], P1 ;  /* 0x18008000605b7fae */ /* 0x0005e40008921850 */
[----:B--2---:R-:W-:-:S02]  /*dd20*/  IMAD.WIDE R96, R2, 0x4, R94 ;  /* 0x0000000402607825 */ /* 0x004fc400078e025e */
[----:B------:R-:W2:Y:S01]  /*dd30*/  LDL R2, [R1+0xa4] ;  /* 0x0000a40001027983 */ /* 0x000ea20000100800 */
[----:B------:R-:W1:Y:S02]  /*dd40*/  S2R R93, SR_TID.X ;  /* 0x00000000005d7919 */ /* 0x000e640000002100 */
[----:B-1----:R-:W-:Y:S02]  /*dd50*/  SHF.R.U32.HI R92, RZ, 0x8, R93 ;  /* 0x00000008ff5c7819 */ /* 0x002fe4000001165d */
[----:B------:R-:W1:Y:S02]  /*dd60*/  S2R R93, SR_TID.X ;  /* 0x00000000005d7919 */ /* 0x000e640000002100 */
[----:B------:R-:W-:-:S04]  /*dd70*/  SGXT.U32 R92, R92, 0x1 ;  /* 0x000000015c5c781a */ /* 0x000fc80000000000 */
[----:B------:R-:W-:-:S04]  /*dd80*/  LOP3.LUT R92, R92, 0x18, RZ, 0xfc, !PT ;  /* 0x000000185c5c7812 */ /* 0x000fc800078efcff */
[----:B------:R-:W-:Y:S02]  /*dd90*/  ISETP.GE.AND P1, PT, R92, UR12, PT ;  /* 0x0000000c5c007c0c */ /* 0x000fe4000bf26270 */
[----:B------:R-:W4:Y:S02]  /*dda0*/  LDL R92, [R1+0xa8] ;  /* 0x0000a800015c7983 */ /* 0x000f240000100800 */
[----:B------:R-:W-:-:S04]  /*ddb0*/  SEL R91, RZ, 0x4, P1 ;  /* 0x00000004ff5b7807 */ /* 0x000fc80000800000 */
[----:B------:R-:W-:-:S04]  /*ddc0*/  SEL R91, R91, RZ, !P0 ;  /* 0x000000ff5b5b7207 */ /* 0x000fc80004000000 */
[----:B------:R-:W-:Y:S01]  /*ddd0*/  ISETP.NE.U32.AND P1, PT, R91, RZ, PT ;  /* 0x000000ff5b00720c */ /* 0x000fe20003f25070 */
[----:B------:R-:W-:Y:S01]  /*dde0*/  VIADD R91, R0, UR5 ;  /* 0x00000005005b7c36 */ /* 0x000fe20008000000 */
[----:B-1----:R-:W-:Y:S02]  /*ddf0*/  SHF.R.U32.HI R0, RZ, 0x8, R93 ;  /* 0x00000008ff007819 */ /* 0x002fe4000001165d */
[----:B------:R-:W1:Y:S02]  /*de00*/  S2R R93, SR_TID.X ;  /* 0x00000000005d7919 */ /* 0x000e640000002100 */
[----:B------:R-:W-:-:S07]  /*de10*/  SGXT.U32 R0, R0, 0x1 ;  /* 0x000000010000781a */ /* 0x000fce0000000000 */
[----:B------:R1:W-:Y:S01]  /*de20*/  LDGSTS.E [R91], desc[UR16][R96.64], P1 ;  /* 0x00000000605b7fae */ /* 0x0003e20008921850 */
        /* <DEDUP_REMOVED lines=18> */
[----:B------:R1:W-:Y:S02]  /*df50*/  LDGSTS.E [R91+0x8000], desc[UR16][R96.64], P1 ;  /* 0x08000000605b7fae */ /* 0x0003e40008921850 */
[----:B-1----:R-:W-:-:S02]  /*df60*/  SHF.R.U32.HI R0, RZ, 0x8, R93 ;  /* 0x00000008ff007819 */ /* 0x002fc4000001165d */
        /* <DEDUP_REMOVED lines=9> */
[----:B------:R-:W-:Y:S01]  /*e000*/  SGXT.U32 R0, R0, 0x1 ;  /* 0x000000010000781a */ /* 0x000fe20000000000 */
[----:B----4-:R-:W-:Y:S02]  /*e010*/  IMAD.WIDE R96, R92, 0x4, R94 ;  /* 0x000000045c607825 */ /* 0x010fe400078e025e */
[----:B------:R-:W4:Y:S01]  /*e020*/  LDL R92, [R1+0x128] ;  /* 0x00012800015c7983 */ /* 0x000f220000100800 */
[----:B------:R-:W-:-:S03]  /*e030*/  LOP3.LUT R0, R0, 0x58, RZ, 0xfc, !PT ;  /* 0x0000005800007812 */ /* 0x000fc600078efcff */
[----:B------:R1:W-:Y:S01]  /*e040*/  LDGSTS.E [R91+0x8008], desc[UR16][R96.64], P1 ;  /* 0x08008000605b7fae */ /* 0x0003e20008921850 */
[----:B------:R-:W-:-:S04]  /*e050*/  ISETP.GE.AND P1, PT, R0, UR12, PT ;  /* 0x0000000c00007c0c */ /* 0x000fc8000bf26270 */
[----:B-1----:R-:W-:-:S04]  /*e060*/  SEL R96, RZ, 0x4, P1 ;  /* 0x00000004ff607807 */ /* 0x002fc80000800000 */
[----:B------:R-:W-:-:S04]  /*e070*/  SEL R96, R96, RZ, !P0 ;  /* 0x000000ff60607207 */ /* 0x000fc80004000000 */
[----:B------:R-:W-:Y:S02]  /*e080*/  ISETP.NE.U32.AND P1, PT, R96, RZ, PT ;  /* 0x000000ff6000720c */ /* 0x000fe40003f25070 */
[----:B------:R-:W-:-:S04]  /*e090*/  SHF.R.U32.HI R0, RZ, 0x8, R93 ;  /* 0x00000008ff007819 */ /* 0x000fc8000001165d */
[----:B------:R-:W-:-:S04]  /*e0a0*/  SGXT.U32 R0, R0, 0x1 ;  /* 0x000000010000781a */ /* 0x000fc80000000000 */
[----:B------:R-:W-:Y:S01]  /*e0b0*/  LOP3.LUT R0, R0, 0x5a, RZ, 0xfc, !PT ;  /* 0x0000005a00007812 */ /* 0x000fe200078efcff */
[----:B---3--:R-:W-:-:S05]  /*e0c0*/  IMAD.WIDE R96, R3, 0x4, R94 ;  /* 0x0000000403607825 */ /* 0x008fca00078e025e */
        /* <DEDUP_REMOVED lines=13> */
[----:B------:R-:W-:Y:S02]  /*e1a0*/  ISETP.GE.AND P1, PT, R0, UR12, PT ;  /* 0x0000000c00007c0c */ /* 0x000fe4000bf26270 */
[----:B------:R-:W2:Y:S02]  /*e1b0*/  LDL R0, [R1+0x240] ;  /* 0x0002400001007983 */ /* 0x000ea40000100800 */
[----:B---3--:R-:W-:-:S04]  /*e1c0*/  SEL R96, RZ, 0x4, P1 ;  /* 0x00000004ff607807 */ /* 0x008fc80000800000 */
[----:B------:R-:W-:-:S04]  /*e1d0*/  SEL R96, R96, RZ, !P0 ;  /* 0x000000ff60607207 */ /* 0x000fc80004000000 */
[----:B------:R-:W-:Y:S02]  /*e1e0*/  ISETP.NE.U32.AND P1, PT, R96, RZ, PT ;  /* 0x000000ff6000720c */ /* 0x000fe40003f25070 */
[----:B-1----:R-:W-:-:S04]  /*e1f0*/  SHF.R.U32.HI R3, RZ, 0x8, R93 ;  /* 0x00000008ff037819 */ /* 0x002fc8000001165d */
[----:B------:R-:W-:Y:S01]  /*e200*/  SGXT.U32 R3, R3, 0x1 ;  /* 0x000000010303781a */ /* 0x000fe20000000000 */
[----:B----4-:R-:W-:Y:S02]  /*e210*/  IMAD.WIDE R96, R92, 0x4, R94 ;  /* 0x000000045c607825 */ /* 0x010fe400078e025e */
[----:B------:R-:W3:Y:S01]  /*e220*/  LDL R92, [R1+0x6c] ;  /* 0x00006c00015c7983 */ /* 0x000ee20000100800 */
[----:B------:R-:W-:-:S03]  /*e230*/  LOP3.LUT R3, R3, 0x7a, RZ, 0xfc, !PT ;  /* 0x0000007a03037812 */ /* 0x000fc600078efcff */
        /* <DEDUP_REMOVED lines=15> */
[----:B----4-:R-:W-:-:S04]  /*e330*/  SEL R91, RZ, 0x4, P1 ;  /* 0x00000004ff5b7807 */ /* 0x010fc80000800000 */
[----:B------:R-:W-:-:S04]  /*e340*/  SEL R91, R91, RZ, !P0 ;  /* 0x000000ff5b5b7207 */ /* 0x000fc80004000000 */
[----:B------:R-:W-:Y:S01]  /*e350*/  ISETP.NE.U32.AND P1, PT, R91, RZ, PT ;  /* 0x000000ff5b00720c */ /* 0x000fe20003f25070 */
[----:B------:R-:W-:Y:S01]  /*e360*/  VIADD R91, R0, UR5 ;  /* 0x00000005005b7c36 */ /* 0x000fe20008000000 */
[----:B-1----:R-:W-:-:S04]  /*e370*/  SHF.R.U32.HI R0, RZ, 0x8, R93 ;  /* 0x00000008ff007819 */ /* 0x002fc8000001165d */
[----:B------:R-:W-:Y:S01]  /*e380*/  SGXT.U32 R0, R0, 0x1 ;  /* 0x000000010000781a */ /* 0x000fe20000000000 */
[----:B---3--:R-:W-:Y:S01]  /*e390*/  IMAD.WIDE R96, R92, 0x4, R94 ;  /* 0x000000045c607825 */ /* 0x008fe200078e025e */
[----:B------:R-:W1:Y:S02]  /*e3a0*/  S2R R93, SR_TID.X ;  /* 0x00000000005d7919 */ /* 0x000e640000002100 */
[----:B------:R-:W-:-:S03]  /*e3b0*/  LOP3.LUT R0, R0, 0x1e, RZ, 0xfc, !PT ;  /* 0x0000001e00007812 */ /* 0x000fc600078efcff */
[----:B------:R3:W-:Y:S01]  /*e3c0*/  LDGSTS.E [R91], desc[UR16][R96.64], P1 ;  /* 0x00000000605b7fae */ /* 0x0007e20008921850 */
[----:B------:R-:W-:-:S03]  /*e3d0*/  ISETP.GE.AND P1, PT, R0, UR12, PT ;  /* 0x0000000c00007c0c */ /* 0x000fc6000bf26270 */
[----:B------:R-:W4:Y:S01]  /*e3e0*/  LDL R92, [R1+0xf0] ;  /* 0x0000f000015c7983 */ /* 0x000f220000100800 */
[----:B---3--:R-:W-:-:S04]  /*e3f0*/  SEL R96, RZ, 0x4, P1 ;  /* 0x00000004ff607807 */ /* 0x008fc80000800000 */
[----:B------:R-:W-:-:S04]  /*e400*/  SEL R96, R96, RZ, !P0 ;  /* 0x000000ff60607207 */ /* 0x000fc80004000000 */
[----:B------:R-:W-:Y:S01]  /*e410*/  ISETP.NE.U32.AND P1, PT, R96, RZ, PT ;  /* 0x000000ff6000720c */ /* 0x000fe20003f25070 */
[----:B--2---:R-:W-:Y:S02]  /*e420*/  IMAD.WIDE R96, R2, 0x4, R94 ;  /* 0x0000000402607825 */ /* 0x004fe400078e025e */
        /* <DEDUP_REMOVED lines=24> */
[----:B------:R-:W1:Y:S01]  /*e5b0*/  S2R R93, SR_TID.X ;  /* 0x00000000005d7919 */ /* 0x000e620000002100 */
[----:B--2---:R-:W-:-:S05]  /*e5c0*/  IMAD.WIDE R96, R2, 0x4, R94 ;  /* 0x0000000402607825 */ /* 0x004fca00078e025e */
[----:B------:R2:W-:Y:S01]  /*e5d0*/  LDGSTS.E [R91+0x8008], desc[UR16][R96.64], P1 ;  /* 0x08008000605b7fae */ /* 0x0005e20008921850 */
[----:B------:R-:W-:-:S03]  /*e5e0*/  ISETP.GE.AND P1, PT, R0, UR12, PT ;  /* 0x0000000c00007c0c */ /* 0x000fc6000bf26270 */
[----:B------:R-:W3:Y:S01]  /*e5f0*/  LDL R0, [R1+0x130] ;  /* 0x0001300001007983 */ /* 0x000ee20000100800 */
[----:B-1----:R-:W-:Y:S02]  /*e600*/  SHF.R.U32.HI R2, RZ, 0x8, R93 ;  /* 0x00000008ff027819 */ /* 0x002fe4000001165d */
[----:B------:R-:W1:Y:S01]  /*e610*/  S2R R93, SR_TID.X ;  /* 0x00000000005d7919 */ /* 0x000e620000002100 */
[----:B--2---:R-:W-:-:S04]  /*e620*/  SEL R96, RZ, 0x4, P1 ;  /* 0x00000004ff607807 */ /* 0x004fc80000800000 */
[----:B------:R-:W-:-:S04]  /*e630*/  SEL R96, R96, RZ, !P0 ;  /* 0x000000ff60607207 */ /* 0x000fc80004000000 */
[----:B------:R-:W-:Y:S02]  /*e640*/  ISETP.NE.U32.AND P1, PT, R96, RZ, PT ;  /* 0x000000ff6000720c */ /* 0x000fe40003f25070 */
[----:B------:R-:W-:Y:S01]  /*e650*/  SGXT.U32 R2, R2, 0x1 ;  /* 0x000000010202781a */ /* 0x000fe20000000000 */
[----:B----4-:R-:W-:-:S03]  /*e660*/  IMAD.WIDE R96, R92, 0x4, R94 ;  /* 0x000000045c607825 */ /* 0x010fc600078e025e */
[----:B------:R-:W-:-:S07]  /*e670*/  LOP3.LUT R2, R2, 0x5e, RZ, 0xfc, !PT ;  /* 0x0000005e02027812 */ /* 0x000fce00078efcff */
[----:B------:R2:W-:Y:S01]  /*e680*/  LDGSTS.E [R91+0x10000], desc[UR16][R96.64], P1 ;  /* 0x10000000605b7fae */ /* 0x0005e20008921850 */
[----:B------:R-:W-:-:S04]  /*e690*/  ISETP.GE.AND P1, PT, R2, UR12, PT ;  /* 0x0000000c02007c0c */ /* 0x000fc8000bf26270 */
[----:B--2---:R-:W-:-:S04]  /*e6a0*/  SEL R96, RZ, 0x4, P1 ;  /* 0x00000004ff607807 */ /* 0x004fc80000800000 */
[----:B------:R-:W-:Y:S02]  /*e6b0*/  SEL R96, R96, RZ, !P0 ;  /* 0x000000ff60607207 */ /* 0x000fe40004000000 */
[----:B-1----:R-:W-:Y:S02]  /*e6c0*/  SHF.R.U32.HI R2, RZ, 0x8, R93 ;  /* 0x00000008ff027819 */ /* 0x002fe4000001165d */
[----:B------:R-:W-:Y:S01]  /*e6d0*/  ISETP.NE.U32.AND P1, PT, R96, RZ, PT ;  /* 0x000000ff6000720c */ /* 0x000fe20003f25070 */
[----:B------:R-:W2:Y:S01]  /*e6e0*/  LDL R93, [R1+0x44] ;  /* 0x00004400015d7983 */ /* 0x000ea20000100800 */
[----:B------:R-:W-:Y:S01]  /*e6f0*/  SGXT.U32 R2, R2, 0x1 ;  /* 0x000000010202781a */ /* 0x000fe20000000000 */
[----:B---3--:R-:W-:Y:S02]  /*e700*/  IMAD.WIDE R96, R3, 0x4, R94 ;  /* 0x0000000403607825 */ /* 0x008fe400078e025e */
[----:B------:R-:W3:Y:S01]  /*e710*/  LDL.LU R3, [R1+0x40] ;  /* 0x0000400001037983 */ /* 0x000ee20000300800 */
[----:B------:R-:W-:-:S07]  /*e720*/  LOP3.LUT R2, R2, 0x7c, RZ, 0xfc, !PT ;  /* 0x0000007c02027812 */ /* 0x000fce00078efcff */
[----:B------:R1:W-:Y:S01]  /*e730*/  LDGSTS.E [R91+0x10008], desc[UR16][R96.64], P1 ;  /* 0x10008000605b7fae */ /* 0x0003e20008921850 */
[----:B------:R-:W-:-:S04]  /*e740*/  ISETP.GE.AND P1, PT, R2, UR12, PT ;  /* 0x0000000c02007c0c */ /* 0x000fc8000bf26270 */
[----:B-1----:R-:W-:-:S04]  /*e750*/  SEL R96, RZ, 0x4, P1 ;  /* 0x00000004ff607807 */ /* 0x002fc80000800000 */
[----:B------:R-:W-:-:S04]  /*e760*/  SEL R96, R96, RZ, !P0 ;  /* 0x000000ff60607207 */ /* 0x000fc80004000000 */
[----:B------:R-:W-:Y:S01]  /*e770*/  ISETP.NE.U32.AND P1, PT, R96, RZ, PT ;  /* 0x000000ff6000720c */ /* 0x000fe20003f25070 */
[----:B------:R-:W-:Y:S02]  /*e780*/  IMAD.WIDE R96, R0, 0x4, R94 ;  /* 0x0000000400607825 */ /* 0x000fe400078e025e */
[----:B------:R-:W4:Y:S10]  /*e790*/  LDL R0, [R1+0xc0] ;  /* 0x0000c00001007983 */ /* 0x000f340000100800 */
[----:B------:R1:W-:Y:S04]  /*e7a0*/  LDGSTS.E [R91+0x18000], desc[UR16][R96.64], P1 ;  /* 0x18000000605b7fae */ /* 0x0003e80008921850 */
[----:B------:R-:W2:Y:S01]  /*e7b0*/  LDL R97, [R1+0x134] ;  /* 0x0001340001617983 */ /* 0x000ea20000100800 */
[----:B------:R-:W1:Y:S02]  /*e7c0*/  S2R R92, SR_TID.X ;  /* 0x00000000005c7919 */ /* 0x000e640000002100 */
[----:B-1----:R-:W-:Y:S01]  /*e7d0*/  SHF.R.U32.HI R2, RZ, 0x8, R92 ;  /* 0x00000008ff027819 */ /* 0x002fe2000001165c */
[----:B------:R-:W-:Y:S01]  /*e7e0*/  ULEA UR5, UR14, UR7, 0x10 ;  /* 0x000000070e057291 */ /* 0x000fe2000f8e803f */
[----:B------:R-:W3:Y:S02]  /*e7f0*/  LDL.LU R92, [R1+0x30] ;  /* 0x00003000015c7983 */ /* 0x000ee40000300800 */
[----:B------:R-:W-:-:S04]  /*e800*/  SGXT.U32 R2, R2, 0x1 ;  /* 0x000000010202781a */ /* 0x000fc80000000000 */
[----:B------:R-:W-:-:S04]  /*e810*/  LOP3.LUT R2, R2, 0x7e, RZ, 0xfc, !PT ;  /* 0x0000007e02027812 */ /* 0x000fc800078efcff */
[----:B------:R-:W-:Y:S02]  /*e820*/  ISETP.GE.AND P1, PT, R2, UR12, PT ;  /* 0x0000000c02007c0c */ /* 0x000fe4000bf26270 */
[----:B------:R-:W1:Y:S02]  /*e830*/  S2R R2, SR_TID.X ;  /* 0x0000000000027919 */ /* 0x000e640000002100 */
[----:B------:R-:W-:-:S04]  /*e840*/  SEL R96, RZ, 0x4, P1 ;  /* 0x00000004ff607807 */ /* 0x000fc80000800000 */
[----:B------:R-:W-:-:S04]  /*e850*/  SEL R96, R96, RZ, !P0 ;  /* 0x000000ff60607207 */ /* 0x000fc80004000000 */
[----:B------:R-:W-:Y:S02]  /*e860*/  ISETP.NE.U32.AND P1, PT, R96, RZ, PT ;  /* 0x000000ff6000720c */ /* 0x000fe40003f25070 */
[----:B-1----:R-:W-:Y:S01]  /*e870*/  LOP3.LUT R2, R2, 0x7f, RZ, 0xc0, !PT ;  /* 0x0000007f02027812 */ /* 0x002fe200078ec0ff */
[----:B--2---:R-:W-:-:S10]  /*e880*/  IMAD.WIDE R96, R97, 0x4, R94 ;  /* 0x0000000461607825 */ /* 0x004fd400078e025e */
[----:B------:R1:W-:Y:S01]  /*e890*/  LDGSTS.E [R91+0x18008], desc[UR16][R96.64], P1 ;  /* 0x18008000605b7fae */ /* 0x0003e20008921850 */
[----:B------:R-:W-:-:S03]  /*e8a0*/  ISETP.GE.AND P1, PT, R2, UR12, PT ;  /* 0x0000000c02007c0c */ /* 0x000fc6000bf26270 */
[----:B------:R-:W2:Y:S04]  /*e8b0*/  LDL.LU R2, [R1+0x20] ;  /* 0x0000200001027983 */ /* 0x000ea80000300800 */
[----:B------:R-:W0:Y:S01]  /*e8c0*/  LDGDEPBAR ;  /* 0x00000000000079af */ /* 0x000e220000000000 */
[----:B-1----:R-:W-:-:S04]  /*e8d0*/  SEL R91, RZ, 0x4, P1 ;  /* 0x00000004ff5b7807 */ /* 0x002fc80000800000 */
[----:B------:R-:W-:-:S04]  /*e8e0*/  SEL R91, R91, RZ, !P0 ;  /* 0x000000ff5b5b7207 */ /* 0x000fc80004000000 */
[----:B------:R-:W-:Y:S02]  /*e8f0*/  ISETP.NE.U32.AND P0, PT, R91, RZ, PT ;  /* 0x000000ff5b00720c */ /* 0x000fe40003f05070 */
[----:B------:R-:W-:Y:S01]  /*e900*/  IADD3 R96, P1, R4, R93, RZ ;  /* 0x0000005d04607210 */ /* 0x000fe20007f3e0ff */
[----:B----4-:R-:W-:Y:S01]  /*e910*/  VIADD R91, R0, UR5 ;  /* 0x00000005005b7c36 */ /* 0x010fe20008000000 */
[----:B---3--:R1:W-:Y:S03]  /*e920*/  STL [R1+0x26c], R3 ;  /* 0x00026c0301007387 */ /* 0x0083e60000100800 */
[----:B------:R-:W-:-:S06]  /*e930*/  IMAD.X R97, R3, 0x1, R6, P1 ;  /* 0x0000000103617824 */ /* 0x000fcc00008e0606 */
[----:B------:R3:W-:Y:S04]  /*e940*/  LDGSTS.E [R91+0x60000], desc[UR16][R96.64], P0 ;  /* 0x60000000605b7fae */ /* 0x0007e80008121850 */
[----:B-1----:R-:W4:Y:S04]  /*e950*/  LDL.LU R3, [R1+0x18] ;  /* 0x0000180001037983 */ /* 0x002f280000300800 */
[----:B------:R-:W4:Y:S04]  /*e960*/  LDL.LU R93, [R1+0x28] ;  /* 0x00002800015d7983 */ /* 0x000f280000300800 */
[----:B------:R-:W4:Y:S04]  /*e970*/  LDL.LU R0, [R1+0x38] ;  /* 0x0000380001007983 */ /* 0x000f280000300800 */
[----:B------:R-:W3:Y:S04]  /*e980*/  LDL R97, [R1+0x34] ;  /* 0x0000340001617983 */ /* 0x000ee80000100800 */
[----:B------:R1:W-:Y:S01]  /*e990*/  STL [R1+0x270], R92 ;  /* 0x0002705c01007387 */ /* 0x0003e20000100800 */
[----:B---3--:R-:W-:-:S05]  /*e9a0*/  IADD3 R96, P1, R4, R97, RZ ;  /* 0x0000006104607210 */ /* 0x008fca0007f3e0ff */
[----:B------:R-:W-:Y:S02]  /*e9b0*/  IMAD.X R97, R92, 0x1, R6, P1 ;  /* 0x000000015c617824 */ /* 0x000fe400008e0606 */
[----:B-1----:R-:W3:Y:S04]  /*e9c0*/  LDL.LU R92, [R1+0x10] ;  /* 0x00001000015c7983 */ /* 0x002ee80000300800 */
[----:B------:R1:W-:Y:S04]  /*e9d0*/  LDGSTS.E [R91+0x60400], desc[UR16][R96.64], P0 ;  /* 0x60400000605b7fae */ /* 0x0003e80008121850 */
[----:B------:R-:W1:Y:S04]  /*e9e0*/  LDL R97, [R1+0x24] ;  /* 0x0000240001617983 */ /* 0x000e680000100800 */
[----:B--2---:R2:W-:Y:S01]  /*e9f0*/  STL [R1+0x278], R2 ;  /* 0x0002780201007387 */ /* 0x0045e20000100800 */
[----:B-1----:R-:W-:-:S05]  /*ea00*/  IADD3 R96, P1, R4, R97, RZ ;  /* 0x0000006104607210 */ /* 0x002fca0007f3e0ff */
[----:B------:R-:W-:Y:S02]  /*ea10*/  IMAD.X R97, R2, 0x1, R6, P1 ;  /* 0x0000000102617824 */ /* 0x000fe400008e0606 */
[----:B--2---:R-:W2:Y:S04]  /*ea20*/  LDL.LU R2, [R1+0x3c] ;  /* 0x00003c0001027983 */ /* 0x004ea80000300800 */
[----:B------:R1:W-:Y:S04]  /*ea30*/  LDGSTS.E [R91+0x60800], desc[UR16][R96.64], P0 ;  /* 0x60800000605b7fae */ /* 0x0003e80008121850 */
[----:B------:R-:W1:Y:S04]  /*ea40*/  LDL R97, [R1+0x14] ;  /* 0x0000140001617983 */ /* 0x000e680000100800 */
[----:B---3--:R3:W-:Y:S01]  /*ea50*/  STL [R1+0x27c], R92 ;  /* 0x00027c5c01007387 */ /* 0x0087e20000100800 */
[----:B-1----:R-:W-:-:S05]  /*ea60*/  IADD3 R96, P1, R4, R97, RZ ;  /* 0x0000006104607210 */ /* 0x002fca0007f3e0ff */
[----:B------:R-:W-:Y:S02]  /*ea70*/  IMAD.X R97, R92, 0x1, R6, P1 ;  /* 0x000000015c617824 */ /* 0x000fe400008e0606 */
[----:B---3--:R-:W3:Y:S04]  /*ea80*/  LDL R92, [R1] ;  /* 0x00000000015c7983 */ /* 0x008ee80000100800 */
[----:B------:R1:W-:Y:S04]  /*ea90*/  LDGSTS.E [R91+0x60c00], desc[UR16][R96.64], P0 ;  /* 0x60c00000605b7fae */ /* 0x0003e80008121850 */
[----:B------:R-:W1:Y:S02]  /*eaa0*/  LDL R97, [R1+0x4] ;  /* 0x0000040001617983 */ /* 0x000e640000100800 */
[----:B-1----:R-:W-:-:S05]  /*eab0*/  IADD3 R96, P1, R4, R97, RZ ;  /* 0x0000006104607210 */ /* 0x002fca0007f3e0ff */
[----:B---3--:R-:W-:Y:S02]  /*eac0*/  IMAD.X R97, R92, 0x1, R6, P1 ;  /* 0x000000015c617824 */ /* 0x008fe400008e0606 */
[----:B------:R-:W3:Y:S04]  /*ead0*/  LDL R92, [R1+0xc] ;  /* 0x00000c00015c7983 */ /* 0x000ee80000100800 */
[----:B------:R1:W-:Y:S02]  /*eae0*/  LDGSTS.E [R91+0x61000], desc[UR16][R96.64], P0 ;  /* 0x61000000605b7fae */ /* 0x0003e40008121850 */
[----:B-1----:R-:W-:-:S05]  /*eaf0*/  IADD3 R96, P1, R4, R123, RZ ;  /* 0x0000007b04607210 */ /* 0x002fca0007f3e0ff */
[----:B------:R-:W-:-:S05]  /*eb00*/  IMAD.X R97, R122, 0x1, R6, P1 ;  /* 0x000000017a617824 */ /* 0x000fca00008e0606 */
        /* <DEDUP_REMOVED lines=27> */
[----:B------:R1:W-:Y:S04]  /*ecc0*/  LDGSTS.E [R91+0x63800], desc[UR16][R96.64], P0 ;  /* 0x63800000605b7fae */ /* 0x0003e80008121850 */
[----:B------:R4:W-:Y:S01]  /*ecd0*/  STL [R1+0x284], R122 ;  /* 0x0002847a01007387 */ /* 0x0009e20000100800 */
[----:B-1----:R-:W-:-:S03]  /*ece0*/  IADD3 R96, P1, R4, R7, RZ ;  /* 0x0000000704607210 */ /* 0x002fc60007f3e0ff */
[----:B----4-:R-:W4:Y:S02]  /*ecf0*/  LDL R122, [R1+0x23c] ;  /* 0x00023c00017a7983 */ /* 0x010f240000100800 */
[----:B------:R-:W-:Y:S02]  /*ed00*/  IMAD.X R97, R16, 0x1, R6, P1 ;  /* 0x0000000110617824 */ /* 0x000fe400008e0606 */
[----:B------:R-:W-:Y:S04]  /*ed10*/  STL [R1+0x28c], R118 ;  /* 0x00028c7601007387 */ /* 0x000fe80000100800 */
[----:B------:R-:W-:Y:S04]  /*ed20*/  STL [R1+0x290], R114 ;  /* 0x0002907201007387 */ /* 0x000fe80000100800 */
[----:B------:R1:W-:Y:S04]  /*ed30*/  LDGSTS.E [R91+0x63c00], desc[UR16][R96.64], P0 ;  /* 0x63c00000605b7fae */ /* 0x0003e80008121850 */
[----:B--2---:R2:W-:Y:S01]  /*ed40*/  STL [R1+0x280], R2 ;  /* 0x0002800201007387 */ /* 0x0045e20000100800 */
[----:B-1----:R-:W-:-:S03]  /*ed50*/  IADD3 R96, P1, R4, R2, RZ ;  /* 0x0000000204607210 */ /* 0x002fc60007f3e0ff */
[----:B--2---:R-:W2:Y:S02]  /*ed60*/  LDL.LU R2, [R1+0x2c] ;  /* 0x00002c0001027983 */ /* 0x004ea40000300800 */
[----:B------:R-:W-:Y:S02]  /*ed70*/  IMAD.X R97, R0, 0x1, R6, P1 ;  /* 0x0000000100617824 */ /* 0x000fe400008e0606 */
[----:B------:R1:W-:Y:S04]  /*ed80*/  STL [R1+0x274], R0 ;  /* 0x0002740001007387 */ /* 0x0003e80000100800 */
[----:B-1----:R-:W3:Y:S01]  /*ed90*/  LDL.LU R0, [R1+0x8] ;  /* 0x0000080001007983 */ /* 0x002ee20000300800 */
[----:B----4-:R-:W-:-:S05]  /*eda0*/  VIADD R91, R122, UR5 ;  /* 0x000000057a5b7c36 */ /* 0x010fca0008000000 */
[----:B------:R2:W-:Y:S02]  /*edb0*/  LDGSTS.E [R91+0x60200], desc[UR16][R96.64], P0 ;  /* 0x60200000605b7fae */ /* 0x0005e40008121850 */
[----:B--2---:R-:W-:Y:S02]  /*edc0*/  IADD3 R96, P1, R4, R2, RZ ;  /* 0x0000000204607210 */ /* 0x004fe40007f3e0ff */
[----:B------:R1:W-:Y:S04]  /*edd0*/  STL [R1+0x288], R2 ;  /* 0x0002880201007387 */ /* 0x0003e80000100800 */
[----:B-1----:R-:W2:Y:S04]  /*ede0*/  LDL.LU R2, [R1+0x1c] ;  /* 0x00001c0001027983 */ /* 0x002ea80000300800 */
[----:B------:R-:W4:Y:S01]  /*edf0*/  LDL.LU R114, [R1+0x4] ;  /* 0x0000040001727983 */ /* 0x000f220000300800 */
[----:B------:R-:W-:-:S05]  /*ee00*/  IMAD.X R97, R93, 0x1, R6, P1 ;  /* 0x000000015d617824 */ /* 0x000fca00008e0606 */
[----:B------:R2:W-:Y:S02]  /*ee10*/  LDGSTS.E [R91+0x60600], desc[UR16][R96.64], P0 ;  /* 0x60600000605b7fae */ /* 0x0005e40008121850 */
[----:B--2---:R-:W-:-:S05]  /*ee20*/  IADD3 R96, P1, R4, R2, RZ ;  /* 0x0000000204607210 */ /* 0x004fca0007f3e0ff */
[----:B------:R-:W-:-:S05]  /*ee30*/  IMAD.X R97, R3, 0x1, R6, P1 ;  /* 0x0000000103617824 */ /* 0x000fca00008e0606 */
[----:B------:R3:W-:Y:S02]  /*ee40*/  LDGSTS.E [R91+0x60a00], desc[UR16][R96.64], P0 ;  /* 0x60a00000605b7fae */ /* 0x0007e40008121850 */
[----:B---3--:R-:W-:-:S05]  /*ee50*/  IADD3 R96, P1, R4, R92, RZ ;  /* 0x0000005c04607210 */ /* 0x008fca0007f3e0ff */
        /* <DEDUP_REMOVED lines=32> */
[----:B-1----:R-:W-:Y:S02]  /*f060*/  IADD3 R96, P1, R4, R8, RZ ;  /* 0x0000000804607210 */ /* 0x002fe40007f3e0ff */
[----:B------:R-:W-:-:S03]  /*f070*/  IADD3 R8, P3, R8, R90, RZ ;  /* 0x0000005a08087210 */ /* 0x000fc60007f7e0ff */
[C---:B------:R-:W-:Y:S02]  /*f080*/  IMAD.X R97, R17.reuse, 0x1, R6, P1 ;  /* 0x0000000111617824 */ /* 0x040fe400008e0606 */
[----:B------:R-:W-:-:S03]  /*f090*/  IMAD.X R17, R17, 0x1, R89, P3 ;  /* 0x0000000111117824 */ /* 0x000fc600018e0659 */
[----:B------:R1:W-:Y:S01]  /*f0a0*/  LDGSTS.E [R91+0x63a00], desc[UR16][R96.64], P0 ;  /* 0x63a00000605b7fae */ /* 0x0003e20008121850 */
[----:B------:R-:W-:Y:S02]  /*f0b0*/  IADD3 R99, P3, R99, R90, RZ ;  /* 0x0000005a63637210 */ /* 0x000fe40007f7e0ff */
[----:B------:R-:W-:Y:S02]  /*f0c0*/  SHF.R.S32.HI R92, RZ, 0x1f, R5 ;  /* 0x0000001fff5c7819 */ /* 0x000fe40000011405 */
[----:B-1----:R-:W-:Y:S01]  /*f0d0*/  IADD3 R96, P1, R4, R88, RZ ;  /* 0x0000005804607210 */ /* 0x002fe20007f3e0ff */
[----:B------:R-:W-:-:S04]  /*f0e0*/  IMAD.X R98, R98, 0x1, R89, P3 ;  /* 0x0000000162627824 */ /* 0x000fc800018e0659 */
[----:B------:R-:W-:Y:S01]  /*f0f0*/  IMAD.X R97, R15, 0x1, R6, P1 ;  /* 0x000000010f617824 */ /* 0x000fe200008e0606 */
[----:B------:R-:W-:Y:S02]  /*f100*/  IADD3 R113, P3, R113, R90, RZ ;  /* 0x0000005a71717210 */ /* 0x000fe40007f7e0ff */
[C---:B------:R-:W-:Y:S02]  /*f110*/  SHF.L.U64.HI R92, R5.reuse, 0x2, R92 ;  /* 0x00000002055c7819 */ /* 0x040fe4000001025c */
[----:B------:R1:W-:Y:S01]  /*f120*/  LDGSTS.E [R91+0x63e00], desc[UR16][R96.64], P0 ;  /* 0x63e00000605b7fae */ /* 0x0003e20008121850 */
[----:B------:R-:W-:Y:S01]  /*f130*/  LEA R94, P0, R5, R94, 0x2 ;  /* 0x0000005e055e7211 */ /* 0x000fe200078010ff */
[----:B------:R-:W-:Y:S01]  /*f140*/  IMAD.X R112, R112, 0x1, R89, P3 ;  /* 0x0000000170707824 */ /* 0x000fe200018e0659 */
[-C--:B----4-:R-:W-:Y:S01]  /*f150*/  IADD3 R114, P3, R114, R90.reuse, RZ ;  /* 0x0000005a72727210 */ /* 0x090fe20007f7e0ff */
[----:B------:R-:W-:Y:S01]  /*f160*/  UIADD3 UR4, UR4, 0x1, URZ ;  /* 0x0000000104047890 */ /* 0x000fe2000fffe03f */
[-C--:B------:R-:W-:Y:S01]  /*f170*/  IADD3 R9, P2, R9, R90.reuse, RZ ;  /* 0x0000005a09097210 */ /* 0x080fe20007f5e0ff */
[----:B------:R-:W-:Y:S01]  /*f180*/  IMAD.X R95, R95, 0x1, R92, P0 ;  /* 0x000000015f5f7824 */ /* 0x000fe200000e065c */
[-C--:B------:R-:W-:Y:S01]  /*f190*/  IADD3 R10, P1, R10, R90.reuse, RZ ;  /* 0x0000005a0a0a7210 */ /* 0x080fe20007f3e0ff */
[----:B------:R-:W-:Y:S01]  /*f1a0*/  UIADD3 UR12, UR12, -0x80, URZ ;  /* 0xffffff800c0c7890 */ /* 0x000fe2000fffe03f */
[-C--:B------:R-:W-:Y:S01]  /*f1b0*/  IADD3 R13, P6, R13, R90.reuse, RZ ;  /* 0x0000005a0d0d7210 */ /* 0x080fe20007fde0ff */
[----:B------:R-:W1:Y:S04]  /*f1c0*/  LDL.LU R91, [R1+0xc] ;  /* 0x00000c00015b7983 */ /* 0x000e680000300800 */
[----:B------:R-:W2:Y:S04]  /*f1d0*/  LDL.LU R118, [R1+0x14] ;  /* 0x0000140001767983 */ /* 0x000ea80000300800 */
[----:B------:R-:W3:Y:S04]  /*f1e0*/  LDL.LU R122, [R1+0x24] ;  /* 0x00002400017a7983 */ /* 0x000ee80000300800 */
[----:B------:R-:W4:Y:S04]  /*f1f0*/  LDL.LU R92, [R1+0x34] ;  /* 0x00003400015c7983 */ /* 0x000f280000300800 */
[----:B------:R-:W4:Y:S04]  /*f200*/  LDL.LU R96, [R1] ;  /* 0x0000000001607983 */ /* 0x000f280000300800 */
[----:B------:R-:W4:Y:S04]  /*f210*/  LDL.LU R97, [R1+0x44] ;  /* 0x0000440001617983 */ /* 0x000f280000300800 */
[----:B------:R1:W-:Y:S01]  /*f220*/  STL [R1+0x4], R114 ;  /* 0x0000047201007387 */ /* 0x0003e20000100800 */
[----:B------:R-:W-:-:S02]  /*f230*/  IADD3 R88, P5, R88, R90, RZ ;  /* 0x0000005a58587210 */ /* 0x000fc40007fbe0ff */
[-C--:B------:R-:W-:Y:S01]  /*f240*/  IADD3 R7, P4, R7, R90.reuse, RZ ;  /* 0x0000005a07077210 */ /* 0x080fe20007f9e0ff */
[----:B------:R-:W0:Y:S04]  /*f250*/  LDGDEPBAR ;  /* 0x00000000000079af */ /* 0x000e280000000000 */
[----:B-1----:R-:W3:Y:S01]  /*f260*/  LDL.LU R114, [R1+0x290] ;  /* 0x0002900001727983 */ /* 0x002ee20000300800 */
[--C-:B------:R-:W-:Y:S01]  /*f270*/  IMAD.X R18, R18, 0x1, R89.reuse, P2 ;  /* 0x0000000112127824 */ /* 0x100fe200010e0659 */
[-C--:B------:R-:W-:Y:S01]  /*f280*/  IADD3 R101, P2, R101, R90.reuse, RZ ;  /* 0x0000005a65657210 */ /* 0x080fe20007f5e0ff */
[----:B------:R-:W-:Y:S01]  /*f290*/  IMAD.X R19, R19, 0x1, R89, P1 ;  /* 0x0000000113137824 */ /* 0x000fe200008e0659 */
[----:B------:R-:W-:-:S03]  /*f2a0*/  IADD3 R103, P1, R103, R90, RZ ;  /* 0x0000005a67677210 */ /* 0x000fc60007f3e0ff */
[--C-:B------:R-:W-:Y:S01]  /*f2b0*/  IMAD.X R100, R100, 0x1, R89.reuse, P2 ;  /* 0x0000000164647824 */ /* 0x100fe200010e0659 */
[-C--:B------:R-:W-:Y:S01]  /*f2c0*/  IADD3 R115, P2, R115, R90.reuse, RZ ;  /* 0x0000005a73737210 */ /* 0x080fe20007f5e0ff */
[----:B------:R-:W-:Y:S01]  /*f2d0*/  IMAD.X R102, R102, 0x1, R89, P1 ;  /* 0x0000000166667824 */ /* 0x000fe200008e0659 */
[----:B------:R-:W-:-:S05]  /*f2e0*/  IADD3 R117, P1, R117, R90, RZ ;  /* 0x0000005a75757210 */ /* 0x000fca0007f3e0ff */
[--C-:B------:R-:W-:Y:S01]  /*f2f0*/  IMAD.X R116, R116, 0x1, R89.reuse, P1 ;  /* 0x0000000174747824 */ /* 0x100fe200008e0659 */
[-C--:B--2---:R-:W-:Y:S01]  /*f300*/  IADD3 R118, P1, R118, R90.reuse, RZ ;  /* 0x0000005a76767210 */ /* 0x084fe20007f3e0ff */
[----:B---3--:R-:W-:Y:S01]  /*f310*/  IMAD.X R114, R114, 0x1, R89, P2 ;  /* 0x0000000172727824 */ /* 0x008fe200010e0659 */
[----:B------:R-:W-:-:S05]  /*f320*/  IADD3 R91, P2, R91, R90, RZ ;  /* 0x0000005a5b5b7210 */ /* 0x000fca0007f5e0ff */
[----:B------:R1:W-:Y:S04]  /*f330*/  STL [R1+0xc], R91 ;  /* 0x00000c5b01007387 */ /* 0x0003e80000100800 */
[----:B-1----:R-:W2:Y:S04]  /*f340*/  LDL R91, [R1+0x48] ;  /* 0x00004800015b7983 */ /* 0x002ea80000100800 */
[----:B------:R1:W-:Y:S04]  /*f350*/  STL [R1+0x14], R118 ;  /* 0x0000147601007387 */ /* 0x0003e80000100800 */
[----:B-1----:R-:W3:Y:S01]  /*f360*/  LDL.LU R118, [R1+0x28c] ;  /* 0x00028c0001767983 */ /* 0x002ee20000300800 */
[-C--:B------:R-:W-:Y:S01]  /*f370*/  IADD3 R11, P0, R11, R90.reuse, RZ ;  /* 0x0000005a0b0b7210 */ /* 0x080fe20007f1e0ff */
[----:B------:R-:W-:Y:S01]  /*f380*/  IMAD.X R21, R21, 0x1, R89, P6 ;  /* 0x0000000115157824 */ /* 0x000fe200030e0659 */
[----:B------:R-:W-:-:S03]  /*f390*/  IADD3 R107, P6, R107, R90, RZ ;  /* 0x0000005a6b6b7210 */ /* 0x000fc60007fde0ff */
[--C-:B------:R-:W-:Y:S01]  /*f3a0*/  IMAD.X R20, R20, 0x1, R89.reuse, P0 ;  /* 0x0000000114147824 */ /* 0x100fe200000e0659 */
[-C--:B------:R-:W-:Y:S01]  /*f3b0*/  IADD3 R105, P0, R105, R90.reuse, RZ ;  /* 0x0000005a69697210 */ /* 0x080fe20007f1e0ff */
[----:B------:R-:W-:Y:S01]  /*f3c0*/  IMAD.X R106, R106, 0x1, R89, P6 ;  /* 0x000000016a6a7824 */ /* 0x000fe200030e0659 */
[----:B------:R-:W-:-:S03]  /*f3d0*/  IADD3 R121, P6, R121, R90, RZ ;  /* 0x0000005a79797210 */ /* 0x000fc60007fde0ff */
[--C-:B------:R-:W-:Y:S01]  /*f3e0*/  IMAD.X R104, R104, 0x1, R89.reuse, P0 ;  /* 0x0000000168687824 */ /* 0x100fe200000e0659 */
[-C--:B------:R-:W-:Y:S01]  /*f3f0*/  IADD3 R119, P0, R119, R90.reuse, RZ ;  /* 0x0000005a77777210 */ /* 0x080fe20007f1e0ff */
[----:B------:R-:W-:Y:S01]  /*f400*/  IMAD.X R120, R120, 0x1, R89, P6 ;  /* 0x0000000178787824 */ /* 0x000fe200030e0659 */
[----:B------:R-:W-:-:S03]  /*f410*/  IADD3 R122, P6, R122, R90, RZ ;  /* 0x0000005a7a7a7210 */ /* 0x000fc60007fde0ff */
[----:B---3--:R-:W-:Y:S01]  /*f420*/  IMAD.X R118, R118, 0x1, R89, P0 ;  /* 0x0000000176767824 */ /* 0x008fe200000e0659 */
[----:B------:R-:W-:-:S05]  /*f430*/  IADD3 R2, P0, R2, R90, RZ ;  /* 0x0000005a02027210 */ /* 0x000fca0007f1e0ff */
[----:B------:R1:W-:Y:S04]  /*f440*/  STL [R1+0x1c], R2 ;  /* 0x00001c0201007387 */ /* 0x0003e80000100800 */
[----:B-1----:R-:W3:Y:S04]  /*f450*/  LDL.LU R2, [R1+0x288] ;  /* 0x0002880001027983 */ /* 0x002ee80000300800 */
[----:B------:R1:W-:Y:S04]  /*f460*/  STL [R1+0x24], R122 ;  /* 0x0000247a01007387 */ /* 0x0003e80000100800 */
[----:B-1----:R-:W2:Y:S01]  /*f470*/  LDL.LU R122, [R1+0x284] ;  /* 0x00028400017a7983 */ /* 0x002ea20000300800 */
        /* <DEDUP_REMOVED lines=13> */
[-C--:B----4-:R-:W-:Y:S01]  /*f550*/  IADD3 R92, P4, R92, R90.reuse, RZ ;  /* 0x0000005a5c5c7210 */ /* 0x090fe20007f9e0ff */
[----:B--2---:R-:W-:Y:S01]  /*f560*/  IMAD.X R122, R122, 0x1, R89, P5 ;  /* 0x000000017a7a7824 */ /* 0x004fe200028e0659 */
[----:B---3--:R-:W-:-:S05]  /*f570*/  IADD3 R2, P5, R2, R90, RZ ;  /* 0x0000005a02027210 */ /* 0x008fca0007fbe0ff */
[----:B------:R1:W-:Y:S04]  /*f580*/  STL [R1+0x2c], R2 ;  /* 0x00002c0201007387 */ /* 0x0003e80000100800 */
[----:B-1----:R-:W2:Y:S04]  /*f590*/  LDL.LU R2, [R1+0x280] ;  /* 0x0002800001027983 */ /* 0x002ea80000300800 */
[----:B------:R1:W-:Y:S04]  /*f5a0*/  STL [R1+0x34], R92 ;  /* 0x0000345c01007387 */ /* 0x0003e80000100800 */
[----:B-1----:R-:W3:Y:S01]  /*f5b0*/  LDL.LU R92, [R1+0x27c] ;  /* 0x00027c00015c7983 */ /* 0x002ee20000300800 */
[----:B------:R-:W-:-:S02]  /*f5c0*/  IMAD.X R96, R96, 0x1, R89, P3 ;  /* 0x0000000160607824 */ /* 0x000fc400018e0659 */
[--C-:B------:R-:W-:Y:S01]  /*f5d0*/  IMAD.X R0, R0, 0x1, R89.reuse, P2 ;  /* 0x0000000100007824 */ /* 0x100fe200010e0659 */
[-C--:B------:R-:W-:Y:S01]  /*f5e0*/  IADD3 R97, P2, R97, R90.reuse, RZ ;  /* 0x0000005a61617210 */ /* 0x080fe20007f5e0ff */
[----:B------:R-:W-:Y:S01]  /*f5f0*/  IMAD.X R3, R3, 0x1, R89, P0 ;  /* 0x0000000103037824 */ /* 0x000fe200000e0659 */
[----:B--2---:R-:W-:-:S05]  /*f600*/  IADD3 R2, P3, R2, R90, RZ ;  /* 0x0000005a02027210 */ /* 0x004fca0007f7e0ff */
[----:B------:R1:W-:Y:S01]  /*f610*/  STL [R1+0x3c], R2 ;  /* 0x00003c0201007387 */ /* 0x0003e20000100800 */
[----:B---3--:R-:W-:-:S03]  /*f620*/  IMAD.X R92, R92, 0x1, R89, P1 ;  /* 0x000000015c5c7824 */ /* 0x008fc600008e0659 */
[----:B-1----:R-:W2:Y:S04]  /*f630*/  LDL.LU R2, [R1+0x278] ;  /* 0x0002780001027983 */ /* 0x002ea80000300800 */
[----:B------:R-:W-:Y:S04]  /*f640*/  STL [R1], R96 ;  /* 0x0000006001007387 */ /* 0x000fe80000100800 */
[----:B------:R1:W-:Y:S04]  /*f650*/  STL [R1+0x8], R0 ;  /* 0x0000080001007387 */ /* 0x0003e80000100800 */
[----:B-1----:R-:W3:Y:S04]  /*f660*/  LDL.LU R0, [R1+0x274] ;  /* 0x0002740001007983 */ /* 0x002ee80000300800 */
[----:B------:R1:W-:Y:S04]  /*f670*/  STL [R1+0x10], R92 ;  /* 0x0000105c01007387 */ /* 0x0003e80000100800 */
[----:B-1----:R-:W4:Y:S04]  /*f680*/  LDL.LU R92, [R1+0x270] ;  /* 0x00027000015c7983 */ /* 0x002f280000300800 */
[----:B------:R-:W-:Y:S04]  /*f690*/  STL [R1+0x44], R97 ;  /* 0x0000446101007387 */ /* 0x000fe80000100800 */
[----:B------:R1:W-:Y:S04]  /*f6a0*/  STL [R1+0x18], R3 ;  /* 0x0000180301007387 */ /* 0x0003e80000100800 */
[----:B-1----:R-:W4:Y:S01]  /*f6b0*/  LDL.LU R3, [R1+0x26c] ;  /* 0x00026c0001037983 */ /* 0x002f220000300800 */
[--C-:B------:R-:W-:Y:S01]  /*f6c0*/  IMAD.X R93, R93, 0x1, R89.reuse, P5 ;  /* 0x000000015d5d7824 */ /* 0x100fe200028e0659 */
[----:B------:R-:W-:Y:S01]  /*f6d0*/  ISETP.NE.U32.AND P1, PT, R91, UR4, PT ;  /* 0x000000045b007c0c */ /* 0x000fe2000bf25070 */
[----:B--2---:R-:W-:-:S05]  /*f6e0*/  IMAD.X R2, R2, 0x1, R89, P6 ;  /* 0x0000000102027824 */ /* 0x004fca00030e0659 */
[----:B------:R1:W-:Y:S04]  /*f6f0*/  STL [R1+0x20], R2 ;  /* 0x0000200201007387 */ /* 0x0003e80000100800 */
[----:B-1----:R1:W5:Y:S01]  /*f700*/  LDL.LU R2, [R1+0x268] ;  /* 0x0002680001027983 */ /* 0x0023620000300800 */
[----:B---3--:R-:W-:-:S03]  /*f710*/  IMAD.X R0, R0, 0x1, R89, P3 ;  /* 0x0000000100007824 */ /* 0x008fc600018e0659 */
[----:B------:R2:W-:Y:S04]  /*f720*/  STL [R1+0x28], R93 ;  /* 0x0000285d01007387 */ /* 0x0005e80000100800 */
[----:B--2---:R1:W5:Y:S01]  /*f730*/  LDL.LU R93, [R1+0x264] ;  /* 0x00026400015d7983 */ /* 0x0043620000300800 */
[----:B----4-:R-:W-:-:S05]  /*f740*/  IMAD.X R92, R92, 0x1, R89, P4 ;  /* 0x000000015c5c7824 */ /* 0x010fca00020e0659 */
[----:B------:R2:W-:Y:S04]  /*f750*/  STL [R1+0x30], R92 ;  /* 0x0000305c01007387 */ /* 0x0005e80000100800 */
[----:B--2---:R1:W5:Y:S01]  /*f760*/  LDL.LU R92, [R1+0x260] ;  /* 0x00026000015c7983 */ /* 0x0043620000300800 */
[----:B------:R-:W-:-:S03]  /*f770*/  IMAD.X R3, R3, 0x1, R89, P2 ;  /* 0x0000000103037824 */ /* 0x000fc600010e0659 */
[----:B------:R2:W-:Y:S04]  /*f780*/  STL [R1+0x38], R0 ;  /* 0x0000380001007387 */ /* 0x0005e80000100800 */
[----:B--2---:R1:W5:Y:S04]  /*f790*/  LDL.LU R0, [R1+0x25c] ;  /* 0x00025c0001007983 */ /* 0x0043680000300800 */
[----:B------:R2:W-:Y:S02]  /*f7a0*/  STL [R1+0x40], R3 ;  /* 0x0000400301007387 */ /* 0x0005e40000100800 */
[----:B--2---:R-:W2:Y:S02]  /*f7b0*/  S2R R3, SR_TID.X ;  /* 0x0000000000037919 */ /* 0x004ea40000002100 */
[----:B--2---:R-:W-:-:S04]  /*f7c0*/  SHF.R.U32.HI R3, RZ, 0x8, R3 ;  /* 0x00000008ff037819 */ /* 0x004fc80000011603 */
[----:B------:R-:W-:Y:S01]  /*f7d0*/  SGXT.U32 R3, R3, 0x1 ;  /* 0x000000010303781a */ /* 0x000fe20000000000 */
[----:B-1----:R-:W-:Y:S06]  /*f7e0*/  @P1 BRA `(.L_x_1) ;  /* 0xffffffbc003c1947 */ /* 0x002fec000383ffff */
.L_x_0:
[----:B------:R-:W1:Y:S01]  /*f7f0*/  S2R R91, SR_TID.X ;  /* 0x00000000005b7919 */ /* 0x000e620000002100 */
[----:B------:R-:W-:Y:S02]  /*f800*/  WARPGROUP.DEPBAR.LE gsb0, 0x0 ;  /* 0x00008000000079c5 */ /* 0x000fe40000010000 */
[----:B------:R-:W-:-:S04]  /*f810*/  DEPBAR.LE SB0, 0x0 ;  /* 0x000080000000791a */ /* 0x000fc80000000000 */
[----:B------:R-:W-:Y:S01]  /*f820*/  ULDC UR4, c[0x0][0x244] ;  /* 0x0000910000047ab9 */ /* 0x000fe20000000800 */
[----:B-----5:R-:W-:Y:S01]  /*f830*/  LOP3.LUT R22, R0, R3, RZ, 0xfc, !PT ;  /* 0x0000000300167212 */ /* 0x020fe200078efcff */
[----:B------:R-:W-:Y:S01]  /*f840*/  ULDC UR6, c[0x0][0x248] ;  /* 0x0000920000067ab9 */ /* 0x000fe20000000800 */
[C---:B-1----:R-:W-:Y:S02]  /*f850*/  IMAD.SHL.U32 R97, R91.reuse, 0x8, RZ ;  /* 0x000000085b617824 */ /* 0x042fe400078e00ff */
[C---:B------:R-:W-:Y:S02]  /*f860*/  IMAD.SHL.U32 R90, R91.reuse, 0x200, RZ ;  /* 0x000002005b5a7824 */ /* 0x040fe400078e00ff */
[----:B------:R-:W-:Y:S01]  /*f870*/  IMAD.SHL.U32 R96, R91, 0x10, RZ ;  /* 0x000000105b607824 */ /* 0x000fe200078e00ff */
[----:B------:R-:W-:Y:S01]  /*f880*/  LOP3.LUT R97, R97, 0xf80, RZ, 0xc0, !PT ;  /* 0x00000f8061617812 */ /* 0x000fe200078ec0ff */
[----:B------:R-:W2:Y:S01]  /*f890*/  LDL.LU R91, [R1+0x230] ;  /* 0x00023000015b7983 */ /* 0x000ea20000300800 */
[----:B------:R-:W-:-:S02]  /*f8a0*/  LOP3.LUT R90, R90, 0x1000, RZ, 0xc0, !PT ;  /* 0x000010005a5a7812 */ /* 0x000fc400078ec0ff */
[----:B------:R-:W-:Y:S02]  /*f8b0*/  LOP3.LUT R5, R96, 0x70, RZ, 0xc0, !PT ;  /* 0x0000007060057812 */ /* 0x000fe400078ec0ff */
[----:B------:R-:W-:-:S05]  /*f8c0*/  IADD3 R2, R97, UR7, R90 ;  /* 0x0000000761027c10 */ /* 0x000fca000fffe05a */
[----:B------:R-:W-:Y:S01]  /*f8d0*/  IMAD.IADD R2, R5, 0x1, R2 ;  /* 0x0000000105027824 */ /* 0x000fe200078e0202 */
[----:B------:R-:W-:Y:S01]  /*f8e0*/  BAR.SYNC.DEFER_BLOCKING 0x0 ;  /* 0x0000000000007b1d */ /* 0x000fe20000010000 */
[----:B------:R-:W-:-:S05]  /*f8f0*/  LOP3.LUT R20, R96, 0x1ff0, RZ, 0xc0, !PT ;  /* 0x00001ff060147812 */ /* 0x000fca00078ec0ff */
[----:B------:R-:W-:Y:S02]  /*f900*/  STSM.16.M88.4 [R2], R24 ;  /* 0x0000001802007844 */ /* 0x000fe40000000200 */
[----:B------:R-:W-:Y:S06]  /*f910*/  BAR.SYNC.DEFER_BLOCKING 0x0 ;  /* 0x0000000000007b1d */ /* 0x000fec0000010000 */
[----:B------:R-:W1:Y:S02]  /*f920*/  LDS.128 R4, [R20+UR7] ;  /* 0x0000000714047984 */ /* 0x000e640008000c00 */
[----:B------:R-:W-:Y:S06]  /*f930*/  BAR.SYNC.DEFER_BLOCKING 0x0 ;  /* 0x0000000000007b1d */ /* 0x000fec0000010000 */
[----:B------:R-:W-:Y:S02]  /*f940*/  STSM.16.M88.4 [R2], R28 ;  /* 0x0000001c02007844 */ /* 0x000fe40000000200 */
[----:B------:R-:W-:Y:S06]  /*f950*/  BAR.SYNC.DEFER_BLOCKING 0x0 ;  /* 0x0000000000007b1d */ /* 0x000fec0000010000 */
[----:B------:R-:W3:Y:S02]  /*f960*/  LDS.128 R8, [R20+UR7] ;  /* 0x0000000714087984 */ /* 0x000ee40008000c00 */
[----:B------:R-:W-:Y:S06]  /*f970*/  BAR.SYNC.DEFER_BLOCKING 0x0 ;  /* 0x0000000000007b1d */ /* 0x000fec0000010000 */
[----:B------:R-:W-:Y:S02]  /*f980*/  STSM.16.M88.4 [R2], R32 ;  /* 0x0000002002007844 */ /* 0x000fe40000000200 */
[----:B------:R-:W-:Y:S06]  /*f990*/  BAR.SYNC.DEFER_BLOCKING 0x0 ;  /* 0x0000000000007b1d */ /* 0x000fec0000010000 */
[----:B------:R-:W4:Y:S02]  /*f9a0*/  LDS.128 R12, [R20+UR7] ;  /* 0x00000007140c7984 */ /* 0x000f240008000c00 */
        /* <DEDUP_REMOVED lines=29> */
[----:B------:R1:W-:Y:S02]  /*fb80*/  STSM.16.M88.4 [R2], R64 ;  /* 0x0000004002007844 */ /* 0x0003e40000000200 */
        /* <DEDUP_REMOVED lines=11> */
[----:B------:R-:W-:Y:S02]  /*fc40*/  STSM.16.M88.4 [R2], R76 ;  /* 0x0000004c02007844 */ /* 0x000fe40000000200 */
[----:B------:R-:W-:Y:S06]  /*fc50*/  BAR.SYNC.DEFER_BLOCKING 0x0 ;  /* 0x0000000000007b1d */ /* 0x000fec0000010000 */
[----:B------:R-:W4:Y:S02]  /*fc60*/  LDS.128 R60, [R20+UR7] ;  /* 0x00000007143c7984 */ /* 0x000f240008000c00 */
[----:B------:R-:W-:Y:S01]  /*fc70*/  BAR.SYNC.DEFER_BLOCKING 0x0 ;  /* 0x0000000000007b1d */ /* 0x000fe20000010000 */
[C---:B--2---:R-:W-:Y:S01]  /*fc80*/  IMAD R23, R91.reuse, UR4, RZ ;  /* 0x000000045b177c24 */ /* 0x044fe2000f8e02ff */
[----:B------:R-:W-:Y:S01]  /*fc90*/  ISETP.GE.AND P0, PT, R91, R92, PT ;  /* 0x0000005c5b00720c */ /* 0x000fe20003f06270 */
[----:B-1----:R-:W-:-:S03]  /*fca0*/  IMAD R64, R22, UR6, RZ ;  /* 0x0000000616407c24 */ /* 0x002fc6000f8e02ff */
[----:B------:R-:W-:Y:S02]  /*fcb0*/  ULDC.64 UR4, c[0x0][0x220] ;  /* 0x0000880000047ab9 */ /* 0x000fe40000000a00 */
[C---:B------:R-:W-:Y:S01]  /*fcc0*/  LEA R21, P2, R23.reuse, UR4, 0x2 ;  /* 0x0000000417157c11 */ /* 0x040fe2000f8410ff */
[----:B------:R-:W-:Y:S01]  /*fcd0*/  STSM.16.M88.4 [R2], R80 ;  /* 0x0000005002007844 */ /* 0x000fe20000000200 */
[----:B------:R-:W-:Y:S01]  /*fce0*/  BAR.SYNC.DEFER_BLOCKING 0x0 ;  /* 0x0000000000007b1d */ /* 0x000fe20000010000 */
[----:B------:R-:W-:Y:S02]  /*fcf0*/  ISETP.LT.AND P1, PT, R22, R93, !P0 ;  /* 0x0000005d1600720c */ /* 0x000fe40004721270 */
[----:B------:R-:W-:Y:S02]  /*fd00*/  LEA.HI.X.SX32 R22, R23, UR5, 0x2, P2 ;  /* 0x0000000517167c11 */ /* 0x000fe400090f16ff */
[----:B---3--:R-:W-:-:S04]  /*fd10*/  LEA R68, P2, R64, R21, 0x2 ;  /* 0x0000001540447211 */ /* 0x008fc800078410ff */
[----:B------:R-:W-:Y:S02]  /*fd20*/  LEA.HI.X.SX32 R69, R64, R22, 0x2, P2 ;  /* 0x0000001640457211 */ /* 0x000fe400010f16ff */
[----:B------:R-:W1:Y:S01]  /*fd30*/  LDS.128 R64, [R20+UR7] ;  /* 0x0000000714407984 */ /* 0x000e620008000c00 */
[----:B------:R-:W-:Y:S01]  /*fd40*/  BAR.SYNC.DEFER_BLOCKING 0x0 ;  /* 0x0000000000007b1d */ /* 0x000fe20000010000 */
[C-C-:B------:R-:W-:Y:S02]  /*fd50*/  LOP3.LUT R72, R0.reuse, 0x2, R3.reuse, 0xfe, !PT ;  /* 0x0000000200487812 */ /* 0x140fe400078efe03 */
[----:B------:R-:W-:-:S03]  /*fd60*/  LOP3.LUT R70, R0, 0x4, R3, 0xfe, !PT ;  /* 0x0000000400467812 */ /* 0x000fc600078efe03 */
[----:B------:R2:W-:Y:S02]  /*fd70*/  STSM.16.M88.4 [R2], R84 ;  /* 0x0000005402007844 */ /* 0x0005e40000000200 */
[----:B------:R-:W-:Y:S01]  /*fd80*/  BAR.SYNC.DEFER_BLOCKING 0x0 ;  /* 0x0000000000007b1d */ /* 0x000fe20000010000 */
[C---:B------:R-:W-:Y:S01]  /*fd90*/  IMAD R23, R72.reuse, UR6, RZ ;  /* 0x0000000648177c24 */ /* 0x040fe2000f8e02ff */
[-C--:B------:R-:W-:Y:S01]  /*fda0*/  ISETP.LT.AND P2, PT, R72, R93.reuse, !P0 ;  /* 0x0000005d4800720c */ /* 0x080fe20004741270 */
[----:B------:R-:W-:Y:S01]  /*fdb0*/  IMAD R73, R70, UR6, RZ ;  /* 0x0000000646497c24 */ /* 0x000fe2000f8e02ff */
[--C-:B------:R-:W-:Y:S02]  /*fdc0*/  LOP3.LUT R72, R0, 0x6, R3.reuse, 0xfe, !PT ;  /* 0x0000000600487812 */ /* 0x100fe400078efe03 */
[----:B------:R-:W-:Y:S02]  /*fdd0*/  ISETP.LT.AND P3, PT, R70, R93, !P0 ;  /* 0x0000005d4600720c */ /* 0x000fe40004761270 */
[----:B------:R-:W-:-:S02]  /*fde0*/  LOP3.LUT R74, R0, 0x8, R3, 0xfe, !PT ;  /* 0x00000008004a7812 */ /* 0x000fc400078efe03 */
[C---:B------:R-:W-:Y:S01]  /*fdf0*/  ISETP.LT.AND P4, PT, R72.reuse, R93, !P0 ;  /* 0x0000005d4800720c */ /* 0x040fe20004781270 */
[----:B--2---:R-:W-:Y:S01]  /*fe00*/  IMAD R2, R72, UR6, RZ ;  /* 0x0000000648027c24 */ /* 0x004fe2000f8e02ff */
[-C--:B------:R-:W-:Y:S01]  /*fe10*/  LEA R72, P5, R73, R21.reuse, 0x2 ;  /* 0x0000001549487211 */ /* 0x080fe200078a10ff */
[----:B------:R2:W-:Y:S01]  /*fe20*/  @P1 STG.E desc[UR16][R68.64], R4 ;  /* 0x0000000444001986 */ /* 0x0005e2000c101910 */
[----:B------:R-:W-:-:S04]  /*fe30*/  LEA R70, P1, R23, R21, 0x2 ;  /* 0x0000001517467211 */ /* 0x000fc800078210ff */
[----:B------:R-:W-:Y:S01]  /*fe40*/  LEA.HI.X.SX32 R71, R23, R22, 0x2, P1 ;  /* 0x0000001617477211 */ /* 0x000fe200008f16ff */
[C---:B------:R-:W-:Y:S01]  /*fe50*/  IMAD R23, R74.reuse, UR6, RZ ;  /* 0x000000064a177c24 */ /* 0x040fe2000f8e02ff */
[----:B------:R-:W-:-:S03]  /*fe60*/  ISETP.LT.AND P1, PT, R74, R93, !P0 ;  /* 0x0000005d4a00720c */ /* 0x000fc60004721270 */
[----:B------:R3:W-:Y:S01]  /*fe70*/  @P2 STG.E desc[UR16][R70.64], R5 ;  /* 0x0000000546002986 */ /* 0x0007e2000c101910 */
[-C--:B------:R-:W-:Y:S02]  /*fe80*/  LEA R74, P2, R23, R21.reuse, 0x2 ;  /* 0x00000015174a7211 */ /* 0x080fe400078410ff */
[----:B--2---:R-:W-:Y:S02]  /*fe90*/  LEA R68, P6, R2, R21, 0x2 ;  /* 0x0000001502447211 */ /* 0x004fe400078c10ff */
[--C-:B------:R-:W-:Y:S02]  /*fea0*/  LOP3.LUT R4, R0, 0xa, R3.reuse, 0xfe, !PT ;  /* 0x0000000a00047812 */ /* 0x100fe400078efe03 */
[-C--:B------:R-:W-:Y:S02]  /*feb0*/  LEA.HI.X.SX32 R73, R73, R22.reuse, 0x2, P5 ;  /* 0x0000001649497211 */ /* 0x080fe400028f16ff */
[-C--:B------:R-:W-:Y:S02]  /*fec0*/  LEA.HI.X.SX32 R69, R2, R22.reuse, 0x2, P6 ;  /* 0x0000001602457211 */ /* 0x080fe400030f16ff */
[----:B------:R-:W-:Y:S01]  /*fed0*/  LEA.HI.X.SX32 R75, R23, R22, 0x2, P2 ;  /* 0x00000016174b7211 */ /* 0x000fe200010f16ff */
[----:B------:R-:W-:Y:S01]  /*fee0*/  IMAD R23, R4, UR6, RZ ;  /* 0x0000000604177c24 */ /* 0x000fe2000f8e02ff */
[----:B------:R-:W-:Y:S01]  /*fef0*/  LOP3.LUT R2, R0, 0xc, R3, 0xfe, !PT ;  /* 0x0000000c00027812 */ /* 0x000fe200078efe03 */
[----:B------:R-:W-:Y:S01]  /*ff00*/  @P3 STG.E desc[UR16][R72.64], R6 ;  /* 0x0000000648003986 */ /* 0x000fe2000c101910 */
[----:B------:R-:W-:-:S03]  /*ff10*/  ISETP.LT.AND P2, PT, R4, R93, !P0 ;  /* 0x0000005d0400720c */ /* 0x000fc60004741270 */
[----:B------:R2:W-:Y:S01]  /*ff20*/  @P4 STG.E desc[UR16][R68.64], R7 ;  /* 0x0000000744004986 */ /* 0x0005e2000c101910 */
[--C-:B---3--:R-:W-:Y:S01]  /*ff30*/  LOP3.LUT R70, R0, 0xe, R3.reuse, 0xfe, !PT ;  /* 0x0000000e00467812 */ /* 0x108fe200078efe03 */
[C---:B------:R-:W-:Y:S01]  /*ff40*/  IMAD R71, R2.reuse, UR6, RZ ;  /* 0x0000000602477c24 */ /* 0x040fe2000f8e02ff */
[----:B------:R-:W-:Y:S01]  /*ff50*/  ISETP.LT.AND P3, PT, R2, R93, !P0 ;  /* 0x0000005d0200720c */ /* 0x000fe20004761270 */
[----:B------:R3:W-:Y:S01]  /*ff60*/  @P1 STG.E desc[UR16][R74.64], R8 ;  /* 0x000000084a001986 */ /* 0x0007e2000c101910 */
[C---:B------:R-:W-:Y:S02]  /*ff70*/  LEA R4, P1, R23.reuse, R21, 0x2 ;  /* 0x0000001517047211 */ /* 0x040fe400078210ff */
[----:B------:R-:W-:Y:S02]  /*ff80*/  LOP3.LUT R2, R0, 0x10, R3, 0xfe, !PT ;  /* 0x0000001000027812 */ /* 0x000fe400078efe03 */
[----:B------:R-:W-:Y:S02]  /*ff90*/  LEA.HI.X.SX32 R5, R23, R22, 0x2, P1 ;  /* 0x0000001617057211 */ /* 0x000fe400008f16ff */
[-C--:B------:R-:W-:Y:S01]  /*ffa0*/  ISETP.LT.AND P1, PT, R2, R93.reuse, !P0 ;  /* 0x0000005d0200720c */ /* 0x080fe20004721270 */
[C---:B--2---:R-:W-:Y:S01]  /*ffb0*/  IMAD R69, R70.reuse, UR6, RZ ;  /* 0x0000000646457c24 */ /* 0x044fe2000f8e02ff */
[----:B------:R-:W-:Y:S01]  /*ffc0*/  ISETP.LT.AND P4, PT, R70, R93, !P0 ;  /* 0x0000005d4600720c */ /* 0x000fe20004781270 */
[----:B------:R-:W-:Y:S01]  /*ffd0*/  IMAD R2, R2, UR6, RZ ;  /* 0x0000000602027c24 */ /* 0x000fe2000f8e02ff */
[-C--:B------:R-:W-:Y:S01]  /*ffe0*/  LEA R6, P5, R71, R21.reuse, 0x2 ;  /* 0x0000001547067211 */ /* 0x080fe200078a10ff */
[----:B------:R2:W-:Y:S01]  /*fff0*/  @P2 STG.E desc[UR16][R4.64], R9 ;  /* 0x0000000904002986 */ /* 0x0005e2000c101910 */
[----:B------:R-:W-:-:S02]  /*10000*/  LEA R68, P6, R69, R21, 0x2 ;  /* 0x0000001545447211 */ /* 0x000fc400078c10ff */
[----:B------:R-:W-:Y:S02]  /*10010*/  LEA R70, P2, R2, R21, 0x2 ;  /* 0x0000001502467211 */ /* 0x000fe400078410ff */
[--C-:B---3--:R-:W-:Y:S02]  /*10020*/  LOP3.LUT R8, R0, 0x12, R3.reuse, 0xfe, !PT ;  /* 0x0000001200087812 */ /* 0x108fe400078efe03 */
[-C--:B------:R-:W-:Y:S02]  /*10030*/  LEA.HI.X.SX32 R7, R71, R22.reuse, 0x2, P5 ;  /* 0x0000001647077211 */ /* 0x080fe400028f16ff */
[-C--:B------:R-:W-:Y:S01]  /*10040*/  LEA.HI.X.SX32 R69, R69, R22.reuse, 0x2, P6 ;  /* 0x0000001645457211 */ /* 0x080fe200030f16ff */
[----:B------:R-:W-:Y:S01]  /*10050*/  IMAD R23, R8, UR6, RZ ;  /* 0x0000000608177c24 */ /* 0x000fe2000f8e02ff */
[----:B------:R-:W-:Y:S02]  /*10060*/  LEA.HI.X.SX32 R71, R2, R22, 0x2, P2 ;  /* 0x0000001602477211 */ /* 0x000fe400010f16ff */
[----:B------:R-:W-:Y:S01]  /*10070*/  LOP3.LUT R2, R0, 0x14, R3, 0xfe, !PT ;  /* 0x0000001400027812 */ /* 0x000fe200078efe03 */
[----:B------:R-:W-:Y:S01]  /*10080*/  @P3 STG.E desc[UR16][R6.64], R10 ;  /* 0x0000000a06003986 */ /* 0x000fe2000c101910 */
[----:B------:R-:W-:-:S03]  /*10090*/  ISETP.LT.AND P2, PT, R8, R93, !P0 ;  /* 0x0000005d0800720c */ /* 0x000fc60004741270 */
[----:B------:R3:W-:Y:S01]  /*100a0*/  @P4 STG.E desc[UR16][R68.64], R11 ;  /* 0x0000000b44004986 */ /* 0x0007e2000c101910 */
[--C-:B------:R-:W-:Y:S01]  /*100b0*/  LOP3.LUT R8, R0, 0x16, R3.reuse, 0xfe, !PT ;  /* 0x0000001600087812 */ /* 0x100fe200078efe03 */
[C---:B--2---:R-:W-:Y:S01]  /*100c0*/  IMAD R9, R2.reuse, UR6, RZ ;  /* 0x0000000602097c24 */ /* 0x044fe2000f8e02ff */
[----:B------:R-:W-:Y:S01]  /*100d0*/  ISETP.LT.AND P3, PT, R2, R93, !P0 ;  /* 0x0000005d0200720c */ /* 0x000fe20004761270 */
[----:B----4-:R2:W-:Y:S01]  /*100e0*/  @P1 STG.E desc[UR16][R70.64], R12 ;  /* 0x0000000c46001986 */ /* 0x0105e2000c101910 */
[C---:B------:R-:W-:Y:S02]  /*100f0*/  LEA R4, P1, R23.reuse, R21, 0x2 ;  /* 0x0000001517047211 */ /* 0x040fe400078210ff */
[----:B------:R-:W-:Y:S02]  /*10100*/  LOP3.LUT R2, R0, 0x18, R3, 0xfe, !PT ;  /* 0x0000001800027812 */ /* 0x000fe400078efe03 */
[----:B------:R-:W-:Y:S02]  /*10110*/  LEA.HI.X.SX32 R5, R23, R22, 0x2, P1 ;  /* 0x0000001617057211 */ /* 0x000fe400008f16ff */
[-C--:B------:R-:W-:Y:S01]  /*10120*/  ISETP.LT.AND P1, PT, R2, R93.reuse, !P0 ;  /* 0x0000005d0200720c */ /* 0x080fe20004721270 */
[C---:B---3--:R-:W-:Y:S01]  /*10130*/  IMAD R11, R8.reuse, UR6, RZ ;  /* 0x00000006080b7c24 */ /* 0x048fe2000f8e02ff */
[----:B------:R-:W-:Y:S01]  /*10140*/  ISETP.LT.AND P4, PT, R8, R93, !P0 ;  /* 0x0000005d0800720c */ /* 0x000fe20004781270 */
[----:B------:R-:W-:Y:S01]  /*10150*/  IMAD R2, R2, UR6, RZ ;  /* 0x0000000602027c24 */ /* 0x000fe2000f8e02ff */
[-C--:B------:R-:W-:Y:S01]  /*10160*/  LEA R6, P5, R9, R21.reuse, 0x2 ;  /* 0x0000001509067211 */ /* 0x080fe200078a10ff */
[----:B------:R3:W-:Y:S01]  /*10170*/  @P2 STG.E desc[UR16][R4.64], R13 ;  /* 0x0000000d04002986 */ /* 0x0007e2000c101910 */
[----:B------:R-:W-:-:S02]  /*10180*/  LEA R8, P6, R11, R21, 0x2 ;  /* 0x000000150b087211 */ /* 0x000fc400078c10ff */
[----:B------:R-:W-:Y:S02]  /*10190*/  LEA R10, P2, R2, R21, 0x2 ;  /* 0x00000015020a7211 */ /* 0x000fe400078410ff */
[--C-:B--2---:R-:W-:Y:S02]  /*101a0*/  LOP3.LUT R12, R0, 0x1a, R3.reuse, 0xfe, !PT ;  /* 0x0000001a000c7812 */ /* 0x104fe400078efe03 */
[-C--:B------:R-:W-:Y:S02]  /*101b0*/  LEA.HI.X.SX32 R7, R9, R22.reuse, 0x2, P5 ;  /* 0x0000001609077211 */ /* 0x080fe400028f16ff */
[-C--:B------:R-:W-:Y:S01]  /*101c0*/  LEA.HI.X.SX32 R9, R11, R22.reuse, 0x2, P6 ;  /* 0x000000160b097211 */ /* 0x080fe200030f16ff */
[----:B------:R-:W-:Y:S01]  /*101d0*/  IMAD R23, R12, UR6, RZ ;  /* 0x000000060c177c24 */ /* 0x000fe2000f8e02ff */
[----:B------:R-:W-:Y:S02]  /*101e0*/  LEA.HI.X.SX32 R11, R2, R22, 0x2, P2 ;  /* 0x00000016020b7211 */ /* 0x000fe400010f16ff */
[----:B------:R-:W-:-:S02]  /*101f0*/  LOP3.LUT R2, R0, 0x1c, R3, 0xfe, !PT ;  /* 0x0000001c00027812 */ /* 0x000fc400078efe03 */
[-C--:B------:R-:W-:Y:S01]  /*10200*/  ISETP.LT.AND P2, PT, R12, R93.reuse, !P0 ;  /* 0x0000005d0c00720c */ /* 0x080fe20004741270 */
[----:B------:R-:W-:Y:S01]  /*10210*/  @P3 STG.E desc[UR16][R6.64], R14 ;  /* 0x0000000e06003986 */ /* 0x000fe2000c101910 */
[--C-:B------:R-:W-:Y:S01]  /*10220*/  LOP3.LUT R12, R0, 0x1e, R3.reuse, 0xfe, !PT ;  /* 0x0000001e000c7812 */ /* 0x100fe200078efe03 */
[C---:B---3--:R-:W-:Y:S02]  /*10230*/  IMAD R13, R2.reuse, UR6, RZ ;  /* 0x00000006020d7c24 */ /* 0x048fe4000f8e02ff */
[----:B------:R2:W-:Y:S01]  /*10240*/  @P4 STG.E desc[UR16][R8.64], R15 ;  /* 0x0000000f08004986 */ /* 0x0005e2000c101910 */
[-C--:B------:R-:W-:Y:S02]  /*10250*/  ISETP.LT.AND P3, PT, R2, R93.reuse, !P0 ;  /* 0x0000005d0200720c */ /* 0x080fe40004761270 */
[C---:B------:R-:W-:Y:S01]  /*10260*/  ISETP.LT.AND P4, PT, R12.reuse, R93, !P0 ;  /* 0x0000005d0c00720c */ /* 0x040fe20004781270 */
[----:B------:R3:W-:Y:S01]  /*10270*/  @P1 STG.E desc[UR16][R10.64], R16 ;  /* 0x000000100a001986 */ /* 0x0007e2000c101910 */
[----:B------:R-:W-:Y:S01]  /*10280*/  LEA R4, P1, R23, R21, 0x2 ;  /* 0x0000001517047211 */ /* 0x000fe200078210ff */
[----:B------:R-:W-:Y:S01]  /*10290*/  IMAD R12, R12, UR6, RZ ;  /* 0x000000060c0c7c24 */ /* 0x000fe2000f8e02ff */
[----:B------:R-:W-:-:S02]  /*102a0*/  LOP3.LUT R2, R0, 0x20, R3, 0xfe, !PT ;  /* 0x0000002000027812 */ /* 0x000fc400078efe03 */
[-C--:B------:R-:W-:Y:S02]  /*102b0*/  LEA.HI.X.SX32 R5, R23, R22.reuse, 0x2, P1 ;  /* 0x0000001617057211 */ /* 0x080fe400008f16ff */
[C---:B------:R-:W-:Y:S01]  /*102c0*/  ISETP.LT.AND P1, PT, R2.reuse, R93, !P0 ;  /* 0x0000005d0200720c */ /* 0x040fe20004721270 */
[----:B------:R-:W-:Y:S01]  /*102d0*/  IMAD R2, R2, UR6, RZ ;  /* 0x0000000602027c24 */ /* 0x000fe2000f8e02ff */
[CC--:B--2---:R-:W-:Y:S01]  /*102e0*/  LEA R8, P6, R12.reuse, R21.reuse, 0x2 ;  /* 0x000000150c087211 */ /* 0x0c4fe200078c10ff */
[----:B------:R2:W-:Y:S01]  /*102f0*/  @P2 STG.E desc[UR16][R4.64], R17 ;  /* 0x0000001104002986 */ /* 0x0005e2000c101910 */
[-C--:B------:R-:W-:Y:S02]  /*10300*/  LEA R6, P5, R13, R21.reuse, 0x2 ;  /* 0x000000150d067211 */ /* 0x080fe400078a10ff */
[----:B------:R-:W-:Y:S02]  /*10310*/  LEA.HI.X.SX32 R9, R12, R22, 0x2, P6 ;  /* 0x000000160c097211 */ /* 0x000fe400030f16ff */
[----:B---3--:R-:W-:-:S02]  /*10320*/  LEA R10, P2, R2, R21, 0x2 ;  /* 0x00000015020a7211 */ /* 0x008fc400078410ff */
[--C-:B------:R-:W-:Y:S02]  /*10330*/  LOP3.LUT R12, R0, 0x22, R3.reuse, 0xfe, !PT ;  /* 0x00000022000c7812 */ /* 0x100fe400078efe03 */
[-C--:B------:R-:W-:Y:S02]  /*10340*/  LEA.HI.X.SX32 R7, R13, R22.reuse, 0x2, P5 ;  /* 0x000000160d077211 */ /* 0x080fe400028f16ff */
[----:B------:R-:W-:Y:S01]  /*10350*/  LEA.HI.X.SX32 R11, R2, R22, 0x2, P2 ;  /* 0x00000016020b7211 */ /* 0x000fe200010f16ff */
[----:B------:R-:W-:Y:S01]  /*10360*/  IMAD R13, R12, UR6, RZ ;  /* 0x000000060c0d7c24 */ /* 0x000fe2000f8e02ff */
[--C-:B------:R-:W-:Y:S02]  /*10370*/  LOP3.LUT R2, R0, 0x24, R3.reuse, 0xfe, !PT ;  /* 0x0000002400027812 */ /* 0x100fe400078efe03 */
[----:B------:R-:W-:Y:S01]  /*10380*/  ISETP.LT.AND P2, PT, R12, R93, !P0 ;  /* 0x0000005d0c00720c */ /* 0x000fe20004741270 */
[----:B------:R-:W-:Y:S01]  /*10390*/  @P3 STG.E desc[UR16][R6.64], R18 ;  /* 0x0000001206003986 */ /* 0x000fe2000c101910 */
[----:B------:R-:W-:Y:S01]  /*103a0*/  LOP3.LUT R12, R0, 0x26, R3, 0xfe, !PT ;  /* 0x00000026000c7812 */ /* 0x000fe200078efe03 */
[----:B------:R-:W-:-:S02]  /*103b0*/  IMAD R14, R2, UR6, RZ ;  /* 0x00000006020e7c24 */ /* 0x000fc4000f8e02ff */
[----:B------:R3:W-:Y:S01]  /*103c0*/  @P4 STG.E desc[UR16][R8.64], R19 ;  /* 0x0000001308004986 */ /* 0x0007e2000c101910 */
[-C--:B------:R-:W-:Y:S02]  /*103d0*/  ISETP.LT.AND P3, PT, R2, R93.reuse, !P0 ;  /* 0x0000005d0200720c */ /* 0x080fe40004761270 */
[C---:B------:R-:W-:Y:S01]  /*103e0*/  ISETP.LT.AND P4, PT, R12.reuse, R93, !P0 ;  /* 0x0000005d0c00720c */ /* 0x040fe20004781270 */
[----:B------:R4:W-:Y:S01]  /*103f0*/  @P1 STG.E desc[UR16][R10.64], R24 ;  /* 0x000000180a001986 */ /* 0x0009e2000c101910 */
[C---:B--2---:R-:W-:Y:S01]  /*10400*/  LEA R4, P1, R13.reuse, R21, 0x2 ;  /* 0x000000150d047211 */ /* 0x044fe200078210ff */
[----:B------:R-:W-:Y:S01]  /*10410*/  IMAD R12, R12, UR6, RZ ;  /* 0x000000060c0c7c24 */ /* 0x000fe2000f8e02ff */
[----:B------:R-:W-:Y:S02]  /*10420*/  LOP3.LUT R2, R0, 0x28, R3, 0xfe, !PT ;  /* 0x0000002800027812 */ /* 0x000fe400078efe03 */
[----:B------:R-:W-:Y:S02]  /*10430*/  LEA.HI.X.SX32 R5, R13, R22, 0x2, P1 ;  /* 0x000000160d057211 */ /* 0x000fe400008f16ff */
[C---:B------:R-:W-:Y:S01]  /*10440*/  ISETP.LT.AND P1, PT, R2.reuse, R93, !P0 ;  /* 0x0000005d0200720c */ /* 0x040fe20004721270 */
[----:B------:R-:W-:Y:S01]  /*10450*/  IMAD R2, R2, UR6, RZ ;  /* 0x0000000602027c24 */ /* 0x000fe2000f8e02ff */
[-C--:B---3--:R-:W-:Y:S01]  /*10460*/  LEA R8, P6, R12, R21.reuse, 0x2 ;  /* 0x000000150c087211 */ /* 0x088fe200078c10ff */
[----:B------:R2:W-:Y:S01]  /*10470*/  @P2 STG.E desc[UR16][R4.64], R25 ;  /* 0x0000001904002986 */ /* 0x0005e2000c101910 */
[----:B------:R-:W-:-:S02]  /*10480*/  LEA R6, P5, R14, R21, 0x2 ;  /* 0x000000150e067211 */ /* 0x000fc400078a10ff */
[-C--:B------:R-:W-:Y:S02]  /*10490*/  LEA.HI.X.SX32 R9, R12, R22.reuse, 0x2, P6 ;  /* 0x000000160c097211 */ /* 0x080fe400030f16ff */
[----:B----4-:R-:W-:Y:S02]  /*104a0*/  LEA R10, P2, R2, R21, 0x2 ;  /* 0x00000015020a7211 */ /* 0x010fe400078410ff */
[--C-:B------:R-:W-:Y:S02]  /*104b0*/  LOP3.LUT R12, R0, 0x2a, R3.reuse, 0xfe, !PT ;  /* 0x0000002a000c7812 */ /* 0x100fe400078efe03 */
[-C--:B------:R-:W-:Y:S02]  /*104c0*/  LEA.HI.X.SX32 R7, R14, R22.reuse, 0x2, P5 ;  /* 0x000000160e077211 */ /* 0x080fe400028f16ff */
[----:B------:R-:W-:Y:S01]  /*104d0*/  LEA.HI.X.SX32 R11, R2, R22, 0x2, P2 ;  /* 0x00000016020b7211 */ /* 0x000fe200010f16ff */
[----:B------:R-:W-:Y:S01]  /*104e0*/  IMAD R13, R12, UR6, RZ ;  /* 0x000000060c0d7c24 */ /* 0x000fe2000f8e02ff */
[----:B------:R-:W-:-:S02]  /*104f0*/  LOP3.LUT R2, R0, 0x2c, R3, 0xfe, !PT ;  /* 0x0000002c00027812 */ /* 0x000fc400078efe03 */
[-C--:B------:R-:W-:Y:S01]  /*10500*/  ISETP.LT.AND P2, PT, R12, R93.reuse, !P0 ;  /* 0x0000005d0c00720c */ /* 0x080fe20004741270 */
[----:B------:R-:W-:Y:S01]  /*10510*/  @P3 STG.E desc[UR16][R6.64], R26 ;  /* 0x0000001a06003986 */ /* 0x000fe2000c101910 */
[--C-:B------:R-:W-:Y:S01]  /*10520*/  LOP3.LUT R12, R0, 0x2e, R3.reuse, 0xfe, !PT ;  /* 0x0000002e000c7812 */ /* 0x100fe200078efe03 */
[C---:B------:R-:W-:Y:S02]  /*10530*/  IMAD R14, R2.reuse, UR6, RZ ;  /* 0x00000006020e7c24 */ /* 0x040fe4000f8e02ff */
[----:B------:R3:W-:Y:S01]  /*10540*/  @P4 STG.E desc[UR16][R8.64], R27 ;  /* 0x0000001b08004986 */ /* 0x0007e2000c101910 */
[-C--:B------:R-:W-:Y:S02]  /*10550*/  ISETP.LT.AND P3, PT, R2, R93.reuse, !P0 ;  /* 0x0000005d0200720c */ /* 0x080fe40004761270 */
[C---:B------:R-:W-:Y:S01]  /*10560*/  ISETP.LT.AND P4, PT, R12.reuse, R93, !P0 ;  /* 0x0000005d0c00720c */ /* 0x040fe20004781270 */
[----:B------:R4:W-:Y:S01]  /*10570*/  @P1 STG.E desc[UR16][R10.64], R28 ;  /* 0x0000001c0a001986 */ /* 0x0009e2000c101910 */
[----:B--2---:R-:W-:Y:S01]  /*10580*/  LEA R4, P1, R13, R21, 0x2 ;  /* 0x000000150d047211 */ /* 0x004fe200078210ff */
[----:B------:R-:W-:Y:S01]  /*10590*/  IMAD R12, R12, UR6, RZ ;  /* 0x000000060c0c7c24 */ /* 0x000fe2000f8e02ff */
[----:B------:R-:W-:-:S02]  /*105a0*/  LOP3.LUT R2, R0, 0x30, R3, 0xfe, !PT ;  /* 0x0000003000027812 */ /* 0x000fc400078efe03 */
[-C--:B------:R-:W-:Y:S02]  /*105b0*/  LEA.HI.X.SX32 R5, R13, R22.reuse, 0x2, P1 ;  /* 0x000000160d057211 */ /* 0x080fe400008f16ff */
[C---:B------:R-:W-:Y:S01]  /*105c0*/  ISETP.LT.AND P1, PT, R2.reuse, R93, !P0 ;  /* 0x0000005d0200720c */ /* 0x040fe20004721270 */
[----:B------:R-:W-:Y:S01]  /*105d0*/  IMAD R2, R2, UR6, RZ ;  /* 0x0000000602027c24 */ /* 0x000fe2000f8e02ff */
[-C--:B---3--:R-:W-:Y:S01]  /*105e0*/  LEA R8, P6, R12, R21.reuse, 0x2 ;  /* 0x000000150c087211 */ /* 0x088fe200078c10ff */
[----:B------:R2:W-:Y:S01]  /*105f0*/  @P2 STG.E desc[UR16][R4.64], R29 ;  /* 0x0000001d04002986 */ /* 0x0005e2000c101910 */
[-C--:B------:R-:W-:Y:S02]  /*10600*/  LEA R6, P5, R14, R21.reuse, 0x2 ;  /* 0x000000150e067211 */ /* 0x080fe400078a10ff */
[----:B------:R-:W-:Y:S02]  /*10610*/  LEA.HI.X.SX32 R9, R12, R22, 0x2, P6 ;  /* 0x000000160c097211 */ /* 0x000fe400030f16ff */
[----:B----4-:R-:W-:-:S02]  /*10620*/  LEA R10, P2, R2, R21, 0x2 ;  /* 0x00000015020a7211 */ /* 0x010fc400078410ff */
        /* <DEDUP_REMOVED lines=100> */
[--C-:B------:R-:W-:Y:S01]  /*10c70*/  LOP3.LUT R2, R0, 0x54, R3.reuse, 0xfe, !PT ;  /* 0x0000005400027812 */ /* 0x100fe200078efe03 */
[----:B------:R-:W-:Y:S01]  /*10c80*/  @P3 STG.E desc[UR16][R6.64], R46 ;  /* 0x0000002e06003986 */ /* 0x000fe2000c101910 */
[-C--:B------:R-:W-:Y:S02]  /*10c90*/  ISETP.LT.AND P2, PT, R12, R93.reuse, !P0 ;  /* 0x0000005d0c00720c */ /* 0x080fe40004741270 */
[----:B------:R-:W-:Y:S01]  /*10ca0*/  LOP3.LUT R12, R0, 0x56, R3, 0xfe, !PT ;  /* 0x00000056000c7812 */ /* 0x000fe200078efe03 */
[----:B------:R3:W-:Y:S01]  /*10cb0*/  @P4 STG.E desc[UR16][R8.64], R47 ;  /* 0x0000002f08004986 */ /* 0x0007e2000c101910 */
[C---:B------:R-:W-:Y:S01]  /*10cc0*/  ISETP.LT.AND P3, PT, R2.reuse, R93, !P0 ;  /* 0x0000005d0200720c */ /* 0x040fe20004761270 */
[----:B------:R-:W-:-:S02]  /*10cd0*/  IMAD R14, R2, UR6, RZ ;  /* 0x00000006020e7c24 */ /* 0x000fc4000f8e02ff */
[----:B------:R4:W-:Y:S01]  /*10ce0*/  @P1 STG.E desc[UR16][R10.64], R48 ;  /* 0x000000300a001986 */ /* 0x0009e2000c101910 */
[C---:B--2---:R-:W-:Y:S02]  /*10cf0*/  LEA R4, P1, R13.reuse, R21, 0x2 ;  /* 0x000000150d047211 */ /* 0x044fe400078210ff */
[----:B------:R-:W-:Y:S02]  /*10d00*/  LOP3.LUT R2, R0, 0x58, R3, 0xfe, !PT ;  /* 0x0000005800027812 */ /* 0x000fe400078efe03 */
[CC--:B------:R-:W-:Y:S01]  /*10d10*/  ISETP.LT.AND P4, PT, R12.reuse, R93.reuse, !P0 ;  /* 0x0000005d0c00720c */ /* 0x0c0fe20004781270 */
[----:B------:R-:W-:Y:S01]  /*10d20*/  IMAD R12, R12, UR6, RZ ;  /* 0x000000060c0c7c24 */ /* 0x000fe2000f8e02ff */
[----:B------:R-:W-:Y:S02]  /*10d30*/  LEA.HI.X.SX32 R5, R13, R22, 0x2, P1 ;  /* 0x000000160d057211 */ /* 0x000fe400008f16ff */
[C---:B------:R-:W-:Y:S01]  /*10d40*/  ISETP.LT.AND P1, PT, R2.reuse, R93, !P0 ;  /* 0x0000005d0200720c */ /* 0x040fe20004721270 */
[----:B------:R-:W-:Y:S01]  /*10d50*/  IMAD R2, R2, UR6, RZ ;  /* 0x0000000602027c24 */ /* 0x000fe2000f8e02ff */
[-C--:B---3--:R-:W-:Y:S01]  /*10d60*/  LEA R8, P6, R12, R21.reuse, 0x2 ;  /* 0x000000150c087211 */ /* 0x088fe200078c10ff */
[----:B------:R2:W-:Y:S01]  /*10d70*/  @P2 STG.E desc[UR16][R4.64], R49 ;  /* 0x0000003104002986 */ /* 0x0005e2000c101910 */
[----:B------:R-:W-:-:S02]  /*10d80*/  LEA R6, P5, R14, R21, 0x2 ;  /* 0x000000150e067211 */ /* 0x000fc400078a10ff */
[----:B----4-:R-:W-:Y:S02]  /*10d90*/  LEA R10, P2, R2, R21, 0x2 ;  /* 0x00000015020a7211 */ /* 0x010fe400078410ff */
[-C--:B------:R-:W-:Y:S02]  /*10da0*/  LEA.HI.X.SX32 R9, R12, R22.reuse, 0x2, P6 ;  /* 0x000000160c097211 */ /* 0x080fe400030f16ff */
[--C-:B------:R-:W-:Y:S02]  /*10db0*/  LOP3.LUT R12, R0, 0x5a, R3.reuse, 0xfe, !PT ;  /* 0x0000005a000c7812 */ /* 0x100fe400078efe03 */
[-C--:B------:R-:W-:Y:S02]  /*10dc0*/  LEA.HI.X.SX32 R7, R14, R22.reuse, 0x2, P5 ;  /* 0x000000160e077211 */ /* 0x080fe400028f16ff */
[----:B------:R-:W-:Y:S01]  /*10dd0*/  LEA.HI.X.SX32 R11, R2, R22, 0x2, P2 ;  /* 0x00000016020b7211 */ /* 0x000fe200010f16ff */
[----:B------:R-:W-:Y:S01]  /*10de0*/  IMAD R13, R12, UR6, RZ ;  /* 0x000000060c0d7c24 */ /* 0x000fe2000f8e02ff */
[----:B------:R-:W-:Y:S01]  /*10df0*/  LOP3.LUT R2, R0, 0x5c, R3, 0xfe, !PT ;  /* 0x0000005c00027812 */ /* 0x000fe200078efe03 */
[----:B------:R3:W-:Y:S01]  /*10e00*/  @P3 STG.E desc[UR16][R6.64], R50 ;  /* 0x0000003206003986 */ /* 0x0007e2000c101910 */
[----:B------:R-:W-:-:S02]  /*10e10*/  ISETP.LT.AND P2, PT, R12, R93, !P0 ;  /* 0x0000005d0c00720c */ /* 0x000fc40004741270 */
[--C-:B------:R-:W-:Y:S01]  /*10e20*/  LOP3.LUT R12, R0, 0x5e, R3.reuse, 0xfe, !PT ;  /* 0x0000005e000c7812 */ /* 0x100fe200078efe03 */
[----:B------:R-:W-:Y:S01]  /*10e30*/  @P4 STG.E desc[UR16][R8.64], R51 ;  /* 0x0000003308004986 */ /* 0x000fe2000c101910 */
[C---:B------:R-:W-:Y:S01]  /*10e40*/  IMAD R14, R2.reuse, UR6, RZ ;  /* 0x00000006020e7c24 */ /* 0x040fe2000f8e02ff */
[C---:B--2---:R-:W-:Y:S02]  /*10e50*/  LEA R4, P5, R13.reuse, R21, 0x2 ;  /* 0x000000150d047211 */ /* 0x044fe400078a10ff */
[----:B------:R2:W-:Y:S01]  /*10e60*/  @P1 STG.E desc[UR16][R10.64], R52 ;  /* 0x000000340a001986 */ /* 0x0005e2000c101910 */
[-C--:B------:R-:W-:Y:S02]  /*10e70*/  ISETP.LT.AND P1, PT, R2, R93.reuse, !P0 ;  /* 0x0000005d0200720c */ /* 0x080fe40004721270 */
[----:B------:R-:W-:Y:S02]  /*10e80*/  LOP3.LUT R2, R0, 0x60, R3, 0xfe, !PT ;  /* 0x0000006000027812 */ /* 0x000fe400078efe03 */
[C---:B------:R-:W-:Y:S01]  /*10e90*/  ISETP.LT.AND P3, PT, R12.reuse, R93, !P0 ;  /* 0x0000005d0c00720c */ /* 0x040fe20004761270 */
[----:B------:R-:W-:Y:S01]  /*10ea0*/  IMAD R12, R12, UR6, RZ ;  /* 0x000000060c0c7c24 */ /* 0x000fe2000f8e02ff */
[----:B------:R-:W-:-:S02]  /*10eb0*/  LEA.HI.X.SX32 R5, R13, R22, 0x2, P5 ;  /* 0x000000160d057211 */ /* 0x000fc400028f16ff */
[----:B---3--:R-:W-:Y:S02]  /*10ec0*/  LEA R6, P4, R14, R21, 0x2 ;  /* 0x000000150e067211 */ /* 0x008fe400078810ff */
[C---:B------:R-:W-:Y:S01]  /*10ed0*/  ISETP.LT.AND P5, PT, R2.reuse, R93, !P0 ;  /* 0x0000005d0200720c */ /* 0x040fe200047a1270 */
[----:B--2---:R-:W-:Y:S01]  /*10ee0*/  IMAD R11, R2, UR6, RZ ;  /* 0x00000006020b7c24 */ /* 0x004fe2000f8e02ff */
[-C--:B------:R-:W-:Y:S02]  /*10ef0*/  LEA R8, P6, R12, R21.reuse, 0x2 ;  /* 0x000000150c087211 */ /* 0x080fe400078c10ff */
[----:B------:R-:W-:Y:S02]  /*10f00*/  LOP3.LUT R2, R0, 0x62, R3, 0xfe, !PT ;  /* 0x0000006200027812 */ /* 0x000fe400078efe03 */
[-C--:B------:R-:W-:Y:S01]  /*10f10*/  LEA.HI.X.SX32 R7, R14, R22.reuse, 0x2, P4 ;  /* 0x000000160e077211 */ /* 0x080fe200020f16ff */
[----:B------:R2:W-:Y:S01]  /*10f20*/  @P2 STG.E desc[UR16][R4.64], R53 ;  /* 0x0000003504002986 */ /* 0x0005e2000c101910 */
[----:B------:R-:W-:Y:S01]  /*10f30*/  LEA.HI.X.SX32 R9, R12, R22, 0x2, P6 ;  /* 0x000000160c097211 */ /* 0x000fe200030f16ff */
[----:B------:R-:W-:Y:S01]  /*10f40*/  IMAD R13, R2, UR6, RZ ;  /* 0x00000006020d7c24 */ /* 0x000fe2000f8e02ff */
[----:B------:R-:W-:-:S02]  /*10f50*/  LEA R10, P2, R11, R21, 0x2 ;  /* 0x000000150b0a7211 */ /* 0x000fc400078410ff */
[----:B------:R-:W-:Y:S01]  /*10f60*/  ISETP.LT.AND P4, PT, R2, R93, !P0 ;  /* 0x0000005d0200720c */ /* 0x000fe20004781270 */
[----:B------:R3:W-:Y:S01]  /*10f70*/  @P1 STG.E desc[UR16][R6.64], R54 ;  /* 0x0000003606001986 */ /* 0x0007e2000c101910 */
[C-C-:B------:R-:W-:Y:S02]  /*10f80*/  LOP3.LUT R16, R0.reuse, 0x64, R3.reuse, 0xfe, !PT ;  /* 0x0000006400107812 */ /* 0x140fe400078efe03 */
[----:B------:R-:W-:Y:S01]  /*10f90*/  LEA.HI.X.SX32 R11, R11, R22, 0x2, P2 ;  /* 0x000000160b0b7211 */ /* 0x000fe200010f16ff */
[----:B------:R-:W-:Y:S01]  /*10fa0*/  @P3 STG.E desc[UR16][R8.64], R55 ;  /* 0x0000003708003986 */ /* 0x000fe2000c101910 */
[C-C-:B------:R-:W-:Y:S02]  /*10fb0*/  LOP3.LUT R14, R0.reuse, 0x66, R3.reuse, 0xfe, !PT ;  /* 0x00000066000e7812 */ /* 0x140fe400078efe03 */
[----:B--2---:R-:W-:Y:S02]  /*10fc0*/  LEA R4, P3, R13, R21, 0x2 ;  /* 0x000000150d047211 */ /* 0x004fe400078610ff */
[----:B------:R-:W-:-:S02]  /*10fd0*/  LOP3.LUT R12, R0, 0x68, R3, 0xfe, !PT ;  /* 0x00000068000c7812 */ /* 0x000fc400078efe03 */
[CC--:B------:R-:W-:Y:S01]  /*10fe0*/  ISETP.LT.AND P1, PT, R16.reuse, R93.reuse, !P0 ;  /* 0x0000005d1000720c */ /* 0x0c0fe20004721270 */
[----:B------:R-:W-:Y:S01]  /*10ff0*/  IMAD R16, R16, UR6, RZ ;  /* 0x0000000610107c24 */ /* 0x000fe2000f8e02ff */
[CC--:B------:R-:W-:Y:S01]  /*11000*/  ISETP.LT.AND P2, PT, R14.reuse, R93.reuse, !P0 ;  /* 0x0000005d0e00720c */ /* 0x0c0fe20004741270 */
[----:B------:R2:W-:Y:S01]  /*11010*/  @P5 STG.E desc[UR16][R10.64], R56 ;  /* 0x000000380a005986 */ /* 0x0005e2000c101910 */
[-C--:B------:R-:W-:Y:S01]  /*11020*/  LEA.HI.X.SX32 R5, R13, R22.reuse, 0x2, P3 ;  /* 0x000000160d057211 */ /* 0x080fe200018f16ff */
[----:B------:R-:W-:Y:S01]  /*11030*/  IMAD R14, R14, UR6, RZ ;  /* 0x000000060e0e7c24 */ /* 0x000fe2000f8e02ff */
[----:B------:R-:W-:Y:S02]  /*11040*/  LOP3.LUT R2, R0, 0x6a, R3, 0xfe, !PT ;  /* 0x0000006a00027812 */ /* 0x000fe400078efe03 */
[----:B------:R-:W-:Y:S01]  /*11050*/  ISETP.LT.AND P3, PT, R12, R93, !P0 ;  /* 0x0000005d0c00720c */ /* 0x000fe20004761270 */
[----:B------:R4:W-:Y:S01]  /*11060*/  @P4 STG.E desc[UR16][R4.64], R57 ;  /* 0x0000003904004986 */ /* 0x0009e2000c101910 */
[-C--:B---3--:R-:W-:Y:S01]  /*11070*/  LEA R6, P6, R16, R21.reuse, 0x2 ;  /* 0x0000001510067211 */ /* 0x088fe200078c10ff */
[----:B--2---:R-:W-:Y:S01]  /*11080*/  IMAD R11, R12, UR6, RZ ;  /* 0x000000060c0b7c24 */ /* 0x004fe2000f8e02ff */
[----:B------:R-:W-:Y:S01]  /*11090*/  LEA R8, P4, R14, R21, 0x2 ;  /* 0x000000150e087211 */ /* 0x000fe200078810ff */
[----:B------:R-:W-:Y:S01]  /*110a0*/  IMAD R13, R2, UR6, RZ ;  /* 0x00000006020d7c24 */ /* 0x000fe2000f8e02ff */
[----:B------:R-:W-:-:S02]  /*110b0*/  LEA.HI.X.SX32 R7, R16, R22, 0x2, P6 ;  /* 0x0000001610077211 */ /* 0x000fc400030f16ff */
[C---:B------:R-:W-:Y:S02]  /*110c0*/  LEA R10, P5, R11.reuse, R21, 0x2 ;  /* 0x000000150b0a7211 */ /* 0x040fe400078a10ff */
[----:B------:R-:W-:Y:S02]  /*110d0*/  ISETP.LT.AND P6, PT, R2, R93, !P0 ;  /* 0x0000005d0200720c */ /* 0x000fe400047c1270 */
[-C--:B------:R-:W-:Y:S02]  /*110e0*/  LEA.HI.X.SX32 R9, R14, R22.reuse, 0x2, P4 ;  /* 0x000000160e097211 */ /* 0x080fe400020f16ff */
[----:B------:R-:W-:Y:S01]  /*110f0*/  LEA.HI.X.SX32 R11, R11, R22, 0x2, P5 ;  /* 0x000000160b0b7211 */ /* 0x000fe200028f16ff */
[----:B------:R2:W-:Y:S01]  /*11100*/  @P1 STG.E desc[UR16][R6.64], R58 ;  /* 0x0000003a06001986 */ /* 0x0005e2000c101910 */
[----:B------:R-:W-:Y:S02]  /*11110*/  LEA R12, P4, R13, R21, 0x2 ;  /* 0x000000150d0c7211 */ /* 0x000fe400078810ff */
[----:B------:R-:W-:-:S02]  /*11120*/  LOP3.LUT R30, R0, 0x6c, R3, 0xfe, !PT ;  /* 0x0000006c001e7812 */ /* 0x000fc400078efe03 */
[C-C-:B------:R-:W-:Y:S01]  /*11130*/  LOP3.LUT R28, R0.reuse, 0x6e, R3.reuse, 0xfe, !PT ;  /* 0x0000006e001c7812 */ /* 0x140fe200078efe03 */
[----:B------:R3:W-:Y:S01]  /*11140*/  @P2 STG.E desc[UR16][R8.64], R59 ;  /* 0x0000003b08002986 */ /* 0x0007e2000c101910 */
[----:B------:R-:W-:Y:S02]  /*11150*/  LEA.HI.X.SX32 R13, R13, R22, 0x2, P4 ;  /* 0x000000160d0d7211 */ /* 0x000fe400020f16ff */
[C-C-:B----4-:R-:W-:Y:S01]  /*11160*/  LOP3.LUT R4, R0.reuse, 0x70, R3.reuse, 0xfe, !PT ;  /* 0x0000007000047812 */ /* 0x150fe200078efe03 */
[----:B------:R4:W-:Y:S01]  /*11170*/  @P3 STG.E desc[UR16][R10.64], R60 ;  /* 0x0000003c0a003986 */ /* 0x0009e2000c101910 */
[----:B------:R-:W-:Y:S02]  /*11180*/  LOP3.LUT R2, R0, 0x72, R3, 0xfe, !PT ;  /* 0x0000007200027812 */ /* 0x000fe400078efe03 */
[CC--:B------:R-:W-:Y:S01]  /*11190*/  ISETP.LT.AND P1, PT, R30.reuse, R93.reuse, !P0 ;  /* 0x0000005d1e00720c */ /* 0x0c0fe20004721270 */
[----:B------:R-:W-:Y:S01]  /*111a0*/  IMAD R30, R30, UR6, RZ ;  /* 0x000000061e1e7c24 */ /* 0x000fe2000f8e02ff */
[CC--:B------:R-:W-:Y:S01]  /*111b0*/  ISETP.LT.AND P3, PT, R28.reuse, R93.reuse, !P0 ;  /* 0x0000005d1c00720c */ /* 0x0c0fe20004761270 */
[----:B------:R-:W-:Y:S01]  /*111c0*/  IMAD R28, R28, UR6, RZ ;  /* 0x000000061c1c7c24 */ /* 0x000fe2000f8e02ff */
[----:B------:R-:W-:Y:S01]  /*111d0*/  @P6 STG.E desc[UR16][R12.64], R61 ;  /* 0x0000003d0c006986 */ /* 0x000fe2000c101910 */
[CC--:B------:R-:W-:Y:S01]  /*111e0*/  ISETP.LT.AND P2, PT, R4.reuse, R93.reuse, !P0 ;  /* 0x0000005d0400720c */ /* 0x0c0fe20004741270 */
[----:B--2---:R-:W-:Y:S01]  /*111f0*/  IMAD R7, R4, UR6, RZ ;  /* 0x0000000604077c24 */ /* 0x004fe2000f8e02ff */
[C---:B------:R-:W-:Y:S01]  /*11200*/  ISETP.LT.AND P4, PT, R2.reuse, R93, !P0 ;  /* 0x0000005d0200720c */ /* 0x040fe20004781270 */
[----:B---3--:R-:W-:Y:S01]  /*11210*/  IMAD R9, R2, UR6, RZ ;  /* 0x0000000602097c24 */ /* 0x008fe2000f8e02ff */
[----:B------:R-:W-:-:S02]  /*11220*/  LEA R4, P6, R30, R21, 0x2 ;  /* 0x000000151e047211 */ /* 0x000fc400078c10ff */
[----:B------:R-:W-:Y:S02]  /*11230*/  LEA R2, P5, R28, R21, 0x2 ;  /* 0x000000151c027211 */ /* 0x000fe400078a10ff */
[C-C-:B------:R-:W-:Y:S02]  /*11240*/  LOP3.LUT R26, R0.reuse, 0x74, R3.reuse, 0xfe, !PT ;  /* 0x00000074001a7812 */ /* 0x140fe400078efe03 */
[C-C-:B------:R-:W-:Y:S02]  /*11250*/  LOP3.LUT R24, R0.reuse, 0x76, R3.reuse, 0xfe, !PT ;  /* 0x0000007600187812 */ /* 0x140fe400078efe03 */
[C-C-:B------:R-:W-:Y:S02]  /*11260*/  LOP3.LUT R18, R0.reuse, 0x78, R3.reuse, 0xfe, !PT ;  /* 0x0000007800127812 */ /* 0x140fe400078efe03 */
[C-C-:B------:R-:W-:Y:S02]  /*11270*/  LOP3.LUT R16, R0.reuse, 0x7a, R3.reuse, 0xfe, !PT ;  /* 0x0000007a00107812 */ /* 0x140fe400078efe03 */
[----:B------:R-:W-:-:S02]  /*11280*/  LOP3.LUT R14, R0, 0x7c, R3, 0xfe, !PT ;  /* 0x0000007c000e7812 */ /* 0x000fc400078efe03 */
[----:B------:R-:W-:Y:S02]  /*11290*/  LOP3.LUT R0, R0, 0x7e, R3, 0xfe, !PT ;  /* 0x0000007e00007812 */ /* 0x000fe400078efe03 */
[-C--:B------:R-:W-:Y:S02]  /*112a0*/  LEA.HI.X.SX32 R5, R30, R22.reuse, 0x2, P6 ;  /* 0x000000161e057211 */ /* 0x080fe400030f16ff */
[-C--:B------:R-:W-:Y:S02]  /*112b0*/  LEA.HI.X.SX32 R3, R28, R22.reuse, 0x2, P5 ;  /* 0x000000161c037211 */ /* 0x080fe400028f16ff */
[----:B------:R-:W2:Y:S01]  /*112c0*/  LDS.128 R28, [R20+UR7] ;  /* 0x00000007141c7984 */ /* 0x000ea20008000c00 */
[-C--:B------:R-:W-:Y:S02]  /*112d0*/  LEA R8, P5, R9, R21.reuse, 0x2 ;  /* 0x0000001509087211 */ /* 0x080fe400078a10ff */
[----:B------:R-:W-:Y:S02]  /*112e0*/  LEA R6, P6, R7, R21, 0x2 ;  /* 0x0000001507067211 */ /* 0x000fe400078c10ff */
[----:B------:R-:W-:-:S02]  /*112f0*/  LEA.HI.X.SX32 R9, R9, R22, 0x2, P5 ;  /* 0x0000001609097211 */ /* 0x000fc400028f16ff */
[C---:B------:R-:W-:Y:S01]  /*11300*/  ISETP.LT.AND P5, PT, R26.reuse, R93, !P0 ;  /* 0x0000005d1a00720c */ /* 0x040fe200047a1270 */
[----:B------:R-:W-:Y:S01]  /*11310*/  IMAD R26, R26, UR6, RZ ;  /* 0x000000061a1a7c24 */ /* 0x000fe2000f8e02ff */
[----:B------:R-:W-:Y:S01]  /*11320*/  LEA.HI.X.SX32 R7, R7, R22, 0x2, P6 ;  /* 0x0000001607077211 */ /* 0x000fe200030f16ff */
[----:B------:R-:W-:Y:S01]  /*11330*/  @P1 STG.E desc[UR16][R4.64], R62 ;  /* 0x0000003e04001986 */ /* 0x000fe2000c101910 */
[----:B----4-:R-:W-:-:S03]  /*11340*/  IMAD R11, R16, UR6, RZ ;  /* 0x00000006100b7c24 */ /* 0x010fc6000f8e02ff */
[----:B------:R3:W-:Y:S01]  /*11350*/  @P3 STG.E desc[UR16][R2.64], R63 ;  /* 0x0000003f02003986 */ /* 0x0007e2000c101910 */
[CC--:B------:R-:W-:Y:S01]  /*11360*/  ISETP.LT.AND P3, PT, R18.reuse, R93.reuse, !P0 ;  /* 0x0000005d1200720c */ /* 0x0c0fe20004761270 */
[----:B------:R-:W-:Y:S02]  /*11370*/  IMAD R18, R18, UR6, RZ ;  /* 0x0000000612127c24 */ /* 0x000fe4000f8e02ff */
[----:B-1----:R1:W-:Y:S04]  /*11380*/  @P2 STG.E desc[UR16][R6.64], R64 ;  /* 0x0000004006002986 */ /* 0x0023e8000c101910 */
[----:B------:R4:W-:Y:S01]  /*11390*/  @P4 STG.E desc[UR16][R8.64], R65 ;  /* 0x0000004108004986 */ /* 0x0009e2000c101910 */
[----:B------:R-:W-:Y:S02]  /*113a0*/  ISETP.LT.AND P4, PT, R24, R93, !P0 ;  /* 0x0000005d1800720c */ /* 0x000fe40004781270 */
[-C--:B---3--:R-:W-:Y:S01]  /*113b0*/  LEA R2, P1, R26, R21.reuse, 0x2 ;  /* 0x000000151a027211 */ /* 0x088fe200078210ff */
[----:B------:R-:W-:Y:S01]  /*113c0*/  IMAD R24, R24, UR6, RZ ;  /* 0x0000000618187c24 */ /* 0x000fe2000f8e02ff */
[----:B-1----:R-:W-:-:S02]  /*113d0*/  LEA R6, P2, R18, R21, 0x2 ;  /* 0x0000001512067211 */ /* 0x002fc400078410ff */
[-C--:B------:R-:W-:Y:S02]  /*113e0*/  LEA.HI.X.SX32 R3, R26, R22.reuse, 0x2, P1 ;  /* 0x000000161a037211 */ /* 0x080fe400008f16ff */
[CC--:B----4-:R-:W-:Y:S01]  /*113f0*/  LEA R8, P1, R11.reuse, R21.reuse, 0x2 ;  /* 0x000000150b087211 */ /* 0x0d0fe200078210ff */
[----:B------:R-:W-:Y:S01]  /*11400*/  IMAD R12, R14, UR6, RZ ;  /* 0x000000060e0c7c24 */ /* 0x000fe2000f8e02ff */
[-C--:B------:R-:W-:Y:S02]  /*11410*/  LEA.HI.X.SX32 R7, R18, R22.reuse, 0x2, P2 ;  /* 0x0000001612077211 */ /* 0x080fe400010f16ff */
[----:B------:R-:W-:Y:S02]  /*11420*/  LEA R4, P6, R24, R21, 0x2 ;  /* 0x0000001518047211 */ /* 0x000fe400078c10ff */
[----:B------:R-:W-:Y:S02]  /*11430*/  ISETP.LT.AND P2, PT, R16, R93, !P0 ;  /* 0x0000005d1000720c */ /* 0x000fe40004741270 */
[----:B------:R-:W-:-:S02]  /*11440*/  LEA.HI.X.SX32 R9, R11, R22, 0x2, P1 ;  /* 0x000000160b097211 */ /* 0x000fc400008f16ff */
[-C--:B------:R-:W-:Y:S02]  /*11450*/  ISETP.LT.AND P1, PT, R14, R93.reuse, !P0 ;  /* 0x0000005d0e00720c */ /* 0x080fe40004721270 */
[----:B------:R-:W-:Y:S02]  /*11460*/  ISETP.LT.AND P0, PT, R0, R93, !P0 ;  /* 0x0000005d0000720c */ /* 0x000fe40004701270 */
[-C--:B------:R-:W-:Y:S02]  /*11470*/  LEA.HI.X.SX32 R5, R24, R22.reuse, 0x2, P6 ;  /* 0x0000001618057211 */ /* 0x080fe400030f16ff */
[----:B------:R-:W-:Y:S01]  /*11480*/  LEA R10, P6, R12, R21, 0x2 ;  /* 0x000000150c0a7211 */ /* 0x000fe200078c10ff */
[----:B------:R-:W-:Y:S01]  /*11490*/  IMAD R13, R0, UR6, RZ ;  /* 0x00000006000d7c24 */ /* 0x000fe2000f8e02ff */
[----:B------:R1:W-:Y:S02]  /*114a0*/  @P5 STG.E desc[UR16][R2.64], R66 ;  /* 0x0000004202005986 */ /* 0x0003e4000c101910 */
[----:B------:R-:W-:-:S02]  /*114b0*/  LEA.HI.X.SX32 R11, R12, R22, 0x2, P6 ;  /* 0x000000160c0b7211 */ /* 0x000fc400030f16ff */
[----:B------:R1:W-:Y:S01]  /*114c0*/  @P4 STG.E desc[UR16][R4.64], R67 ;  /* 0x0000004304004986 */ /* 0x0003e2000c101910 */
[----:B------:R-:W-:-:S03]  /*114d0*/  LEA R12, P6, R13, R21, 0x2 ;  /* 0x000000150d0c7211 */ /* 0x000fc600078c10ff */
[----:B--2---:R1:W-:Y:S04]  /*114e0*/  @P3 STG.E desc[UR16][R6.64], R28 ;  /* 0x0000001c06003986 */ /* 0x0043e8000c101910 */
[----:B------:R1:W-:Y:S01]  /*114f0*/  @P2 STG.E desc[UR16][R8.64], R29 ;  /* 0x0000001d08002986 */ /* 0x0003e2000c101910 */
[----:B------:R-:W-:-:S03]  /*11500*/  LEA.HI.X.SX32 R13, R13, R22, 0x2, P6 ;  /* 0x000000160d0d7211 */ /* 0x000fc600030f16ff */
[----:B------:R1:W-:Y:S01]  /*11510*/  @P1 STG.E desc[UR16][R10.64], R30 ;  /* 0x0000001e0a001986 */ /* 0x0003e2000c101910 */
[----:B------:R-:W-:Y:S05]  /*11520*/  @!P0 EXIT ;  /* 0x000000000000894d */ /* 0x000fea0003800000 */
[----:B------:R-:W-:Y:S01]  /*11530*/  STG.E desc[UR16][R12.64], R31 ;  /* 0x0000001f0c007986 */ /* 0x000fe2000c101910 */
[----:B------:R-:W-:Y:S05]  /*11540*/  EXIT ;  /* 0x000000000000794d */ /* 0x000fea0003800000 */
.L_x_2:
[----:B------:R-:W-:-:S00]  /*11550*/  BRA `(.L_x_2) ;  /* 0xfffffffc00fc7947 */ /* 0x000fc0000383ffff */
[----:B------:R-:W-:-:S00]  /*11560*/  NOP ;  /* 0x0000000000007918 */ /* 0x000fc00000000000 */
        /* <DEDUP_REMOVED lines=9> */
.L_x_3:


//--------------------- .nv.shared.matmul_kernel  --------------------------
	.section	.nv.shared.matmul_kernel,"aw",@nobits
	.sectionflags	@""
	.align	16
	.zero		1024


//--------------------- .nv.shared.reserved.0     --------------------------
	.section	.nv.shared.reserved.0,"aw",@nobits
	.weak		__nv_reservedSMEM_offset_0_alias
	.size		__nv_reservedSMEM_offset_0_alias, 0, 0
	.other		__nv_reservedSMEM_offset_0_alias,@"STO_CUDA_RESERVED_SHARED STV_DEFAULT"
__nv_reservedSMEM_offset_0_alias:
	.zero		0


//--------------------- .nv.constant0.matmul_kernel --------------------------
	.section	.nv.constant0.matmul_kernel,"a",@progbits
	.sectionflags	@""
	.align	4
.nv.constant0.matmul_kernel:
	.zero		608


//--------------------- SYMBOLS --------------------------

	.type		.nv.reservedSmem.offset0,@object
	.size		.nv.reservedSmem.offset0,0x4
